def matmul_kernel(
    a_ptr,
    b_ptr,
    c_ptr,
    M,
    N,
    K,
    stride_am,
    stride_ak,
    stride_bk,
    stride_bn,
    stride_cm,
    stride_cn,
    BLOCK_M: tl.constexpr,
    BLOCK_N: tl.constexpr,
    BLOCK_K: tl.constexpr,
    GROUP_M: tl.constexpr,
):
    pid = tl.program_id(axis=0)
    num_pid_m = tl.cdiv(M, BLOCK_M)
    num_pid_n = tl.cdiv(N, BLOCK_N)
    num_pid_in_group = GROUP_M * num_pid_n
    group_id = pid // num_pid_in_group
    first_pid_m = group_id * GROUP_M
    group_size_m = min(num_pid_m - first_pid_m, GROUP_M)
    pid_m = first_pid_m + ((pid % num_pid_in_group) % group_size_m)
    pid_n = (pid % num_pid_in_group) // group_size_m

    offs_am = (pid_m * BLOCK_M + tl.arange(0, BLOCK_M)) % M
    offs_bn = (pid_n * BLOCK_N + tl.arange(0, BLOCK_N)) % N
    offs_k = tl.arange(0, BLOCK_K)
    a_ptrs = a_ptr + offs_am[:, None] * stride_am + offs_k[None, :] * stride_ak
    b_ptrs = b_ptr + offs_k[:, None] * stride_bk + offs_bn[None, :] * stride_bn

    acc = tl.zeros((BLOCK_M, BLOCK_N), dtype=tl.float32)
    for kk in range(0, tl.cdiv(K, BLOCK_K)):
        a = tl.load(a_ptrs, mask=offs_k[None, :] < K - kk * BLOCK_K, other=0.0)
        b = tl.load(b_ptrs, mask=offs_k[:, None] < K - kk * BLOCK_K, other=0.0)
        acc = tl.dot(a, b, acc)
        a_ptrs += BLOCK_K * stride_ak
        b_ptrs += BLOCK_K * stride_bk

    c = acc.to(c_ptr.dtype.element_ty)
    offs_cm = pid_m * BLOCK_M + tl.arange(0, BLOCK_M)
    offs_cn = pid_n * BLOCK_N + tl.arange(0, BLOCK_N)
    c_ptrs = c_ptr + offs_cm[:, None] * stride_cm + offs_cn[None, :] * stride_cn
    mask = (offs_cm[:, None] < M) & (offs_cn[None, :] < N)
    tl.store(c_ptrs, c, mask=mask)

# config = {"BLOCK_K": 32, "BLOCK_M": 64, "BLOCK_N": 128, "GROUP_M": 8, "arch": "sm_100", "dtype": "fp8e5m2", "num_ctas": 1, "num_stages": 3, "num_warps": 2}
# arch = sm_100


// ===== COMPILED SASS (sm_100a) =====

	.target	sm_100a

	.elftype	@"ET_EXEC"


//--------------------- .note.nv.tkinfo           --------------------------
	.section	.note.nv.tkinfo,"",@"SHT_NOTE"
	.sectionflags	@"SHF_NOTE_NV_TKINFO"
	.tkinfo
        /*0018*/ 	.word	0x00000081
        /*0030*/ 	.string	""
        /*0030*/ 	.string	"ptxas-blackwell"
        /*0030*/ 	.string	"Cuda compilation tools, release 12.9, V12.9.86"
        /*0030*/ 	.string	"Build cuda_12.9.r12.9/compiler.36037853_0"
        /*0030*/ 	.string	"-v  -suppress-debug-info  -lineinfo  -arch sm_100a "



//--------------------- .note.nv.cuver            --------------------------
	.section	.note.nv.cuver,"",@"SHT_NOTE"
	.sectionflags	@"SHF_NOTE_NV_CUVER"
        /*0018*/ 	.short	0x0001
        /*001a*/ 	.short	0x0064
        /*001c*/ 	.short	0x0001
        /*001e*/ 	.short	0x0000
        /*0020*/ 	.short	0x0001
        /*0022*/ 	.short	0x0000


//--------------------- .nv.info                  --------------------------
	.section	.nv.info,"",@"SHT_CUDA_INFO"
	.align	4


	//----- nvinfo : EIATTR_REGCOUNT
	.align		4
        /*0000*/ 	.byte	0x04, 0x2f
        /*0002*/ 	.short	(.L_1 - .L_0)
	.align		4
.L_0:
        /*0004*/ 	.word	index@(matmul_kernel)
        /*0008*/ 	.word	0x000000ff


	//----- nvinfo : EIATTR_FRAME_SIZE
	.align		4
.L_1:
        /*000c*/ 	.byte	0x04, 0x11
        /*000e*/ 	.short	(.L_3 - .L_2)
	.align		4
.L_2:
        /*0010*/ 	.word	index@(matmul_kernel)
        /*0014*/ 	.word	0x00000158


	//----- nvinfo : EIATTR_MIN_STACK_SIZE
	.align		4
.L_3:
        /*0018*/ 	.byte	0x04, 0x12
        /*001a*/ 	.short	(.L_5 - .L_4)
	.align		4
.L_4:
        /*001c*/ 	.word	index@(matmul_kernel)
        /*0020*/ 	.word	0x00000158
.L_5:


//--------------------- .nv.info.matmul_kernel    --------------------------
	.section	.nv.info.matmul_kernel,"",@"SHT_CUDA_INFO"
	.sectionflags	@""
	.align	4


	//----- nvinfo : EIATTR_CUDA_API_VERSION
	.align		4
        /*0000*/ 	.byte	0x04, 0x37
        /*0002*/ 	.short	(.L_7 - .L_6)
.L_6:
        /*0004*/ 	.word	0x00000081


	//----- nvinfo : EIATTR_KPARAM_INFO
	.align		4
.L_7:
        /*0008*/ 	.byte	0x04, 0x17
        /*000a*/ 	.short	(.L_9 - .L_8)
.L_8:
        /*000c*/ 	.word	0x00000000
        /*0010*/ 	.short	0x000d
        /*0012*/ 	.short	0x0048
        /*0014*/ 	.byte	0x00, 0xf4, 0x21, 0x00


	//----- nvinfo : EIATTR_KPARAM_INFO
	.align		4
.L_9:
        /*0018*/ 	.byte	0x04, 0x17
        /*001a*/ 	.short	(.L_11 - .L_10)
.L_10:
        /*001c*/ 	.word	0x00000000
        /*0020*/ 	.short	0x000c
        /*0022*/ 	.short	0x0040
        /*0024*/ 	.byte	0x00, 0xf4, 0x21, 0x00


	//----- nvinfo : EIATTR_KPARAM_INFO
	.align		4
.L_11:
        /*0028*/ 	.byte	0x04, 0x17
        /*002a*/ 	.short	(.L_13 - .L_12)
.L_12:
        /*002c*/ 	.word	0x00000000
        /*0030*/ 	.short	0x000b
        /*0032*/ 	.short	0x0038
        /*0034*/ 	.byte	0x00, 0xf0, 0x11, 0x00


	//----- nvinfo : EIATTR_KPARAM_INFO
	.align		4
.L_13:
        /*0038*/ 	.byte	0x04, 0x17
        /*003a*/ 	.short	(.L_15 - .L_14)
.L_14:
        /*003c*/ 	.word	0x00000000
        /*0040*/ 	.short	0x000a
        /*0042*/ 	.short	0x0034
        /*0044*/ 	.byte	0x00, 0xf0, 0x11, 0x00


	//----- nvinfo : EIATTR_KPARAM_INFO
	.align		4
.L_15:
        /*0048*/ 	.byte	0x04, 0x17
        /*004a*/ 	.short	(.L_17 - .L_16)
.L_16:
        /*004c*/ 	.word	0x00000000
        /*0050*/ 	.short	0x0009
        /*0052*/ 	.short	0x0030
        /*0054*/ 	.byte	0x00, 0xf0, 0x11, 0x00


	//----- nvinfo : EIATTR_KPARAM_INFO
	.align		4
.L_17:
        /*0058*/ 	.byte	0x04, 0x17
        /*005a*/ 	.short	(.L_19 - .L_18)
.L_18:
        /*005c*/ 	.word	0x00000000
        /*0060*/ 	.short	0x0008
        /*0062*/ 	.short	0x002c
        /*0064*/ 	.byte	0x00, 0xf0, 0x11, 0x00


	//----- nvinfo : EIATTR_KPARAM_INFO
	.align		4
.L_19:
        /*0068*/ 	.byte	0x04, 0x17
        /*006a*/ 	.short	(.L_21 - .L_20)
.L_20:
        /*006c*/ 	.word	0x00000000
        /*0070*/ 	.short	0x0007
        /*0072*/ 	.short	0x0028
        /*0074*/ 	.byte	0x00, 0xf0, 0x11, 0x00


	//----- nvinfo : EIATTR_KPARAM_INFO
	.align		4
.L_21:
        /*0078*/ 	.byte	0x04, 0x17
        /*007a*/ 	.short	(.L_23 - .L_22)
.L_22:
        /*007c*/ 	.word	0x00000000
        /*0080*/ 	.short	0x0006
        /*0082*/ 	.short	0x0024
        /*0084*/ 	.byte	0x00, 0xf0, 0x11, 0x00


	//----- nvinfo : EIATTR_KPARAM_INFO
	.align		4
.L_23:
        /*0088*/ 	.byte	0x04, 0x17
        /*008a*/ 	.short	(.L_25 - .L_24)
.L_24:
        /*008c*/ 	.word	0x00000000
        /*0090*/ 	.short	0x0005
        /*0092*/ 	.short	0x0020
        /*0094*/ 	.byte	0x00, 0xf0, 0x11, 0x00


	//----- nvinfo : EIATTR_KPARAM_INFO
	.align		4
.L_25:
        /*0098*/ 	.byte	0x04, 0x17
        /*009a*/ 	.short	(.L_27 - .L_26)
.L_26:
        /*009c*/ 	.word	0x00000000
        /*00a0*/ 	.short	0x0004
        /*00a2*/ 	.short	0x001c
        /*00a4*/ 	.byte	0x00, 0xf0, 0x11, 0x00


	//----- nvinfo : EIATTR_KPARAM_INFO
	.align		4
.L_27:
        /*00a8*/ 	.byte	0x04, 0x17
        /*00aa*/ 	.short	(.L_29 - .L_28)
.L_28:
        /*00ac*/ 	.word	0x00000000
        /*00b0*/ 	.short	0x0003
        /*00b2*/ 	.short	0x0018
        /*00b4*/ 	.byte	0x00, 0xf0, 0x11, 0x00


	//----- nvinfo : EIATTR_KPARAM_INFO
	.align		4
.L_29:
        /*00b8*/ 	.byte	0x04, 0x17
        /*00ba*/ 	.short	(.L_31 - .L_30)
.L_30:
        /*00bc*/ 	.word	0x00000000
        /*00c0*/ 	.short	0x0002
        /*00c2*/ 	.short	0x0010
        /*00c4*/ 	.byte	0x00, 0xf4, 0x21, 0x00


	//----- nvinfo : EIATTR_KPARAM_INFO
	.align		4
.L_31:
        /*00c8*/ 	.byte	0x04, 0x17
        /*00ca*/ 	.short	(.L_33 - .L_32)
.L_32:
        /*00cc*/ 	.word	0x00000000
        /*00d0*/ 	.short	0x0001
        /*00d2*/ 	.short	0x0008
        /*00d4*/ 	.byte	0x00, 0xf4, 0x21, 0x00


	//----- nvinfo : EIATTR_KPARAM_INFO
	.align		4
.L_33:
        /*00d8*/ 	.byte	0x04, 0x17
        /*00da*/ 	.short	(.L_35 - .L_34)
.L_34:
        /*00dc*/ 	.word	0x00000000
        /*00e0*/ 	.short	0x0000
        /*00e2*/ 	.short	0x0000
        /*00e4*/ 	.byte	0x00, 0xf4, 0x21, 0x00


	//----- nvinfo : EIATTR_SPARSE_MMA_MASK
	.align		4
.L_35:
        /*00e8*/ 	.byte	0x03, 0x50
        /*00ea*/ 	.short	0x0000


	//----- nvinfo : EIATTR_MAXREG_COUNT
	.align		4
        /*00ec*/ 	.byte	0x03, 0x1b
        /*00ee*/ 	.short	0x00ff


	//----- nvinfo : EIATTR_NUM_BARRIERS
	.align		4
        /*00f0*/ 	.byte	0x02, 0x4c
        /*00f2*/ 	.byte	0x01
	.zero		1


	//----- nvinfo : EIATTR_ANNOTATIONS
	.align		4
        /*00f4*/ 	.byte	0x04, 0x55
        /*00f6*/ 	.short	(.L_37 - .L_36)


	//   ....[0]....
.L_36:
        /*00f8*/ 	.word	0x00000001
        /*00fc*/ 	.byte	0x50, 0x09, 0x00, 0x00, 0x01, 0x00, 0x00, 0x00, 0xe0, 0x47, 0x00, 0x00, 0x01, 0x00, 0x00, 0x00
        /* <DEDUP_REMOVED lines=117> */
        /*085c*/ 	.byte	0x10, 0xa2, 0x00, 0x00


	//----- nvinfo : EIATTR_VRC_CTA_INIT_COUNT
	.align		4
.L_37:
        /*0860*/ 	.byte	0x02, 0x4a
	.zero		1
	.zero		1


	//----- nvinfo : EIATTR_EXIT_INSTR_OFFSETS
	.align		4
        /*0864*/ 	.byte	0x04, 0x1c
        /*0866*/ 	.short	(.L_39 - .L_38)


	//   ....[0]....
.L_38:
        /*0868*/ 	.word	0x0000ed20


	//   ....[1]....
        /*086c*/ 	.word	0x0000ed40


	//----- nvinfo : EIATTR_REQNTID
	.align		4
.L_39:
        /*0870*/ 	.byte	0x04, 0x10
        /*0872*/ 	.short	(.L_41 - .L_40)
.L_40:
        /*0874*/ 	.word	0x00000040
        /*0878*/ 	.word	0x00000001
        /*087c*/ 	.word	0x00000001


	//----- nvinfo : EIATTR_CBANK_PARAM_SIZE
	.align		4
.L_41:
        /*0880*/ 	.byte	0x03, 0x19
        /*0882*/ 	.short	0x0050


	//----- nvinfo : EIATTR_PARAM_CBANK
	.align		4
        /*0884*/ 	.byte	0x04, 0x0a
        /*0886*/ 	.short	(.L_43 - .L_42)
	.align		4
.L_42:
        /*0888*/ 	.word	index@(.nv.constant0.matmul_kernel)
        /*088c*/ 	.short	0x0380
        /*088e*/ 	.short	0x0050


	//----- nvinfo : EIATTR_SW_WAR
	.align		4
.L_43:
        /*0890*/ 	.byte	0x04, 0x36
        /*0892*/ 	.short	(.L_45 - .L_44)
.L_44:
        /*0894*/ 	.word	0x00000008
.L_45:


//--------------------- .nv.compat                --------------------------
	.section	.nv.compat,"",@"SHT_CUDA_COMPAT_INFO"
	.align	4
        /*0000*/ 	.byte	0x02, 0x02, 0x02, 0x00, 0x02, 0x05, 0x05, 0x00, 0x02, 0x03, 0x00, 0x00, 0x02, 0x06, 0x01, 0x00


//--------------------- .nv.callgraph             --------------------------
	.section	.nv.callgraph,"",@"SHT_CUDA_CALLGRAPH"
	.align	4
	.sectionentsize	8
	.align		4
        /*0000*/ 	.word	0x00000000
	.align		4
        /*0004*/ 	.word	0xffffffff
	.align		4
        /*0008*/ 	.word	0x00000000
	.align		4
        /*000c*/ 	.word	0xfffffffe
	.align		4
        /*0010*/ 	.word	0x00000000
	.align		4
        /*0014*/ 	.word	0xfffffffd
	.align		4
        /*0018*/ 	.word	0x00000000
	.align		4
        /*001c*/ 	.word	0xfffffffc


//--------------------- .text.matmul_kernel       --------------------------
	.section	.text.matmul_kernel,"ax",@progbits
	.align	128
        .global         matmul_kernel
        .type           matmul_kernel,@function
        .size           matmul_kernel,(.L_x_3 - matmul_kernel)
        .other          matmul_kernel,@"STO_CUDA_ENTRY STV_DEFAULT"
matmul_kernel:
.text.matmul_kernel:
[----:B------:R-:W0:Y:S08]  /*0000*/  LDC R1, c[0x0][0x37c] ;  /* 0x0000df00ff017b82 */ /* 0x000e300000000800 */
[----:B------:R-:W1:Y:S01]  /*0010*/  LDC.64 R148, c[0x0][0x398] ;  /* 0x0000e600ff947b82 */ /* 0x000e620000000a00 */
[----:B------:R-:W2:Y:S01]  /*0020*/  S2R R5, SR_CTAID.X ;  /* 0x0000000000057919 */ /* 0x000ea20000002500 */
[----:B------:R-:W3:Y:S01]  /*0030*/  LDCU UR4, c[0x0][0x3a0] ;  /* 0x00007400ff0477ac */ /* 0x000ee20008000800 */
[----:B0-----:R-:W-:Y:S01]  /*0040*/  VIADD R1, R1, 0xfffffea8 ;  /* 0xfffffea801017836 */ /* 0x001fe20000000000 */
[----:B------:R-:W-:-:S02]  /*0050*/  CS2R R24, SRZ ;  /* 0x0000000000187805 */ /* 0x000fc4000001ff00 */
[----:B------:R-:W-:Y:S02]  /*0060*/  CS2R R26, SRZ ;  /* 0x00000000001a7805 */ /* 0x000fe4000001ff00 */
[----:B------:R-:W-:Y:S02]  /*0070*/  CS2R R20, SRZ ;  /* 0x0000000000147805 */ /* 0x000fe4000001ff00 */
[----:B------:R-:W-:Y:S01]  /*0080*/  CS2R R22, SRZ ;  /* 0x0000000000167805 */ /* 0x000fe2000001ff00 */
[----:B------:R-:W0:Y:S01]  /*0090*/  S2UR UR7, SR_CgaCtaId ;  /* 0x00000000000779c3 */ /* 0x000e220000008800 */
[----:B------:R-:W-:Y:S02]  /*00a0*/  CS2R R16, SRZ ;  /* 0x0000000000107805 */ /* 0x000fe4000001ff00 */
[----:B------:R-:W-:Y:S02]  /*00b0*/  CS2R R18, SRZ ;  /* 0x0000000000127805 */ /* 0x000fe4000001ff00 */
[----:B------:R-:W-:-:S02]  /*00c0*/  CS2R R12, SRZ ;  /* 0x00000000000c7805 */ /* 0x000fc4000001ff00 */
[----:B------:R-:W-:Y:S02]  /*00d0*/  CS2R R14, SRZ ;  /* 0x00000000000e7805 */ /* 0x000fe4000001ff00 */
[----:B------:R-:W-:Y:S02]  /*00e0*/  CS2R R144, SRZ ;  /* 0x0000000000907805 */ /* 0x000fe4000001ff00 */
[----:B------:R-:W-:Y:S02]  /*00f0*/  CS2R R146, SRZ ;  /* 0x0000000000927805 */ /* 0x000fe4000001ff00 */
[----:B------:R-:W-:Y:S02]  /*0100*/  CS2R R140, SRZ ;  /* 0x00000000008c7805 */ /* 0x000fe4000001ff00 */
[----:B------:R-:W-:Y:S02]  /*0110*/  CS2R R142, SRZ ;  /* 0x00000000008e7805 */ /* 0x000fe4000001ff00 */
[----:B------:R-:W-:-:S02]  /*0120*/  CS2R R136, SRZ ;  /* 0x0000000000887805 */ /* 0x000fc4000001ff00 */
[----:B------:R-:W-:Y:S02]  /*0130*/  CS2R R138, SRZ ;  /* 0x00000000008a7805 */ /* 0x000fe4000001ff00 */
[----:B------:R-:W-:Y:S01]  /*0140*/  CS2R R132, SRZ ;  /* 0x0000000000847805 */ /* 0x000fe2000001ff00 */
[----:B---3--:R-:W-:Y:S01]  /*0150*/  UIADD3 UR4, UPT, UPT, UR4, 0x1f, URZ ;  /* 0x0000001f04047890 */ /* 0x008fe2000fffe0ff */
[----:B------:R-:W-:Y:S02]  /*0160*/  CS2R R134, SRZ ;  /* 0x0000000000867805 */ /* 0x000fe4000001ff00 */
[----:B------:R-:W-:Y:S02]  /*0170*/  CS2R R128, SRZ ;  /* 0x0000000000807805 */ /* 0x000fe4000001ff00 */
[----:B------:R-:W-:Y:S01]  /*0180*/  CS2R R130, SRZ ;  /* 0x0000000000827805 */ /* 0x000fe2000001ff00 */
[----:B-1----:R-:W-:Y:S01]  /*0190*/  VIADD R0, R149, 0x7f ;  /* 0x0000007f95007836 */ /* 0x002fe20000000000 */
[----:B------:R-:W-:Y:S01]  /*01a0*/  UISETP.GE.AND UP0, UPT, UR4, 0x20, UPT ;  /* 0x000000200400788c */ /* 0x000fe2000bf06270 */
[----:B------:R-:W-:-:S02]  /*01b0*/  CS2R R124, SRZ ;  /* 0x00000000007c7805 */ /* 0x000fc4000001ff00 */
[----:B------:R-:W-:Y:S02]  /*01c0*/  CS2R R126, SRZ ;  /* 0x00000000007e7805 */ /* 0x000fe4000001ff00 */
[----:B------:R-:W-:Y:S02]  /*01d0*/  CS2R R120, SRZ ;  /* 0x0000000000787805 */ /* 0x000fe4000001ff00 */
[----:B------:R-:W-:Y:S02]  /*01e0*/  SHF.R.S32.HI R3, RZ, 0x1f, R0 ;  /* 0x0000001fff037819 */ /* 0x000fe40000011400 */
[----:B------:R-:W-:Y:S02]  /*01f0*/  CS2R R122, SRZ ;  /* 0x00000000007a7805 */ /* 0x000fe4000001ff00 */
[----:B------:R-:W-:Y:S02]  /*0200*/  CS2R R116, SRZ ;  /* 0x0000000000747805 */ /* 0x000fe4000001ff00 */
[----:B------:R-:W-:-:S02]  /*0210*/  CS2R R118, SRZ ;  /* 0x0000000000767805 */ /* 0x000fc4000001ff00 */
[----:B------:R-:W-:Y:S02]  /*0220*/  LEA.HI R3, R3, R0, RZ, 0x7 ;  /* 0x0000000003037211 */ /* 0x000fe400078f38ff */
[----:B------:R-:W-:Y:S02]  /*0230*/  CS2R R112, SRZ ;  /* 0x0000000000707805 */ /* 0x000fe4000001ff00 */
[----:B--2---:R-:W-:Y:S02]  /*0240*/  IABS R8, R5 ;  /* 0x0000000500087213 */ /* 0x004fe40000000000 */
[----:B------:R-:W-:Y:S02]  /*0250*/  CS2R R114, SRZ ;  /* 0x0000000000727805 */ /* 0x000fe4000001ff00 */
[----:B------:R-:W-:Y:S02]  /*0260*/  SHF.R.S32.HI R3, RZ, 0x7, R3 ;  /* 0x00000007ff037819 */ /* 0x000fe40000011403 */
[----:B------:R-:W-:-:S02]  /*0270*/  CS2R R108, SRZ ;  /* 0x00000000006c7805 */ /* 0x000fc4000001ff00 */
[----:B------:R-:W-:Y:S02]  /*0280*/  CS2R R110, SRZ ;  /* 0x00000000006e7805 */ /* 0x000fe4000001ff00 */
[----:B------:R-:W-:Y:S02]  /*0290*/  CS2R R104, SRZ ;  /* 0x0000000000687805 */ /* 0x000fe4000001ff00 */
[----:B------:R-:W-:Y:S01]  /*02a0*/  CS2R R106, SRZ ;  /* 0x00000000006a7805 */ /* 0x000fe2000001ff00 */
[----:B------:R-:W-:Y:S01]  /*02b0*/  IMAD.SHL.U32 R4, R3, 0x8, RZ ;  /* 0x0000000803047824 */ /* 0x000fe200078e00ff */
[----:B------:R-:W-:Y:S02]  /*02c0*/  CS2R R100, SRZ ;  /* 0x0000000000647805 */ /* 0x000fe4000001ff00 */
[----:B------:R-:W-:Y:S02]  /*02d0*/  CS2R R102, SRZ ;  /* 0x0000000000667805 */ /* 0x000fe4000001ff00 */
[----:B------:R-:W-:-:S02]  /*02e0*/  CS2R R96, SRZ ;  /* 0x0000000000607805 */ /* 0x000fc4000001ff00 */
[----:B------:R-:W-:Y:S02]  /*02f0*/  CS2R R98, SRZ ;  /* 0x0000000000627805 */ /* 0x000fe4000001ff00 */
[-C--:B------:R-:W-:Y:S02]  /*0300*/  IABS R7, R4.reuse ;  /* 0x0000000400077213 */ /* 0x080fe40000000000 */
[----:B------:R-:W-:Y:S02]  /*0310*/  CS2R R92, SRZ ;  /* 0x00000000005c7805 */ /* 0x000fe4000001ff00 */
[----:B------:R-:W-:Y:S02]  /*0320*/  IABS R10, R4 ;  /* 0x00000004000a7213 */ /* 0x000fe40000000000 */
[----:B------:R-:W-:Y:S01]  /*0330*/  CS2R R94, SRZ ;  /* 0x00000000005e7805 */ /* 0x000fe2000001ff00 */
[----:B------:R-:W1:Y:S01]  /*0340*/  I2F.RP R0, R7 ;  /* 0x0000000700007306 */ /* 0x000e620000209400 */
        /* <DEDUP_REMOVED lines=13> */
[----:B------:R-:W-:Y:S01]  /*0420*/  CS2R R66, SRZ ;  /* 0x0000000000427805 */ /* 0x000fe2000001ff00 */
[----:B-1----:R-:W1:Y:S01]  /*0430*/  MUFU.RCP R0, R0 ;  /* 0x0000000000007308 */ /* 0x002e620000001000 */
        /* <DEDUP_REMOVED lines=9> */
[----:B------:R-:W-:Y:S01]  /*04d0*/  CS2R R46, SRZ ;  /* 0x00000000002e7805 */ /* 0x000fe2000001ff00 */
[----:B------:R-:W-:Y:S01]  /*04e0*/  UMOV UR6, 0x400 ;  /* 0x0000040000067882 */ /* 0x000fe20000000000 */
[----:B------:R-:W2:Y:S01]  /*04f0*/  LDCU.64 UR12, c[0x0][0x358] ;  /* 0x00006b00ff0c77ac */ /* 0x000ea20008000a00 */
[----:B0-----:R-:W-:Y:S01]  /*0500*/  ULEA UR6, UR7, UR6, 0x18 ;  /* 0x0000000607067291 */ /* 0x001fe2000f8ec0ff */
[----:B-1----:R-:W-:-:S02]  /*0510*/  VIADD R2, R0, 0xffffffe ;  /* 0x0ffffffe00027836 */ /* 0x002fc40000000000 */
[----:B------:R-:W-:Y:S02]  /*0520*/  IMAD.MOV R0, RZ, RZ, -R10 ;  /* 0x000000ffff007224 */ /* 0x000fe400078e0a0a */
[----:B------:R0:W1:Y:S02]  /*0530*/  F2I.FTZ.U32.TRUNC.NTZ R3, R2 ;  /* 0x0000000200037305 */ /* 0x000064000021f000 */
[----:B0-----:R-:W-:Y:S02]  /*0540*/  IMAD.MOV.U32 R2, RZ, RZ, RZ ;  /* 0x000000ffff027224 */ /* 0x001fe400078e00ff */
[----:B-1----:R-:W-:-:S04]  /*0550*/  IMAD.MOV R6, RZ, RZ, -R3 ;  /* 0x000000ffff067224 */ /* 0x002fc800078e0a03 */
[----:B------:R-:W-:Y:S02]  /*0560*/  IMAD R9, R6, R7, RZ ;  /* 0x0000000706097224 */ /* 0x000fe400078e02ff */
[----:B------:R-:W-:Y:S02]  /*0570*/  IMAD.MOV.U32 R6, RZ, RZ, R8 ;  /* 0x000000ffff067224 */ /* 0x000fe400078e0008 */
[----:B------:R-:W-:-:S06]  /*0580*/  IMAD.HI.U32 R3, R3, R9, R2 ;  /* 0x0000000903037227 */ /* 0x000fcc00078e0002 */
[----:B------:R-:W-:-:S04]  /*0590*/  IMAD.HI.U32 R3, R3, R6, RZ ;  /* 0x0000000603037227 */ /* 0x000fc800078e00ff */
[----:B------:R-:W-:-:S05]  /*05a0*/  IMAD R0, R3, R0, R6 ;  /* 0x0000000003007224 */ /* 0x000fca00078e0206 */
[----:B------:R-:W-:-:S13]  /*05b0*/  ISETP.GT.U32.AND P1, PT, R7, R0, PT ;  /* 0x000000000700720c */ /* 0x000fda0003f24070 */
[----:B------:R-:W-:Y:S02]  /*05c0*/  @!P1 IMAD.IADD R0, R0, 0x1, -R7 ;  /* 0x0000000100009824 */ /* 0x000fe400078e0a07 */
[----:B------:R-:W-:Y:S01]  /*05d0*/  @!P1 VIADD R3, R3, 0x1 ;  /* 0x0000000103039836 */ /* 0x000fe20000000000 */
[----:B------:R-:W-:Y:S02]  /*05e0*/  ISETP.NE.AND P1, PT, R4, RZ, PT ;  /* 0x000000ff0400720c */ /* 0x000fe40003f25270 */
[----:B------:R-:W-:Y:S02]  /*05f0*/  ISETP.GE.U32.AND P0, PT, R0, R7, PT ;  /* 0x000000070000720c */ /* 0x000fe40003f06070 */
[----:B------:R-:W-:-:S04]  /*0600*/  LOP3.LUT R0, R5, R4, RZ, 0x3c, !PT ;  /* 0x0000000405007212 */ /* 0x000fc800078e3cff */
[----:B------:R-:W-:Y:S01]  /*0610*/  ISETP.GE.AND P2, PT, R0, RZ, PT ;  /* 0x000000ff0000720c */ /* 0x000fe20003f46270 */
[----:B------:R-:W-:-:S06]  /*0620*/  VIADD R0, R148, 0x3f ;  /* 0x0000003f94007836 */ /* 0x000fcc0000000000 */
[----:B------:R-:W-:-:S04]  /*0630*/  @P0 VIADD R3, R3, 0x1 ;  /* 0x0000000103030836 */ /* 0x000fc80000000000 */
[----:B------:R-:W-:Y:S01]  /*0640*/  IMAD.MOV.U32 R2, RZ, RZ, R3 ;  /* 0x000000ffff027224 */ /* 0x000fe200078e0003 */
[----:B------:R-:W-:-:S03]  /*0650*/  SHF.R.S32.HI R3, RZ, 0x1f, R0 ;  /* 0x0000001fff037819 */ /* 0x000fc60000011400 */
[----:B------:R-:W-:Y:S01]  /*0660*/  @!P2 IMAD.MOV R2, RZ, RZ, -R2 ;  /* 0x000000ffff02a224 */ /* 0x000fe200078e0a02 */
[----:B------:R-:W-:Y:S02]  /*0670*/  @!P1 LOP3.LUT R2, RZ, R4, RZ, 0x33, !PT ;  /* 0x00000004ff029212 */ /* 0x000fe400078e33ff */
[----:B------:R-:W-:-:S03]  /*0680*/  LEA.HI R3, R3, R0, RZ, 0x6 ;  /* 0x0000000003037211 */ /* 0x000fc600078f30ff */
[----:B------:R-:W-:Y:S02]  /*0690*/  IMAD.SHL.U32 R6, R2, 0x8, RZ ;  /* 0x0000000802067824 */ /* 0x000fe400078e00ff */
[----:B------:R-:W-:-:S03]  /*06a0*/  IMAD.MOV R2, RZ, RZ, -R2 ;  /* 0x000000ffff027224 */ /* 0x000fc600078e0a02 */
[----:B------:R-:W-:Y:S01]  /*06b0*/  LEA.HI.SX32 R3, R3, -R6, 0x1a ;  /* 0x8000000603037211 */ /* 0x000fe200078fd2ff */
[----:B------:R-:W-:-:S03]  /*06c0*/  IMAD R11, R4, R2, R5 ;  /* 0x00000002040b7224 */ /* 0x000fc600078e0205 */
[----:B------:R-:W-:-:S04]  /*06d0*/  VIMNMX R8, PT, PT, R3, 0x8, PT ;  /* 0x0000000803087848 */ /* 0x000fc80003fe0100 */
[-C--:B------:R-:W-:Y:S02]  /*06e0*/  IABS R7, R8.reuse ;  /* 0x0000000800077213 */ /* 0x080fe40000000000 */
[----:B------:R-:W-:Y:S02]  /*06f0*/  IABS R4, R8 ;  /* 0x0000000800047213 */ /* 0x000fe40000000000 */
[----:B------:R-:W0:Y:S08]  /*0700*/  I2F.RP R0, R7 ;  /* 0x0000000700007306 */ /* 0x000e300000209400 */
[----:B0-----:R-:W0:Y:S02]  /*0710*/  MUFU.RCP R0, R0 ;  /* 0x0000000000007308 */ /* 0x001e240000001000 */
[----:B0-----:R-:W-:-:S02]  /*0720*/  VIADD R3, R0, 0xffffffe ;  /* 0x0ffffffe00037836 */ /* 0x001fc40000000000 */
[----:B------:R-:W-:-:S04]  /*0730*/  IMAD.MOV R0, RZ, RZ, -R4 ;  /* 0x000000ffff007224 */ /* 0x000fc800078e0a04 */
[----:B------:R-:W0:Y:S02]  /*0740*/  F2I.FTZ.U32.TRUNC.NTZ R3, R3 ;  /* 0x0000000300037305 */ /* 0x000e24000021f000 */
[----:B0-----:R-:W-:-:S04]  /*0750*/  IMAD.MOV R9, RZ, RZ, -R3 ;  /* 0x000000ffff097224 */ /* 0x001fc800078e0a03 */
[----:B------:R-:W-:Y:S01]  /*0760*/  IMAD.MOV.U32 R2, RZ, RZ, R9 ;  /* 0x000000ffff027224 */ /* 0x000fe200078e0009 */
[----:B------:R-:W-:-:S03]  /*0770*/  IABS R9, R11 ;  /* 0x0000000b00097213 */ /* 0x000fc60000000000 */
[----:B------:R-:W-:Y:S02]  /*0780*/  IMAD R5, R2, R7, RZ ;  /* 0x0000000702057224 */ /* 0x000fe400078e02ff */
[----:B------:R-:W-:-:S04]  /*0790*/  IMAD.MOV.U32 R2, RZ, RZ, RZ ;  /* 0x000000ffff027224 */ /* 0x000fc800078e00ff */
[----:B------:R-:W-:Y:S01]  /*07a0*/  IMAD.HI.U32 R2, R3, R5, R2 ;  /* 0x0000000503027227 */ /* 0x000fe200078e0002 */
[----:B------:R-:W-:-:S04]  /*07b0*/  LOP3.LUT R3, R11, R8, RZ, 0x3c, !PT ;  /* 0x000000080b037212 */ /* 0x000fc800078e3cff */
[----:B------:R-:W-:Y:S01]  /*07c0*/  ISETP.GE.AND P2, PT, R3, RZ, PT ;  /* 0x000000ff0300720c */ /* 0x000fe20003f46270 */
[----:B------:R-:W-:-:S04]  /*07d0*/  IMAD.HI.U32 R2, R2, R9, RZ ;  /* 0x0000000902027227 */ /* 0x000fc800078e00ff */
[----:B------:R-:W-:-:S05]  /*07e0*/  IMAD R0, R2, R0, R9 ;  /* 0x0000000002007224 */ /* 0x000fca00078e0209 */
[----:B------:R-:W-:-:S13]  /*07f0*/  ISETP.GT.U32.AND P1, PT, R7, R0, PT ;  /* 0x000000000700720c */ /* 0x000fda0003f24070 */
[----:B------:R-:W-:Y:S02]  /*0800*/  @!P1 IMAD.IADD R0, R0, 0x1, -R7 ;  /* 0x0000000100009824 */ /* 0x000fe400078e0a07 */
[----:B------:R-:W-:Y:S01]  /*0810*/  @!P1 VIADD R2, R2, 0x1 ;  /* 0x0000000102029836 */ /* 0x000fe20000000000 */
[----:B------:R-:W-:Y:S02]  /*0820*/  ISETP.NE.AND P1, PT, R8, RZ, PT ;  /* 0x000000ff0800720c */ /* 0x000fe40003f25270 */
[----:B------:R-:W-:Y:S02]  /*0830*/  ISETP.GE.U32.AND P0, PT, R0, R7, PT ;  /* 0x000000070000720c */ /* 0x000fe40003f06070 */
[----:B------:R-:W0:Y:S11]  /*0840*/  S2R R0, SR_TID.X ;  /* 0x0000000000007919 */ /* 0x000e360000002100 */
[----:B------:R-:W-:-:S04]  /*0850*/  @P0 VIADD R2, R2, 0x1 ;  /* 0x0000000102020836 */ /* 0x000fc80000000000 */
[----:B------:R-:W-:Y:S01]  /*0860*/  @!P2 IMAD.MOV R2, RZ, RZ, -R2 ;  /* 0x000000ffff02a224 */ /* 0x000fe200078e0a02 */
[----:B------:R-:W-:-:S05]  /*0870*/  @!P1 LOP3.LUT R2, RZ, R8, RZ, 0x33, !PT ;  /* 0x00000008ff029212 */ /* 0x000fca00078e33ff */
[----:B------:R-:W-:Y:S02]  /*0880*/  IMAD.MOV R3, RZ, RZ, -R2 ;  /* 0x000000ffff037224 */ /* 0x000fe400078e0a02 */
[----:B------:R-:W-:Y:S02]  /*0890*/  IMAD.SHL.U32 R158, R2, 0x80, RZ ;  /* 0x00000080029e7824 */ /* 0x000fe400078e00ff */
[----:B------:R-:W-:Y:S01]  /*08a0*/  IMAD R3, R8, R3, R11 ;  /* 0x0000000308037224 */ /* 0x000fe200078e020b */
[----:B------:R-:W-:Y:S02]  /*08b0*/  CS2R R8, SRZ ;  /* 0x0000000000087805 */ /* 0x000fe4000001ff00 */
[----:B------:R-:W-:Y:S01]  /*08c0*/  CS2R R10, SRZ ;  /* 0x00000000000a7805 */ /* 0x000fe2000001ff00 */
[----:B------:R-:W-:Y:S01]  /*08d0*/  IMAD.IADD R3, R6, 0x1, R3 ;  /* 0x0000000106037824 */ /* 0x000fe200078e0203 */
[----:B------:R-:W-:Y:S02]  /*08e0*/  CS2R R6, SRZ ;  /* 0x0000000000067805 */ /* 0x000fe4000001ff00 */
[----:B0-----:R-:W-:-:S02]  /*08f0*/  LOP3.LUT R150, R0, 0x3f, RZ, 0xc0, !PT ;  /* 0x0000003f00967812 */ /* 0x001fc400078ec0ff */
[C---:B------:R-:W-:Y:S02]  /*0900*/  LOP3.LUT R4, R0.reuse, 0x20, RZ, 0xc0, !PT ;  /* 0x0000002000047812 */ /* 0x040fe400078ec0ff */
[----:B------:R-:W-:Y:S01]  /*0910*/  LOP3.LUT R159, R0, 0x1f, RZ, 0xc0, !PT ;  /* 0x0000001f009f7812 */ /* 0x000fe200078ec0ff */
[----:B------:R-:W-:Y:S01]  /*0920*/  IMAD R28, R3, 0x40, R150 ;  /* 0x00000040031c7824 */ /* 0x000fe200078e0296 */
[----:B------:R-:W-:Y:S02]  /*0930*/  R2UR UR5, R4 ;  /* 0x00000000040572ca */ /* 0x000fe400000e0000 */
[----:B------:R-:W-:Y:S02]  /*0940*/  CS2R R4, SRZ ;  /* 0x0000000000047805 */ /* 0x000fe4000001ff00 */
[----:B------:R0:W-:Y:S01]  /*0950*/  STL [R1+0x94], R28 ;  /* 0x0000941c01007387 */ /* 0x0001e20000100800 */
[----:B--2---:R-:W-:Y:S10]  /*0960*/  BRA.U !UP0, `(.L_x_0) ;  /* 0x0000009908287547 */ /* 0x004ff4000b800000 */
[----:B------:R-:W-:Y:S01]  /*0970*/  IABS R12, R148 ;  /* 0x00000094000c7213 */ /* 0x000fe20000000000 */
[----:B------:R-:W1:Y:S01]  /*0980*/  LDCU UR18, c[0x0][0x3a4] ;  /* 0x00007480ff1277ac */ /* 0x000e620008000800 */
[----:B------:R-:W-:Y:S01]  /*0990*/  IABS R4, R149 ;  /* 0x0000009500047213 */ /* 0x000fe20000000000 */
[----:B------:R-:W-:Y:S01]  /*09a0*/  IMAD.SHL.U32 R172, R0, 0x2, RZ ;  /* 0x0000000200ac7824 */ /* 0x000fe200078e00ff */
[----:B------:R-:W2:Y:S01]  /*09b0*/  I2F.RP R3, R12 ;  /* 0x0000000c00037306 */ /* 0x000ea20000209400 */
[----:B------:R-:W-:Y:S01]  /*09c0*/  IABS R8, R28 ;  /* 0x0000001c00087213 */ /* 0x000fe20000000000 */
[----:B------:R-:W3:Y:S01]  /*09d0*/  LDCU UR7, c[0x0][0x3b0] ;  /* 0x00007600ff0777ac */ /* 0x000ee20008000800 */
[----:B------:R-:W-:Y:S02]  /*09e0*/  ISETP.GE.AND P6, PT, R28, RZ, PT ;  /* 0x000000ff1c00720c */ /* 0x000fe40003fc6270 */
[----:B------:R-:W-:Y:S02]  /*09f0*/  CS2R R144, SRZ ;  /* 0x0000000000907805 */ /* 0x000fe4000001ff00 */
[----:B------:R-:W-:Y:S01]  /*0a00*/  ISETP.NE.AND P5, PT, R148, RZ, PT ;  /* 0x000000ff9400720c */ /* 0x000fe20003fa5270 */
[----:B------:R-:W4:Y:S01]  /*0a10*/  LDCU.128 UR8, c[0x0][0x380] ;  /* 0x00007000ff0877ac */ /* 0x000f220008000c00 */
[----:B------:R-:W-:Y:S01]  /*0a20*/  LOP3.LUT R173, R150, 0x10, RZ, 0x3c, !PT ;  /* 0x0000001096ad7812 */ /* 0x000fe200078e3cff */
[----:B------:R-:W5:Y:S01]  /*0a30*/  I2F.RP R5, R4 ;  /* 0x0000000400057306 */ /* 0x000f620000209400 */
[----:B------:R-:W-:Y:S01]  /*0a40*/  CS2R R146, SRZ ;  /* 0x0000000000927805 */ /* 0x000fe2000001ff00 */
[----:B------:R-:W0:Y:S01]  /*0a50*/  LDCU UR77, c[0x0][0x3ac] ;  /* 0x00007580ff4d77ac */ /* 0x000e220008000800 */
[----:B------:R-:W-:-:S02]  /*0a60*/  CS2R R140, SRZ ;  /* 0x00000000008c7805 */ /* 0x000fc4000001ff00 */
[----:B------:R-:W-:Y:S02]  /*0a70*/  CS2R R142, SRZ ;  /* 0x00000000008e7805 */ /* 0x000fe4000001ff00 */
[----:B------:R-:W-:Y:S01]  /*0a80*/  CS2R R136, SRZ ;  /* 0x0000000000887805 */ /* 0x000fe2000001ff00 */
[----:B------:R-:W0:Y:S01]  /*0a90*/  LDCU UR76, c[0x0][0x3a0] ;  /* 0x00007400ff4c77ac */ /* 0x000e220008000800 */
[----:B------:R-:W-:Y:S01]  /*0aa0*/  CS2R R138, SRZ ;  /* 0x00000000008a7805 */ /* 0x000fe2000001ff00 */
[----:B--2---:R-:W2:Y:S01]  /*0ab0*/  MUFU.RCP R3, R3 ;  /* 0x0000000300037308 */ /* 0x004ea20000001000 */
[----:B------:R-:W-:Y:S02]  /*0ac0*/  CS2R R132, SRZ ;  /* 0x0000000000847805 */ /* 0x000fe4000001ff00 */
[----:B------:R-:W-:Y:S02]  /*0ad0*/  CS2R R134, SRZ ;  /* 0x0000000000867805 */ /* 0x000fe4000001ff00 */
[----:B------:R-:W-:-:S02]  /*0ae0*/  CS2R R128, SRZ ;  /* 0x0000000000807805 */ /* 0x000fc4000001ff00 */
[----:B------:R-:W-:Y:S02]  /*0af0*/  CS2R R130, SRZ ;  /* 0x0000000000827805 */ /* 0x000fe4000001ff00 */
[----:B------:R-:W-:Y:S02]  /*0b00*/  CS2R R124, SRZ ;  /* 0x00000000007c7805 */ /* 0x000fe4000001ff00 */
[----:B------:R-:W-:Y:S02]  /*0b10*/  CS2R R126, SRZ ;  /* 0x00000000007e7805 */ /* 0x000fe4000001ff00 */
[----:B------:R-:W-:Y:S01]  /*0b20*/  CS2R R120, SRZ ;  /* 0x0000000000787805 */ /* 0x000fe2000001ff00 */
[----:B-----5:R-:W5:Y:S01]  /*0b30*/  MUFU.RCP R5, R5 ;  /* 0x0000000500057308 */ /* 0x020f620000001000 */
[----:B------:R-:W-:Y:S02]  /*0b40*/  CS2R R122, SRZ ;  /* 0x00000000007a7805 */ /* 0x000fe4000001ff00 */
[----:B------:R-:W-:-:S02]  /*0b50*/  CS2R R116, SRZ ;  /* 0x0000000000747805 */ /* 0x000fc4000001ff00 */
[----:B------:R-:W-:Y:S02]  /*0b60*/  CS2R R118, SRZ ;  /* 0x0000000000767805 */ /* 0x000fe4000001ff00 */
[----:B------:R-:W-:Y:S01]  /*0b70*/  CS2R R114, SRZ ;  /* 0x0000000000727805 */ /* 0x000fe2000001ff00 */
[----:B------:R-:W-:Y:S01]  /*0b80*/  ULEA UR71, UR5, UR6, 0x3 ;  /* 0x0000000605477291 */ /* 0x000fe2000f8e18ff */
[----:B------:R-:W0:Y:S01]  /*0b90*/  LDCU UR75, c[0x0][0x3a8] ;  /* 0x00007500ff4b77ac */ /* 0x000e220008000800 */
[----:B--2---:R-:W-:-:S04]  /*0ba0*/  VIADD R6, R3, 0xffffffe ;  /* 0x0ffffffe03067836 */ /* 0x004fc80000000000 */
[----:B------:R2:W0:Y:S01]  /*0bb0*/  F2I.FTZ.U32.TRUNC.NTZ R7, R6 ;  /* 0x0000000600077305 */ /* 0x000422000021f000 */
[----:B-----5:R-:W-:Y:S02]  /*0bc0*/  VIADD R2, R5, 0xffffffe ;  /* 0x0ffffffe05027836 */ /* 0x020fe40000000000 */
[----:B------:R-:W-:-:S05]  /*0bd0*/  IMAD.U32 R5, RZ, RZ, UR5 ;  /* 0x00000005ff057e24 */ /* 0x000fca000f8e00ff */
[----:B------:R5:W1:Y:S01]  /*0be0*/  F2I.FTZ.U32.TRUNC.NTZ R3, R2 ;  /* 0x0000000200037305 */ /* 0x000a62000021f000 */
[----:B--2---:R-:W-:Y:S02]  /*0bf0*/  IMAD.MOV.U32 R6, RZ, RZ, RZ ;  /* 0x000000ffff067224 */ /* 0x004fe400078e00ff */
[----:B0-----:R-:W-:Y:S02]  /*0c00*/  IMAD.MOV R9, RZ, RZ, -R7 ;  /* 0x000000ffff097224 */ /* 0x001fe400078e0a07 */
[----:B-----5:R-:W-:Y:S02]  /*0c10*/  IMAD.MOV.U32 R2, RZ, RZ, RZ ;  /* 0x000000ffff027224 */ /* 0x020fe400078e00ff */
[----:B------:R-:W-:-:S04]  /*0c20*/  IMAD R9, R9, R12, RZ ;  /* 0x0000000c09097224 */ /* 0x000fc800078e02ff */
[----:B------:R-:W-:-:S04]  /*0c30*/  IMAD.HI.U32 R7, R7, R9, R6 ;  /* 0x0000000907077227 */ /* 0x000fc800078e0006 */
[----:B------:R-:W-:Y:S01]  /*0c40*/  IMAD.MOV.U32 R9, RZ, RZ, R8 ;  /* 0x000000ffff097224 */ /* 0x000fe200078e0008 */
[----:B------:R-:W-:Y:S01]  /*0c50*/  LEA.HI R8, R5, R158, RZ, 0x1b ;  /* 0x0000009e05087211 */ /* 0x000fe200078fd8ff */
[----:B-1----:R-:W-:Y:S02]  /*0c60*/  IMAD.MOV R6, RZ, RZ, -R3 ;  /* 0x000000ffff067224 */ /* 0x002fe400078e0a03 */
[----:B------:R-:W-:Y:S01]  /*0c70*/  IMAD.HI.U32 R7, R7, R9, RZ ;  /* 0x0000000907077227 */ /* 0x000fe200078e00ff */
[----:B------:R-:W-:-:S03]  /*0c80*/  IABS R97, R8 ;  /* 0x0000000800617213 */ /* 0x000fc60000000000 */
[----:B------:R-:W-:Y:S02]  /*0c90*/  IMAD.MOV R7, RZ, RZ, -R7 ;  /* 0x000000ffff077224 */ /* 0x000fe400078e0a07 */
[----:B------:R-:W-:Y:S02]  /*0ca0*/  IMAD.MOV.U32 R5, RZ, RZ, R6 ;  /* 0x000000ffff057224 */ /* 0x000fe400078e0006 */
[----:B------:R-:W-:Y:S02]  /*0cb0*/  IMAD R9, R12, R7, R9 ;  /* 0x000000070c097224 */ /* 0x000fe400078e0209 */
[----:B------:R-:W-:Y:S02]  /*0cc0*/  VIADD R10, R8, 0x7e ;  /* 0x0000007e080a7836 */ /* 0x000fe40000000000 */
[----:B------:R-:W-:Y:S01]  /*0cd0*/  IMAD R5, R5, R4, RZ ;  /* 0x0000000405057224 */ /* 0x000fe200078e02ff */
[----:B------:R-:W-:Y:S01]  /*0ce0*/  ISETP.GT.U32.AND P0, PT, R12, R9, PT ;  /* 0x000000090c00720c */ /* 0x000fe20003f04070 */
[----:B------:R-:W-:Y:S01]  /*0cf0*/  VIADD R13, R8, 0x7c ;  /* 0x0000007c080d7836 */ /* 0x000fe20000000000 */
[----:B------:R-:W-:Y:S01]  /*0d00*/  IABS R7, R10 ;  /* 0x0000000a00077213 */ /* 0x000fe20000000000 */
[----:B------:R-:W-:Y:S01]  /*0d10*/  IMAD.HI.U32 R2, R3, R5, R2 ;  /* 0x0000000503027227 */ /* 0x000fe200078e0002 */
[----:B------:R-:W-:-:S02]  /*0d20*/  ISETP.GE.AND P3, PT, R10, RZ, PT ;  /* 0x000000ff0a00720c */ /* 0x000fc40003f66270 */
[----:B------:R-:W-:Y:S01]  /*0d30*/  IABS R11, R13 ;  /* 0x0000000d000b7213 */ /* 0x000fe20000000000 */
[----:B------:R-:W-:Y:S01]  /*0d40*/  VIADD R14, R8, 0x78 ;  /* 0x00000078080e7836 */ /* 0x000fe20000000000 */
[----:B------:R-:W-:Y:S01]  /*0d50*/  ISETP.GE.AND P4, PT, R13, RZ, PT ;  /* 0x000000ff0d00720c */ /* 0x000fe20003f86270 */
[----:B------:R-:W-:-:S03]  /*0d60*/  IMAD.HI.U32 R3, R2, R7, RZ ;  /* 0x0000000702037227 */ /* 0x000fc600078e00ff */
[----:B------:R-:W-:Y:S01]  /*0d70*/  IABS R13, R14 ;  /* 0x0000000e000d7213 */ /* 0x000fe20000000000 */
[----:B------:R-:W-:Y:S02]  /*0d80*/  @!P0 IMAD.IADD R9, R9, 0x1, -R12 ;  /* 0x0000000109098824 */ /* 0x000fe400078e0a0c */
[----:B------:R-:W-:Y:S02]  /*0d90*/  IMAD.MOV R6, RZ, RZ, -R3 ;  /* 0x000000ffff067224 */ /* 0x000fe400078e0a03 */
[----:B------:R-:W-:Y:S01]  /*0da0*/  IMAD.HI.U32 R5, R2, R11, RZ ;  /* 0x0000000b02057227 */ /* 0x000fe200078e00ff */
[----:B------:R-:W-:-:S03]  /*0db0*/  ISETP.GT.U32.AND P0, PT, R12, R9, PT ;  /* 0x000000090c00720c */ /* 0x000fc60003f04070 */
[----:B------:R-:W-:Y:S02]  /*0dc0*/  VIADD R3, R8, 0x7a ;  /* 0x0000007a08037836 */ /* 0x000fe40000000000 */
[----:B------:R-:W-:Y:S02]  /*0dd0*/  IMAD.MOV R10, RZ, RZ, -R5 ;  /* 0x000000ffff0a7224 */ /* 0x000fe400078e0a05 */
[C---:B------:R-:W-:Y:S01]  /*0de0*/  IMAD R5, R4.reuse, R6, R7 ;  /* 0x0000000604057224 */ /* 0x040fe200078e0207 */
[----:B------:R-:W-:Y:S01]  /*0df0*/  ISETP.GE.AND P2, PT, R3, RZ, PT ;  /* 0x000000ff0300720c */ /* 0x000fe20003f46270 */
[----:B------:R-:W-:Y:S01]  /*0e00*/  IMAD R6, R4, R10, R11 ;  /* 0x0000000a04067224 */ /* 0x000fe200078e020b */
[----:B------:R-:W-:Y:S01]  /*0e10*/  IABS R3, R3 ;  /* 0x0000000300037213 */ /* 0x000fe20000000000 */
[----:B------:R-:W-:-:S03]  /*0e20*/  IMAD.HI.U32 R7, R2, R13, RZ ;  /* 0x0000000d02077227 */ /* 0x000fc600078e00ff */
[C---:B------:R-:W-:Y:S01]  /*0e30*/  ISETP.GT.U32.AND P1, PT, R4.reuse, R6, PT ;  /* 0x000000060400720c */ /* 0x040fe20003f24070 */
[----:B------:R-:W-:Y:S01]  /*0e40*/  @!P0 IMAD.IADD R9, R9, 0x1, -R12 ;  /* 0x0000000109098824 */ /* 0x000fe200078e0a0c */
[----:B------:R-:W-:Y:S01]  /*0e50*/  ISETP.GT.U32.AND P0, PT, R4, R5, PT ;  /* 0x000000050400720c */ /* 0x000fe20003f04070 */
[----:B------:R-:W-:Y:S02]  /*0e60*/  IMAD.MOV.U32 R11, RZ, RZ, R3 ;  /* 0x000000ffff0b7224 */ /* 0x000fe400078e0003 */
[----:B------:R-:W-:Y:S02]  /*0e70*/  VIADD R18, R8, 0x74 ;  /* 0x0000007408127836 */ /* 0x000fe40000000000 */
[----:B------:R-:W-:-:S03]  /*0e80*/  IMAD.HI.U32 R3, R2, R11, RZ ;  /* 0x0000000b02037227 */ /* 0x000fc600078e00ff */
[----:B------:R-:W-:Y:S01]  /*0e90*/  IABS R12, R18 ;  /* 0x00000012000c7213 */ /* 0x000fe20000000000 */
[----:B------:R-:W-:Y:S02]  /*0ea0*/  IMAD.MOV R10, RZ, RZ, -R3 ;  /* 0x000000ffff0a7224 */ /* 0x000fe400078e0a03 */
[----:B------:R-:W-:Y:S02]  /*0eb0*/  IMAD.MOV.U32 R3, RZ, RZ, R9 ;  /* 0x000000ffff037224 */ /* 0x000fe400078e0009 */
[----:B------:R-:W-:Y:S02]  /*0ec0*/  IMAD.MOV R9, RZ, RZ, -R7 ;  /* 0x000000ffff097224 */ /* 0x000fe400078e0a07 */
[----:B------:R-:W-:Y:S02]  /*0ed0*/  @!P0 IMAD.IADD R5, R5, 0x1, -R4 ;  /* 0x0000000105058824 */ /* 0x000fe400078e0a04 */
[C---:B------:R-:W-:Y:S02]  /*0ee0*/  IMAD R7, R4.reuse, R10, R11 ;  /* 0x0000000a04077224 */ /* 0x040fe400078e020b */
[----:B------:R-:W-:Y:S01]  /*0ef0*/  @!P6 IMAD.MOV R3, RZ, RZ, -R3 ;  /* 0x000000ffff03e224 */ /* 0x000fe200078e0a03 */
[----:B------:R-:W-:Y:S01]  /*0f00*/  @!P5 LOP3.LUT R3, RZ, R148, RZ, 0x33, !PT ;  /* 0x00000094ff03d212 */ /* 0x000fe200078e33ff */
[C---:B------:R-:W-:Y:S01]  /*0f10*/  IMAD R9, R4.reuse, R9, R13 ;  /* 0x0000000904097224 */ /* 0x040fe200078e020d */
[C---:B------:R-:W-:Y:S01]  /*0f20*/  ISETP.GT.U32.AND P0, PT, R4.reuse, R5, PT ;  /* 0x000000050400720c */ /* 0x040fe20003f04070 */
[----:B------:R-:W-:Y:S01]  /*0f30*/  IMAD.MOV.U32 R13, RZ, RZ, R12 ;  /* 0x000000ffff0d7224 */ /* 0x000fe200078e000c */
[----:B------:R-:W-:Y:S01]  /*0f40*/  ISETP.GT.U32.AND P5, PT, R4, R7, PT ;  /* 0x000000070400720c */ /* 0x000fe20003fa4070 */
[----:B------:R-:W-:-:S02]  /*0f50*/  VIADD R16, R8, 0x76 ;  /* 0x0000007608107836 */ /* 0x000fc40000000000 */
[----:B------:R-:W-:Y:S01]  /*0f60*/  @!P1 IMAD.IADD R6, R6, 0x1, -R4 ;  /* 0x0000000106069824 */ /* 0x000fe200078e0a04 */
[----:B------:R-:W-:Y:S01]  /*0f70*/  ISETP.GT.U32.AND P1, PT, R4, R9, PT ;  /* 0x000000090400720c */ /* 0x000fe20003f24070 */
[----:B------:R-:W-:Y:S01]  /*0f80*/  IMAD.HI.U32 R11, R2, R13, RZ ;  /* 0x0000000d020b7227 */ /* 0x000fe200078e00ff */
[----:B------:R-:W-:Y:S02]  /*0f90*/  IABS R15, R16 ;  /* 0x00000010000f7213 */ /* 0x000fe40000000000 */
[----:B------:R-:W-:Y:S01]  /*0fa0*/  ISETP.GT.U32.AND P6, PT, R4, R6, PT ;  /* 0x000000060400720c */ /* 0x000fe20003fc4070 */
[----:B------:R-:W-:Y:S02]  /*0fb0*/  IMAD.MOV R11, RZ, RZ, -R11 ;  /* 0x000000ffff0b7224 */ /* 0x000fe400078e0a0b */
[----:B------:R-:W-:-:S04]  /*0fc0*/  IMAD.HI.U32 R10, R2, R15, RZ ;  /* 0x0000000f020a7227 */ /* 0x000fc800078e00ff */
[--C-:B------:R-:W-:Y:S01]  /*0fd0*/  @!P0 IMAD.IADD R5, R5, 0x1, -R4.reuse ;  /* 0x0000000105058824 */ /* 0x100fe200078e0a04 */
[----:B------:R-:W-:Y:S01]  /*0fe0*/  ISETP.GE.AND P0, PT, R14, RZ, PT ;  /* 0x000000ff0e00720c */ /* 0x000fe20003f06270 */
[----:B------:R-:W-:Y:S02]  /*0ff0*/  @!P5 IMAD.IADD R7, R7, 0x1, -R4 ;  /* 0x000000010707d824 */ /* 0x000fe400078e0a04 */
[C---:B------:R-:W-:Y:S02]  /*1000*/  IMAD R11, R4.reuse, R11, R13 ;  /* 0x0000000b040b7224 */ /* 0x040fe400078e020d */
[----:B------:R-:W-:Y:S02]  /*1010*/  IMAD.MOV R10, RZ, RZ, -R10 ;  /* 0x000000ffff0a7224 */ /* 0x000fe400078e0a0a */
[----:B------:R-:W-:Y:S01]  /*1020*/  @!P1 IMAD.IADD R9, R9, 0x1, -R4 ;  /* 0x0000000109099824 */ /* 0x000fe200078e0a04 */
[C---:B------:R-:W-:Y:S01]  /*1030*/  ISETP.GT.U32.AND P1, PT, R4.reuse, R7, PT ;  /* 0x000000070400720c */ /* 0x040fe20003f24070 */
[----:B------:R-:W-:Y:S01]  /*1040*/  @!P3 IMAD.MOV R5, RZ, RZ, -R5 ;  /* 0x000000ffff05b224 */ /* 0x000fe200078e0a05 */
[----:B------:R-:W-:Y:S01]  /*1050*/  ISETP.GT.U32.AND P3, PT, R4, R11, PT ;  /* 0x0000000b0400720c */ /* 0x000fe20003f64070 */
[----:B------:R-:W-:-:S02]  /*1060*/  VIADD R19, R8, 0x72 ;  /* 0x0000007208137836 */ /* 0x000fc40000000000 */
[----:B------:R-:W-:Y:S02]  /*1070*/  IMAD R10, R4, R10, R15 ;  /* 0x0000000a040a7224 */ /* 0x000fe400078e020f */
[----:B------:R-:W-:Y:S01]  /*1080*/  VIADD R14, R8, 0x70 ;  /* 0x00000070080e7836 */ /* 0x000fe20000000000 */
[----:B------:R-:W-:Y:S01]  /*1090*/  IABS R12, R19 ;  /* 0x00000013000c7213 */ /* 0x000fe20000000000 */
[----:B------:R-:W-:Y:S01]  /*10a0*/  @!P6 IMAD.IADD R6, R6, 0x1, -R4 ;  /* 0x000000010606e824 */ /* 0x000fe200078e0a04 */
[----:B------:R-:W-:Y:S01]  /*10b0*/  ISETP.GT.U32.AND P5, PT, R4, R10, PT ;  /* 0x0000000a0400720c */ /* 0x000fe20003fa4070 */
[----:B------:R-:W-:Y:S01]  /*10c0*/  VIADD R26, R8, 0x64 ;  /* 0x00000064081a7836 */ /* 0x000fe20000000000 */
[----:B------:R-:W-:Y:S01]  /*10d0*/  IABS R17, R14 ;  /* 0x0000000e00117213 */ /* 0x000fe20000000000 */
[----:B------:R-:W-:Y:S01]  /*10e0*/  IMAD.MOV.U32 R15, RZ, RZ, R12 ;  /* 0x000000ffff0f7224 */ /* 0x000fe200078e000c */
[----:B------:R-:W-:Y:S01]  /*10f0*/  ISETP.GT.U32.AND P6, PT, R4, R9, PT ;  /* 0x000000090400720c */ /* 0x000fe20003fc4070 */
[--C-:B------:R-:W-:Y:S01]  /*1100*/  @!P1 IMAD.IADD R7, R7, 0x1, -R4.reuse ;  /* 0x0000000107079824 */ /* 0x100fe200078e0a04 */
[----:B------:R-:W-:Y:S01]  /*1110*/  ISETP.GE.AND P1, PT, R18, RZ, PT ;  /* 0x000000ff1200720c */ /* 0x000fe20003f26270 */
[----:B------:R-:W-:Y:S01]  /*1120*/  @!P3 IMAD.IADD R11, R11, 0x1, -R4 ;  /* 0x000000010b0bb824 */ /* 0x000fe200078e0a04 */
[----:B------:R-:W-:Y:S01]  /*1130*/  ISETP.GE.AND P3, PT, R19, RZ, PT ;  /* 0x000000ff1300720c */ /* 0x000fe20003f66270 */
[----:B------:R-:W-:-:S04]  /*1140*/  IMAD.HI.U32 R12, R2, R15, RZ ;  /* 0x0000000f020c7227 */ /* 0x000fc800078e00ff */
[----:B------:R-:W-:Y:S01]  /*1150*/  @!P2 IMAD.MOV R7, RZ, RZ, -R7 ;  /* 0x000000ffff07a224 */ /* 0x000fe200078e0a07 */
[----:B------:R-:W-:Y:S01]  /*1160*/  ISETP.GT.U32.AND P2, PT, R4, R11, PT ;  /* 0x0000000b0400720c */ /* 0x000fe20003f44070 */
[----:B------:R-:W-:Y:S02]  /*1170*/  IMAD.MOV R12, RZ, RZ, -R12 ;  /* 0x000000ffff0c7224 */ /* 0x000fe400078e0a0c */
[----:B------:R-:W-:-:S04]  /*1180*/  IMAD.HI.U32 R13, R2, R17, RZ ;  /* 0x00000011020d7227 */ /* 0x000fc800078e00ff */
[--C-:B------:R-:W-:Y:S02]  /*1190*/  @!P5 IMAD.IADD R10, R10, 0x1, -R4.reuse ;  /* 0x000000010a0ad824 */ /* 0x100fe400078e0a04 */
[C---:B------:R-:W-:Y:S02]  /*11a0*/  IMAD R12, R4.reuse, R12, R15 ;  /* 0x0000000c040c7224 */ /* 0x040fe400078e020f */
[----:B------:R-:W-:Y:S01]  /*11b0*/  IMAD.MOV R13, RZ, RZ, -R13 ;  /* 0x000000ffff0d7224 */ /* 0x000fe200078e0a0d */
[C---:B------:R-:W-:Y:S01]  /*11c0*/  ISETP.GT.U32.AND P5, PT, R4.reuse, R10, PT ;  /* 0x0000000a0400720c */ /* 0x040fe20003fa4070 */
[--C-:B------:R-:W-:Y:S01]  /*11d0*/  @!P6 IMAD.IADD R9, R9, 0x1, -R4.reuse ;  /* 0x000000010909e824 */ /* 0x100fe200078e0a04 */
[C---:B------:R-:W-:Y:S01]  /*11e0*/  ISETP.GT.U32.AND P6, PT, R4.reuse, R12, PT ;  /* 0x0000000c0400720c */ /* 0x040fe20003fc4070 */
[----:B------:R-:W-:Y:S02]  /*11f0*/  IMAD R13, R4, R13, R17 ;  /* 0x0000000d040d7224 */ /* 0x000fe400078e0211 */
[----:B------:R-:W-:-:S02]  /*1200*/  @!P2 IMAD.IADD R11, R11, 0x1, -R4 ;  /* 0x000000010b0ba824 */ /* 0x000fc400078e0a04 */
[----:B------:R-:W-:Y:S01]  /*1210*/  @!P4 IMAD.MOV R6, RZ, RZ, -R6 ;  /* 0x000000ffff06c224 */ /* 0x000fe200078e0a06 */
[----:B------:R-:W-:Y:S01]  /*1220*/  ISETP.GT.U32.AND P2, PT, R4, R13, PT ;  /* 0x0000000d0400720c */ /* 0x000fe20003f44070 */
[----:B------:R-:W-:Y:S01]  /*1230*/  @!P0 IMAD.MOV R9, RZ, RZ, -R9 ;  /* 0x000000ffff098224 */ /* 0x000fe200078e0a09 */
[----:B------:R-:W-:Y:S01]  /*1240*/  ISETP.GE.AND P4, PT, R16, RZ, PT ;  /* 0x000000ff1000720c */ /* 0x000fe20003f86270 */
[----:B------:R-:W-:Y:S02]  /*1250*/  VIADD R16, R8, 0x6a ;  /* 0x0000006a08107836 */ /* 0x000fe40000000000 */
[--C-:B------:R-:W-:Y:S01]  /*1260*/  @!P5 IMAD.IADD R10, R10, 0x1, -R4.reuse ;  /* 0x000000010a0ad824 */ /* 0x100fe200078e0a04 */
[----:B------:R-:W-:Y:S01]  /*1270*/  ISETP.GE.AND P5, PT, R14, RZ, PT ;  /* 0x000000ff0e00720c */ /* 0x000fe20003fa6270 */
[----:B------:R-:W-:Y:S01]  /*1280*/  VIADD R14, R8, 0x6e ;  /* 0x0000006e080e7836 */ /* 0x000fe20000000000 */
[----:B------:R-:W-:Y:S01]  /*1290*/  IABS R23, R16 ;  /* 0x0000001000177213 */ /* 0x000fe20000000000 */
[----:B------:R-:W-:-:S02]  /*12a0*/  @!P6 IMAD.IADD R12, R12, 0x1, -R4 ;  /* 0x000000010c0ce824 */ /* 0x000fc400078e0a04 */
[----:B------:R-:W-:Y:S01]  /*12b0*/  @!P1 IMAD.MOV R11, RZ, RZ, -R11 ;  /* 0x000000ffff0b9224 */ /* 0x000fe200078e0a0b */
[----:B------:R-:W-:Y:S01]  /*12c0*/  IABS R19, R14 ;  /* 0x0000000e00137213 */ /* 0x000fe20000000000 */
[----:B------:R-:W-:Y:S01]  /*12d0*/  @!P2 IMAD.IADD R13, R13, 0x1, -R4 ;  /* 0x000000010d0da824 */ /* 0x000fe200078e0a04 */
[----:B------:R-:W-:Y:S01]  /*12e0*/  ISETP.GT.U32.AND P6, PT, R4, R12, PT ;  /* 0x0000000c0400720c */ /* 0x000fe20003fc4070 */
[----:B------:R-:W-:Y:S01]  /*12f0*/  VIADD R15, R8, 0x6c ;  /* 0x0000006c080f7836 */ /* 0x000fe20000000000 */
[----:B------:R-:W-:Y:S01]  /*1300*/  ISETP.GE.AND P0, PT, R14, RZ, PT ;  /* 0x000000ff0e00720c */ /* 0x000fe20003f06270 */
[----:B------:R-:W-:Y:S01]  /*1310*/  IMAD.HI.U32 R14, R2, R19, RZ ;  /* 0x00000013020e7227 */ /* 0x000fe200078e00ff */
[----:B------:R-:W-:Y:S02]  /*1320*/  ISETP.GT.U32.AND P2, PT, R4, R13, PT ;  /* 0x0000000d0400720c */ /* 0x000fe40003f44070 */
[----:B------:R-:W-:Y:S01]  /*1330*/  ISETP.GE.AND P1, PT, R16, RZ, PT ;  /* 0x000000ff1000720c */ /* 0x000fe20003f26270 */
[----:B------:R-:W-:Y:S01]  /*1340*/  IMAD.MOV R14, RZ, RZ, -R14 ;  /* 0x000000ffff0e7224 */ /* 0x000fe200078e0a0e */
[----:B------:R-:W-:Y:S01]  /*1350*/  IABS R21, R15 ;  /* 0x0000000f00157213 */ /* 0x000fe20000000000 */
[----:B------:R-:W-:-:S04]  /*1360*/  IMAD.HI.U32 R16, R2, R23, RZ ;  /* 0x0000001702107227 */ /* 0x000fc800078e00ff */
[----:B------:R-:W-:Y:S02]  /*1370*/  @!P6 IMAD.IADD R12, R12, 0x1, -R4 ;  /* 0x000000010c0ce824 */ /* 0x000fe400078e0a04 */
[C---:B------:R-:W-:Y:S02]  /*1380*/  IMAD R14, R4.reuse, R14, R19 ;  /* 0x0000000e040e7224 */ /* 0x040fe400078e0213 */
[----:B------:R-:W-:Y:S02]  /*1390*/  IMAD.MOV R16, RZ, RZ, -R16 ;  /* 0x000000ffff107224 */ /* 0x000fe400078e0a10 */
[----:B------:R-:W-:Y:S01]  /*13a0*/  @!P3 IMAD.MOV R12, RZ, RZ, -R12 ;  /* 0x000000ffff0cb224 */ /* 0x000fe200078e0a0c */
[C---:B------:R-:W-:Y:S01]  /*13b0*/  ISETP.GT.U32.AND P3, PT, R4.reuse, R14, PT ;  /* 0x0000000e0400720c */ /* 0x040fe20003f64070 */
[----:B------:R-:W-:Y:S02]  /*13c0*/  @!P2 IMAD.IADD R13, R13, 0x1, -R4 ;  /* 0x000000010d0da824 */ /* 0x000fe400078e0a04 */
[C---:B------:R-:W-:Y:S01]  /*13d0*/  IMAD R16, R4.reuse, R16, R23 ;  /* 0x0000001004107224 */ /* 0x040fe200078e0217 */
[----:B------:R-:W-:Y:S01]  /*13e0*/  IABS R23, R26 ;  /* 0x0000001a00177213 */ /* 0x000fe20000000000 */
[----:B------:R-:W-:Y:S01]  /*13f0*/  @!P4 IMAD.MOV R10, RZ, RZ, -R10 ;  /* 0x000000ffff0ac224 */ /* 0x000fe200078e0a0a */
[----:B------:R-:W-:Y:S01]  /*1400*/  ISETP.GE.AND P4, PT, R15, RZ, PT ;  /* 0x000000ff0f00720c */ /* 0x000fe20003f86270 */
[----:B------:R-:W-:Y:S01]  /*1410*/  @!P5 IMAD.MOV R13, RZ, RZ, -R13 ;  /* 0x000000ffff0dd224 */ /* 0x000fe200078e0a0d */
[----:B------:R-:W-:Y:S01]  /*1420*/  ISETP.GT.U32.AND P5, PT, R4, R16, PT ;  /* 0x000000100400720c */ /* 0x000fe20003fa4070 */
[----:B------:R-:W-:-:S04]  /*1430*/  IMAD.HI.U32 R15, R2, R21, RZ ;  /* 0x00000015020f7227 */ /* 0x000fc800078e00ff */
[----:B------:R-:W-:Y:S02]  /*1440*/  VIADD R17, R8, 0x68 ;  /* 0x0000006808117836 */ /* 0x000fe40000000000 */
[----:B------:R-:W-:Y:S02]  /*1450*/  IMAD.MOV R15, RZ, RZ, -R15 ;  /* 0x000000ffff0f7224 */ /* 0x000fe400078e0a0f */
[--C-:B------:R-:W-:Y:S01]  /*1460*/  @!P3 IMAD.IADD R14, R14, 0x1, -R4.reuse ;  /* 0x000000010e0eb824 */ /* 0x100fe200078e0a04 */
[----:B------:R-:W-:Y:S01]  /*1470*/  IABS R25, R17 ;  /* 0x0000001100197213 */ /* 0x000fe20000000000 */
[----:B------:R-:W-:Y:S01]  /*1480*/  IMAD R15, R4, R15, R21 ;  /* 0x0000000f040f7224 */ /* 0x000fe200078e0215 */
[----:B------:R-:W-:Y:S01]  /*1490*/  ISETP.GE.AND P6, PT, R17, RZ, PT ;  /* 0x000000ff1100720c */ /* 0x000fe20003fc6270 */
[----:B------:R-:W-:Y:S01]  /*14a0*/  @!P5 IMAD.IADD R16, R16, 0x1, -R4 ;  /* 0x000000011010d824 */ /* 0x000fe200078e0a04 */
[----:B------:R-:W-:Y:S01]  /*14b0*/  ISETP.GT.U32.AND P3, PT, R4, R14, PT ;  /* 0x0000000e0400720c */ /* 0x000fe20003f64070 */
[----:B------:R-:W-:Y:S01]  /*14c0*/  IMAD.HI.U32 R17, R2, R25, RZ ;  /* 0x0000001902117227 */ /* 0x000fe200078e00ff */
[----:B------:R-:W-:-:S02]  /*14d0*/  ISETP.GT.U32.AND P2, PT, R4, R15, PT ;  /* 0x0000000f0400720c */ /* 0x000fc40003f44070 */
[----:B------:R-:W-:Y:S01]  /*14e0*/  ISETP.GT.U32.AND P5, PT, R4, R16, PT ;  /* 0x000000100400720c */ /* 0x000fe20003fa4070 */
[----:B------:R-:W-:Y:S02]  /*14f0*/  IMAD.MOV R17, RZ, RZ, -R17 ;  /* 0x000000ffff117224 */ /* 0x000fe400078e0a11 */
[----:B------:R-:W-:-:S04]  /*1500*/  IMAD.HI.U32 R19, R2, R23, RZ ;  /* 0x0000001702137227 */ /* 0x000fc800078e00ff */
[----:B------:R-:W-:Y:S02]  /*1510*/  VIADD R24, R8, 0x66 ;  /* 0x0000006608187836 */ /* 0x000fe40000000000 */
[----:B------:R-:W-:Y:S02]  /*1520*/  IMAD R17, R4, R17, R25 ;  /* 0x0000001104117224 */ /* 0x000fe400078e0219 */
[----:B------:R-:W-:Y:S01]  /*1530*/  IMAD.MOV R19, RZ, RZ, -R19 ;  /* 0x000000ffff137224 */ /* 0x000fe200078e0a13 */
[----:B------:R-:W-:Y:S01]  /*1540*/  IABS R21, R24 ;  /* 0x0000001800157213 */ /* 0x000fe20000000000 */
[--C-:B------:R-:W-:Y:S02]  /*1550*/  @!P2 IMAD.IADD R15, R15, 0x1, -R4.reuse ;  /* 0x000000010f0fa824 */ /* 0x100fe400078e0a04 */
[----:B------:R-:W-:Y:S01]  /*1560*/  @!P3 IMAD.IADD R14, R14, 0x1, -R4 ;  /* 0x000000010e0eb824 */ /* 0x000fe200078e0a04 */
[C---:B------:R-:W-:Y:S01]  /*1570*/  ISETP.GT.U32.AND P3, PT, R4.reuse, R17, PT ;  /* 0x000000110400720c */ /* 0x040fe20003f64070 */
[C---:B------:R-:W-:Y:S01]  /*1580*/  IMAD R20, R4.reuse, R19, R23 ;  /* 0x0000001304147224 */ /* 0x040fe200078e0217 */
[----:B------:R-:W-:Y:S01]  /*1590*/  ISETP.GT.U32.AND P2, PT, R4, R15, PT ;  /* 0x0000000f0400720c */ /* 0x000fe20003f44070 */
[----:B------:R-:W-:-:S02]  /*15a0*/  VIADD R28, R8, 0x62 ;  /* 0x00000062081c7836 */ /* 0x000fc40000000000 */
[----:B------:R-:W-:Y:S01]  /*15b0*/  @!P5 IMAD.IADD R16, R16, 0x1, -R4 ;  /* 0x000000011010d824 */ /* 0x000fe200078e0a04 */
[----:B------:R-:W-:Y:S01]  /*15c0*/  ISETP.GT.U32.AND P5, PT, R4, R20, PT ;  /* 0x000000140400720c */ /* 0x000fe20003fa4070 */
[----:B------:R-:W-:Y:S01]  /*15d0*/  IMAD.HI.U32 R18, R2, R21, RZ ;  /* 0x0000001502127227 */ /* 0x000fe200078e00ff */
[----:B------:R-:W-:-:S03]  /*15e0*/  IABS R22, R28 ;  /* 0x0000001c00167213 */ /* 0x000fc60000000000 */
[----:B------:R-:W-:Y:S02]  /*15f0*/  VIADD R29, R8, 0x60 ;  /* 0x00000060081d7836 */ /* 0x000fe40000000000 */
[----:B------:R-:W-:Y:S02]  /*1600*/  IMAD.MOV R18, RZ, RZ, -R18 ;  /* 0x000000ffff127224 */ /* 0x000fe400078e0a12 */
[----:B------:R-:W-:Y:S01]  /*1610*/  IMAD.MOV.U32 R23, RZ, RZ, R22 ;  /* 0x000000ffff177224 */ /* 0x000fe200078e0016 */
[----:B------:R-:W-:Y:S01]  /*1620*/  IABS R25, R29 ;  /* 0x0000001d00197213 */ /* 0x000fe20000000000 */
[----:B------:R-:W-:Y:S02]  /*1630*/  IMAD R18, R4, R18, R21 ;  /* 0x0000001204127224 */ /* 0x000fe400078e0215 */
[----:B------:R-:W-:Y:S02]  /*1640*/  VIADD R30, R8, 0x5e ;  /* 0x0000005e081e7836 */ /* 0x000fe40000000000 */
[----:B------:R-:W-:Y:S01]  /*1650*/  @!P3 IMAD.IADD R17, R17, 0x1, -R4 ;  /* 0x000000011111b824 */ /* 0x000fe200078e0a04 */
[----:B------:R-:W-:Y:S01]  /*1660*/  ISETP.GE.AND P3, PT, R24, RZ, PT ;  /* 0x000000ff1800720c */ /* 0x000fe20003f66270 */
[----:B------:R-:W-:Y:S01]  /*1670*/  IMAD.HI.U32 R19, R2, R23, RZ ;  /* 0x0000001702137227 */ /* 0x000fe200078e00ff */
[----:B------:R-:W-:-:S03]  /*1680*/  IABS R27, R30 ;  /* 0x0000001e001b7213 */ /* 0x000fc60000000000 */
[----:B------:R-:W-:Y:S01]  /*1690*/  @!P2 IMAD.IADD R15, R15, 0x1, -R4 ;  /* 0x000000010f0fa824 */ /* 0x000fe200078e0a04 */
[----:B------:R-:W-:Y:S01]  /*16a0*/  ISETP.GT.U32.AND P2, PT, R4, R18, PT ;  /* 0x000000120400720c */ /* 0x000fe20003f44070 */
[----:B------:R-:W-:-:S04]  /*16b0*/  IMAD.HI.U32 R21, R2, R25, RZ ;  /* 0x0000001902157227 */ /* 0x000fc800078e00ff */
[----:B------:R-:W-:Y:S01]  /*16c0*/  @!P0 IMAD.MOV R14, RZ, RZ, -R14 ;  /* 0x000000ffff0e8224 */ /* 0x000fe200078e0a0e */
[----:B------:R-:W-:Y:S01]  /*16d0*/  ISETP.GT.U32.AND P0, PT, R4, R17, PT ;  /* 0x000000110400720c */ /* 0x000fe20003f04070 */
[----:B------:R-:W-:Y:S02]  /*16e0*/  @!P5 IMAD.IADD R20, R20, 0x1, -R4 ;  /* 0x000000011414d824 */ /* 0x000fe400078e0a04 */
[----:B------:R-:W-:Y:S02]  /*16f0*/  IMAD.MOV R19, RZ, RZ, -R19 ;  /* 0x000000ffff137224 */ /* 0x000fe400078e0a13 */
[----:B------:R-:W-:Y:S02]  /*1700*/  IMAD.MOV R22, RZ, RZ, -R21 ;  /* 0x000000ffff167224 */ /* 0x000fe400078e0a15 */
[----:B------:R-:W-:Y:S01]  /*1710*/  @!P4 IMAD.MOV R15, RZ, RZ, -R15 ;  /* 0x000000ffff0fc224 */ /* 0x000fe200078e0a0f */
[C---:B------:R-:W-:Y:S01]  /*1720*/  ISETP.GT.U32.AND P4, PT, R4.reuse, R20, PT ;  /* 0x000000140400720c */ /* 0x040fe20003f84070 */
[----:B------:R-:W-:-:S02]  /*1730*/  IMAD R21, R4, R19, R23 ;  /* 0x0000001304157224 */ /* 0x000fc400078e0217 */
[----:B------:R-:W-:-:S04]  /*1740*/  IMAD.HI.U32 R19, R2, R27, RZ ;  /* 0x0000001b02137227 */ /* 0x000fc800078e00ff */
[----:B------:R-:W-:Y:S02]  /*1750*/  IMAD.MOV R19, RZ, RZ, -R19 ;  /* 0x000000ffff137224 */ /* 0x000fe400078e0a13 */
[--C-:B------:R-:W-:Y:S01]  /*1760*/  @!P2 IMAD.IADD R18, R18, 0x1, -R4.reuse ;  /* 0x000000011212a824 */ /* 0x100fe200078e0a04 */
[----:B------:R-:W-:Y:S01]  /*1770*/  ISETP.GE.AND P2, PT, R26, RZ, PT ;  /* 0x000000ff1a00720c */ /* 0x000fe20003f46270 */
[C---:B------:R-:W-:Y:S02]  /*1780*/  IMAD R22, R4.reuse, R22, R25 ;  /* 0x0000001604167224 */ /* 0x040fe400078e0219 */
[--C-:B------:R-:W-:Y:S01]  /*1790*/  @!P0 IMAD.IADD R17, R17, 0x1, -R4.reuse ;  /* 0x0000000111118824 */ /* 0x100fe200078e0a04 */
[C---:B------:R-:W-:Y:S01]  /*17a0*/  ISETP.GT.U32.AND P0, PT, R4.reuse, R21, PT ;  /* 0x000000150400720c */ /* 0x040fe20003f04070 */
[C---:B------:R-:W-:Y:S01]  /*17b0*/  IMAD R19, R4.reuse, R19, R27 ;  /* 0x0000001304137224 */ /* 0x040fe200078e021b */
[C---:B------:R-:W-:Y:S01]  /*17c0*/  ISETP.GT.U32.AND P5, PT, R4.reuse, R18, PT ;  /* 0x000000120400720c */ /* 0x040fe20003fa4070 */
[----:B------:R-:W-:Y:S01]  /*17d0*/  @!P6 IMAD.MOV R17, RZ, RZ, -R17 ;  /* 0x000000ffff11e224 */ /* 0x000fe200078e0a11 */
[----:B------:R-:W-:Y:S01]  /*17e0*/  ISETP.GT.U32.AND P6, PT, R4, R22, PT ;  /* 0x000000160400720c */ /* 0x000fe20003fc4070 */
[----:B------:R-:W-:Y:S01]  /*17f0*/  @!P4 IMAD.IADD R20, R20, 0x1, -R4 ;  /* 0x000000011414c824 */ /* 0x000fe200078e0a04 */
[----:B------:R-:W-:Y:S01]  /*1800*/  ISETP.GT.U32.AND P4, PT, R4, R19, PT ;  /* 0x000000130400720c */ /* 0x000fe20003f84070 */
[----:B------:R-:W-:-:S02]  /*1810*/  VIADD R26, R8, 0x5c ;  /* 0x0000005c081a7836 */ /* 0x000fc40000000000 */
[----:B------:R-:W-:Y:S01]  /*1820*/  @!P1 IMAD.MOV R16, RZ, RZ, -R16 ;  /* 0x000000ffff109224 */ /* 0x000fe200078e0a10 */
[----:B------:R-:W-:Y:S01]  /*1830*/  ISETP.GE.AND P1, PT, R28, RZ, PT ;  /* 0x000000ff1c00720c */ /* 0x000fe20003f26270 */
[----:B------:R-:W-:Y:S01]  /*1840*/  VIADD R28, R8, 0x5a ;  /* 0x0000005a081c7836 */ /* 0x000fe20000000000 */
[----:B------:R-:W-:Y:S01]  /*1850*/  IABS R25, R26 ;  /* 0x0000001a00197213 */ /* 0x000fe20000000000 */
[--C-:B------:R-:W-:Y:S01]  /*1860*/  @!P0 IMAD.IADD R21, R21, 0x1, -R4.reuse ;  /* 0x0000000115158824 */ /* 0x100fe200078e0a04 */
[----:B------:R-:W-:Y:S01]  /*1870*/  ISETP.GE.AND P0, PT, R30, RZ, PT ;  /* 0x000000ff1e00720c */ /* 0x000fe20003f06270 */
[--C-:B------:R-:W-:Y:S01]  /*1880*/  @!P5 IMAD.IADD R18, R18, 0x1, -R4.reuse ;  /* 0x000000011212d824 */ /* 0x100fe200078e0a04 */
[----:B------:R-:W-:Y:S01]  /*1890*/  IABS R27, R28 ;  /* 0x0000001c001b7213 */ /* 0x000fe20000000000 */
[--C-:B------:R-:W-:Y:S01]  /*18a0*/  @!P6 IMAD.IADD R22, R22, 0x1, -R4.reuse ;  /* 0x000000011616e824 */ /* 0x100fe200078e0a04 */
[----:B------:R-:W-:Y:S01]  /*18b0*/  ISETP.GT.U32.AND P6, PT, R4, R21, PT ;  /* 0x000000150400720c */ /* 0x000fe20003fc4070 */
[----:B------:R-:W-:Y:S01]  /*18c0*/  @!P4 IMAD.IADD R19, R19, 0x1, -R4 ;  /* 0x000000011313c824 */ /* 0x000fe200078e0a04 */
[----:B------:R-:W-:Y:S01]  /*18d0*/  ISETP.GE.AND P5, PT, R29, RZ, PT ;  /* 0x000000ff1d00720c */ /* 0x000fe20003fa6270 */
[----:B------:R-:W-:Y:S01]  /*18e0*/  IMAD.HI.U32 R23, R2, R25, RZ ;  /* 0x0000001902177227 */ /* 0x000fe200078e00ff */
[----:B------:R-:W-:-:S03]  /*18f0*/  ISETP.GT.U32.AND P4, PT, R4, R22, PT ;  /* 0x000000160400720c */ /* 0x000fc60003f84070 */
[----:B------:R-:W-:Y:S01]  /*1900*/  @!P3 IMAD.MOV R18, RZ, RZ, -R18 ;  /* 0x000000ffff12b224 */ /* 0x000fe200078e0a12 */
[----:B------:R-:W-:Y:S01]  /*1910*/  ISETP.GT.U32.AND P3, PT, R4, R19, PT ;  /* 0x000000130400720c */ /* 0x000fe20003f64070 */
[----:B------:R-:W-:Y:S02]  /*1920*/  IMAD.MOV R23, RZ, RZ, -R23 ;  /* 0x000000ffff177224 */ /* 0x000fe400078e0a17 */
[----:B------:R-:W-:-:S04]  /*1930*/  IMAD.HI.U32 R24, R2, R27, RZ ;  /* 0x0000001b02187227 */ /* 0x000fc800078e00ff */
[----:B------:R-:W-:Y:S02]  /*1940*/  IMAD R23, R4, R23, R25 ;  /* 0x0000001704177224 */ /* 0x000fe400078e0219 */
[----:B------:R-:W-:Y:S02]  /*1950*/  IMAD.MOV R24, RZ, RZ, -R24 ;  /* 0x000000ffff187224 */ /* 0x000fe400078e0a18 */
[----:B------:R-:W-:Y:S02]  /*1960*/  VIADD R30, R8, 0x58 ;  /* 0x00000058081e7836 */ /* 0x000fe40000000000 */
[----:B------:R-:W-:Y:S01]  /*1970*/  @!P6 IMAD.IADD R21, R21, 0x1, -R4 ;  /* 0x000000011515e824 */ /* 0x000fe200078e0a04 */
[C---:B------:R-:W-:Y:S01]  /*1980*/  ISETP.GT.U32.AND P6, PT, R4.reuse, R23, PT ;  /* 0x000000170400720c */ /* 0x040fe20003fc4070 */
[----:B------:R-:W-:Y:S01]  /*1990*/  IMAD R24, R4, R24, R27 ;  /* 0x0000001804187224 */ /* 0x000fe200078e021b */
[----:B------:R-:W-:Y:S01]  /*19a0*/  IABS R29, R30 ;  /* 0x0000001e001d7213 */ /* 0x000fe20000000000 */
[----:B------:R-:W-:-:S02]  /*19b0*/  VIADD R32, R8, 0x56 ;  /* 0x0000005608207836 */ /* 0x000fc40000000000 */
[----:B------:R-:W-:Y:S01]  /*19c0*/  @!P3 IMAD.IADD R19, R19, 0x1, -R4 ;  /* 0x000000011313b824 */ /* 0x000fe200078e0a04 */
[----:B------:R-:W-:Y:S01]  /*19d0*/  ISETP.GT.U32.AND P3, PT, R4, R24, PT ;  /* 0x000000180400720c */ /* 0x000fe20003f64070 */
[----:B------:R-:W-:Y:S01]  /*19e0*/  IMAD.HI.U32 R25, R2, R29, RZ ;  /* 0x0000001d02197227 */ /* 0x000fe200078e00ff */
[----:B------:R-:W-:-:S03]  /*19f0*/  IABS R31, R32 ;  /* 0x00000020001f7213 */ /* 0x000fc60000000000 */
[----:B------:R-:W-:Y:S01]  /*1a00*/  @!P4 IMAD.IADD R22, R22, 0x1, -R4 ;  /* 0x000000011616c824 */ /* 0x000fe200078e0a04 */
[----:B------:R-:W-:Y:S01]  /*1a10*/  ISETP.GE.AND P4, PT, R26, RZ, PT ;  /* 0x000000ff1a00720c */ /* 0x000fe20003f86270 */
[----:B------:R-:W-:-:S04]  /*1a20*/  IMAD.HI.U32 R26, R2, R31, RZ ;  /* 0x0000001f021a7227 */ /* 0x000fc800078e00ff */
[----:B------:R-:W-:Y:S02]  /*1a30*/  VIADD R33, R8, 0x54 ;  /* 0x0000005408217836 */ /* 0x000fe40000000000 */
[----:B------:R-:W-:Y:S02]  /*1a40*/  IMAD.MOV R25, RZ, RZ, -R25 ;  /* 0x000000ffff197224 */ /* 0x000fe400078e0a19 */
[----:B------:R-:W-:Y:S01]  /*1a50*/  @!P6 IMAD.IADD R23, R23, 0x1, -R4 ;  /* 0x000000011717e824 */ /* 0x000fe200078e0a04 */
[----:B------:R-:W-:Y:S01]  /*1a60*/  ISETP.GE.AND P6, PT, R28, RZ, PT ;  /* 0x000000ff1c00720c */ /* 0x000fe20003fc6270 */
[----:B------:R-:W-:Y:S02]  /*1a70*/  IMAD.MOV R26, RZ, RZ, -R26 ;  /* 0x000000ffff1a7224 */ /* 0x000fe400078e0a1a */
[----:B------:R-:W-:Y:S02]  /*1a80*/  VIADD R34, R8, 0x52 ;  /* 0x0000005208227836 */ /* 0x000fe40000000000 */
[----:B------:R-:W-:Y:S01]  /*1a90*/  IMAD R25, R4, R25, R29 ;  /* 0x0000001904197224 */ /* 0x000fe200078e021d */
[----:B------:R-:W-:Y:S01]  /*1aa0*/  IABS R29, R33 ;  /* 0x00000021001d7213 */ /* 0x000fe20000000000 */
[----:B------:R-:W-:Y:S01]  /*1ab0*/  @!P3 IMAD.IADD R24, R24, 0x1, -R4 ;  /* 0x000000011818b824 */ /* 0x000fe200078e0a04 */
[C---:B------:R-:W-:Y:S01]  /*1ac0*/  ISETP.GT.U32.AND P3, PT, R4.reuse, R23, PT ;  /* 0x000000170400720c */ /* 0x040fe20003f64070 */
[C---:B------:R-:W-:Y:S01]  /*1ad0*/  IMAD R26, R4.reuse, R26, R31 ;  /* 0x0000001a041a7224 */ /* 0x040fe200078e021f */
[----:B------:R-:W-:Y:S01]  /*1ae0*/  IABS R31, R34 ;  /* 0x00000022001f7213 */ /* 0x000fe20000000000 */
[----:B------:R-:W-:Y:S01]  /*1af0*/  @!P1 IMAD.MOV R21, RZ, RZ, -R21 ;  /* 0x000000ffff159224 */ /* 0x000fe200078e0a15 */
[----:B------:R-:W-:Y:S01]  /*1b00*/  ISETP.GT.U32.AND P1, PT, R4, R24, PT ;  /* 0x000000180400720c */ /* 0x000fe20003f24070 */
[----:B------:R-:W-:-:S04]  /*1b10*/  IMAD.HI.U32 R27, R2, R29, RZ ;  /* 0x0000001d021b7227 */ /* 0x000fc800078e00ff */
[----:B------:R-:W-:Y:S01]  /*1b20*/  @!P5 IMAD.MOV R22, RZ, RZ, -R22 ;  /* 0x000000ffff16d224 */ /* 0x000fe200078e0a16 */
[----:B------:R-:W-:Y:S01]  /*1b30*/  ISETP.GT.U32.AND P5, PT, R4, R26, PT ;  /* 0x0000001a0400720c */ /* 0x000fe20003fa4070 */
[----:B------:R-:W-:-:S04]  /*1b40*/  IMAD.HI.U32 R28, R2, R31, RZ ;  /* 0x0000001f021c7227 */ /* 0x000fc800078e00ff */
[----:B------:R-:W-:Y:S02]  /*1b50*/  IMAD.MOV R27, RZ, RZ, -R27 ;  /* 0x000000ffff1b7224 */ /* 0x000fe400078e0a1b */
[----:B------:R-:W-:Y:S01]  /*1b60*/  @!P3 IMAD.IADD R23, R23, 0x1, -R4 ;  /* 0x000000011717b824 */ /* 0x000fe200078e0a04 */
[----:B------:R-:W-:Y:S01]  /*1b70*/  ISETP.GE.AND P3, PT, R32, RZ, PT ;  /* 0x000000ff2000720c */ /* 0x000fe20003f66270 */
[----:B------:R-:W-:Y:S02]  /*1b80*/  IMAD.MOV R28, RZ, RZ, -R28 ;  /* 0x000000ffff1c7224 */ /* 0x000fe400078e0a1c */
[----:B------:R-:W-:Y:S02]  /*1b90*/  IMAD R27, R4, R27, R29 ;  /* 0x0000001b041b7224 */ /* 0x000fe400078e021d */
[----:B------:R-:W-:Y:S01]  /*1ba0*/  @!P1 IMAD.IADD R24, R24, 0x1, -R4 ;  /* 0x0000000118189824 */ /* 0x000fe200078e0a04 */
[----:B------:R-:W-:Y:S01]  /*1bb0*/  ISETP.GE.AND P1, PT, R33, RZ, PT ;  /* 0x000000ff2100720c */ /* 0x000fe20003f26270 */
[----:B------:R-:W-:-:S02]  /*1bc0*/  IMAD R28, R4, R28, R31 ;  /* 0x0000001c041c7224 */ /* 0x000fc400078e021f */
[----:B------:R-:W-:Y:S01]  /*1bd0*/  @!P4 IMAD.MOV R23, RZ, RZ, -R23 ;  /* 0x000000ffff17c224 */ /* 0x000fe200078e0a17 */
[----:B------:R-:W-:Y:S01]  /*1be0*/  ISETP.GT.U32.AND P4, PT, R4, R27, PT ;  /* 0x0000001b0400720c */ /* 0x000fe20003f84070 */
[----:B------:R-:W-:Y:S02]  /*1bf0*/  @!P5 IMAD.IADD R26, R26, 0x1, -R4 ;  /* 0x000000011a1ad824 */ /* 0x000fe400078e0a04 */
[----:B------:R-:W-:Y:S01]  /*1c00*/  @!P6 IMAD.MOV R24, RZ, RZ, -R24 ;  /* 0x000000ffff18e224 */ /* 0x000fe200078e0a18 */
[----:B------:R-:W-:Y:S01]  /*1c10*/  ISETP.GT.U32.AND P6, PT, R4, R28, PT ;  /* 0x0000001c0400720c */ /* 0x000fe20003fc4070 */
[----:B------:R-:W-:Y:S01]  /*1c20*/  @!P0 IMAD.MOV R19, RZ, RZ, -R19 ;  /* 0x000000ffff138224 */ /* 0x000fe200078e0a13 */
[----:B------:R-:W-:Y:S01]  /*1c30*/  ISETP.GE.AND P0, PT, R30, RZ, PT ;  /* 0x000000ff1e00720c */ /* 0x000fe20003f06270 */
[----:B------:R-:W-:Y:S01]  /*1c40*/  VIADD R30, R8, 0x50 ;  /* 0x00000050081e7836 */ /* 0x000fe20000000000 */
[C---:B------:R-:W-:Y:S01]  /*1c50*/  ISETP.GT.U32.AND P5, PT, R4.reuse, R26, PT ;  /* 0x0000001a0400720c */ /* 0x040fe20003fa4070 */
[----:B------:R-:W-:Y:S01]  /*1c60*/  @!P2 IMAD.MOV R20, RZ, RZ, -R20 ;  /* 0x000000ffff14a224 */ /* 0x000fe200078e0a14 */
[----:B------:R-:W-:Y:S01]  /*1c70*/  ISETP.GT.U32.AND P2, PT, R4, R25, PT ;  /* 0x000000190400720c */ /* 0x000fe20003f44070 */
[----:B------:R-:W-:Y:S01]  /*1c80*/  VIADD R32, R8, 0x4e ;  /* 0x0000004e08207836 */ /* 0x000fe20000000000 */
[----:B------:R-:W-:Y:S01]  /*1c90*/  IABS R31, R30 ;  /* 0x0000001e001f7213 */ /* 0x000fe20000000000 */
[----:B------:R-:W-:-:S02]  /*1ca0*/  @!P4 IMAD.IADD R27, R27, 0x1, -R4 ;  /* 0x000000011b1bc824 */ /* 0x000fc400078e0a04 */
[----:B------:R-:W-:Y:S01]  /*1cb0*/  VIADD R36, R8, 0x4c ;  /* 0x0000004c08247836 */ /* 0x000fe20000000000 */
[----:B------:R-:W-:Y:S01]  /*1cc0*/  IABS R33, R32 ;  /* 0x0000002000217213 */ /* 0x000fe20000000000 */
[--C-:B------:R-:W-:Y:S01]  /*1cd0*/  @!P6 IMAD.IADD R28, R28, 0x1, -R4.reuse ;  /* 0x000000011c1ce824 */ /* 0x100fe200078e0a04 */
[----:B------:R-:W-:Y:S01]  /*1ce0*/  ISETP.GT.U32.AND P4, PT, R4, R27, PT ;  /* 0x0000001b0400720c */ /* 0x000fe20003f84070 */
[----:B------:R-:W-:Y:S01]  /*1cf0*/  IMAD.HI.U32 R29, R2, R31, RZ ;  /* 0x0000001f021d7227 */ /* 0x000fe200078e00ff */
[----:B------:R-:W-:Y:S02]  /*1d00*/  IABS R35, R36 ;  /* 0x0000002400237213 */ /* 0x000fe40000000000 */
[----:B------:R-:W-:Y:S01]  /*1d10*/  ISETP.GT.U32.AND P6, PT, R4, R28, PT ;  /* 0x0000001c0400720c */ /* 0x000fe20003fc4070 */
[----:B------:R-:W-:Y:S01]  /*1d20*/  @!P5 IMAD.IADD R26, R26, 0x1, -R4 ;  /* 0x000000011a1ad824 */ /* 0x000fe200078e0a04 */
[----:B------:R-:W-:Y:S01]  /*1d30*/  ISETP.GE.AND P5, PT, R30, RZ, PT ;  /* 0x000000ff1e00720c */ /* 0x000fe20003fa6270 */
[----:B------:R-:W-:-:S04]  /*1d40*/  IMAD.HI.U32 R30, R2, R33, RZ ;  /* 0x00000021021e7227 */ /* 0x000fc800078e00ff */
[----:B------:R-:W-:Y:S02]  /*1d50*/  IMAD.MOV R29, RZ, RZ, -R29 ;  /* 0x000000ffff1d7224 */ /* 0x000fe400078e0a1d */
[----:B------:R-:W-:Y:S02]  /*1d60*/  @!P2 IMAD.IADD R25, R25, 0x1, -R4 ;  /* 0x000000011919a824 */ /* 0x000fe400078e0a04 */
[----:B------:R-:W-:Y:S02]  /*1d70*/  IMAD.MOV R30, RZ, RZ, -R30 ;  /* 0x000000ffff1e7224 */ /* 0x000fe400078e0a1e */
[C---:B------:R-:W-:Y:S01]  /*1d80*/  IMAD R29, R4.reuse, R29, R31 ;  /* 0x0000001d041d7224 */ /* 0x040fe200078e021f */
[C---:B------:R-:W-:Y:S01]  /*1d90*/  ISETP.GT.U32.AND P2, PT, R4.reuse, R25, PT ;  /* 0x000000190400720c */ /* 0x040fe20003f44070 */
[C---:B------:R-:W-:Y:S02]  /*1da0*/  IMAD R30, R4.reuse, R30, R33 ;  /* 0x0000001e041e7224 */ /* 0x040fe400078e0221 */
[--C-:B------:R-:W-:Y:S01]  /*1db0*/  @!P4 IMAD.IADD R27, R27, 0x1, -R4.reuse ;  /* 0x000000011b1bc824 */ /* 0x100fe200078e0a04 */
[----:B------:R-:W-:Y:S01]  /*1dc0*/  ISETP.GT.U32.AND P4, PT, R4, R29, PT ;  /* 0x0000001d0400720c */ /* 0x000fe20003f84070 */
[----:B------:R-:W-:Y:S01]  /*1dd0*/  @!P6 IMAD.IADD R28, R28, 0x1, -R4 ;  /* 0x000000011c1ce824 */ /* 0x000fe200078e0a04 */
[----:B------:R-:W-:Y:S01]  /*1de0*/  ISETP.GT.U32.AND P6, PT, R4, R30, PT ;  /* 0x0000001e0400720c */ /* 0x000fe20003fc4070 */
[----:B------:R-:W-:-:S02]  /*1df0*/  VIADD R38, R8, 0x4a ;  /* 0x0000004a08267836 */ /* 0x000fc40000000000 */
[----:B------:R-:W-:-:S03]  /*1e00*/  IMAD.HI.U32 R31, R2, R35, RZ ;  /* 0x00000023021f7227 */ /* 0x000fc600078e00ff */
[----:B------:R-:W-:Y:S01]  /*1e10*/  IABS R37, R38 ;  /* 0x0000002600257213 */ /* 0x000fe20000000000 */
[--C-:B------:R-:W-:Y:S01]  /*1e20*/  @!P2 IMAD.IADD R25, R25, 0x1, -R4.reuse ;  /* 0x000000011919a824 */ /* 0x100fe200078e0a04 */
[----:B------:R-:W-:Y:S01]  /*1e30*/  ISETP.GE.AND P2, PT, R34, RZ, PT ;  /* 0x000000ff2200720c */ /* 0x000fe20003f46270 */
[----:B------:R-:W-:Y:S02]  /*1e40*/  IMAD.MOV R31, RZ, RZ, -R31 ;  /* 0x000000ffff1f7224 */ /* 0x000fe400078e0a1f */
[--C-:B------:R-:W-:Y:S02]  /*1e50*/  @!P4 IMAD.IADD R29, R29, 0x1, -R4.reuse ;  /* 0x000000011d1dc824 */ /* 0x100fe400078e0a04 */
[----:B------:R-:W-:Y:S01]  /*1e60*/  @!P0 IMAD.MOV R25, RZ, RZ, -R25 ;  /* 0x000000ffff198224 */ /* 0x000fe200078e0a19 */
[----:B------:R-:W-:Y:S01]  /*1e70*/  ISETP.GE.AND P0, PT, R32, RZ, PT ;  /* 0x000000ff2000720c */ /* 0x000fe20003f06270 */
[----:B------:R-:W-:Y:S01]  /*1e80*/  @!P6 IMAD.IADD R30, R30, 0x1, -R4 ;  /* 0x000000011e1ee824 */ /* 0x000fe200078e0a04 */
[----:B------:R-:W-:Y:S01]  /*1e90*/  ISETP.GT.U32.AND P6, PT, R4, R29, PT ;  /* 0x0000001d0400720c */ /* 0x000fe20003fc4070 */
[----:B------:R-:W-:-:S02]  /*1ea0*/  VIADD R41, R8, 0x46 ;  /* 0x0000004608297836 */ /* 0x000fc40000000000 */
[----:B------:R-:W-:-:S03]  /*1eb0*/  IMAD.HI.U32 R32, R2, R37, RZ ;  /* 0x0000002502207227 */ /* 0x000fc600078e00ff */
[----:B------:R-:W-:Y:S01]  /*1ec0*/  IABS R34, R41 ;  /* 0x0000002900227213 */ /* 0x000fe20000000000 */
[----:B------:R-:W-:Y:S02]  /*1ed0*/  IMAD R31, R4, R31, R35 ;  /* 0x0000001f041f7224 */ /* 0x000fe400078e0223 */
[----:B------:R-:W-:Y:S02]  /*1ee0*/  IMAD.MOV R32, RZ, RZ, -R32 ;  /* 0x000000ffff207224 */ /* 0x000fe400078e0a20 */
[----:B------:R-:W-:Y:S01]  /*1ef0*/  VIADD R40, R8, 0x48 ;  /* 0x0000004808287836 */ /* 0x000fe20000000000 */
[C---:B------:R-:W-:Y:S01]  /*1f00*/  ISETP.GT.U32.AND P4, PT, R4.reuse, R31, PT ;  /* 0x0000001f0400720c */ /* 0x040fe20003f84070 */
[C---:B------:R-:W-:Y:S02]  /*1f10*/  IMAD R32, R4.reuse, R32, R37 ;  /* 0x0000002004207224 */ /* 0x040fe400078e0225 */
[----:B------:R-:W-:Y:S01]  /*1f20*/  IMAD.MOV.U32 R37, RZ, RZ, R34 ;  /* 0x000000ffff257224 */ /* 0x000fe200078e0022 */
[----:B------:R-:W-:Y:S01]  /*1f30*/  IABS R39, R40 ;  /* 0x0000002800277213 */ /* 0x000fe20000000000 */
[----:B------:R-:W-:Y:S01]  /*1f40*/  @!P6 IMAD.IADD R29, R29, 0x1, -R4 ;  /* 0x000000011d1de824 */ /* 0x000fe200078e0a04 */
[----:B------:R-:W-:Y:S01]  /*1f50*/  ISETP.GT.U32.AND P6, PT, R4, R32, PT ;  /* 0x000000200400720c */ /* 0x000fe20003fc4070 */
[----:B------:R-:W-:-:S04]  /*1f60*/  IMAD.HI.U32 R34, R2, R37, RZ ;  /* 0x0000002502227227 */ /* 0x000fc800078e00ff */
[----:B------:R-:W-:Y:S02]  /*1f70*/  IMAD.MOV R34, RZ, RZ, -R34 ;  /* 0x000000ffff227224 */ /* 0x000fe400078e0a22 */
[--C-:B------:R-:W-:Y:S01]  /*1f80*/  @!P4 IMAD.IADD R31, R31, 0x1, -R4.reuse ;  /* 0x000000011f1fc824 */ /* 0x100fe200078e0a04 */
[C---:B------:R-:W-:Y:S01]  /*1f90*/  ISETP.GT.U32.AND P4, PT, R4.reuse, R30, PT ;  /* 0x0000001e0400720c */ /* 0x040fe20003f84070 */
[----:B------:R-:W-:Y:S02]  /*1fa0*/  IMAD R34, R4, R34, R37 ;  /* 0x0000002204227224 */ /* 0x000fe400078e0225 */
[----:B------:R-:W-:Y:S02]  /*1fb0*/  VIADD R42, R8, 0x44 ;  /* 0x00000044082a7836 */ /* 0x000fe40000000000 */
[----:B------:R-:W-:Y:S01]  /*1fc0*/  @!P6 IMAD.IADD R32, R32, 0x1, -R4 ;  /* 0x000000012020e824 */ /* 0x000fe200078e0a04 */
[----:B------:R-:W-:Y:S01]  /*1fd0*/  ISETP.GT.U32.AND P6, PT, R4, R34, PT ;  /* 0x000000220400720c */ /* 0x000fe20003fc4070 */
[----:B------:R-:W-:Y:S01]  /*1fe0*/  IMAD.HI.U32 R33, R2, R39, RZ ;  /* 0x0000002702217227 */ /* 0x000fe200078e00ff */
[----:B------:R-:W-:-:S03]  /*1ff0*/  IABS R35, R42 ;  /* 0x0000002a00237213 */ /* 0x000fc60000000000 */
[----:B------:R-:W-:Y:S02]  /*2000*/  IMAD.MOV R33, RZ, RZ, -R33 ;  /* 0x000000ffff217224 */ /* 0x000fe400078e0a21 */
[----:B------:R-:W-:Y:S01]  /*2010*/  @!P4 IMAD.IADD R30, R30, 0x1, -R4 ;  /* 0x000000011e1ec824 */ /* 0x000fe200078e0a04 */
[----:B------:R-:W-:Y:S01]  /*2020*/  ISETP.GE.AND P4, PT, R40, RZ, PT ;  /* 0x000000ff2800720c */ /* 0x000fe20003f86270 */
[----:B------:R-:W-:Y:S02]  /*2030*/  VIADD R40, R8, 0x42 ;  /* 0x0000004208287836 */ /* 0x000fe40000000000 */
[C---:B------:R-:W-:Y:S02]  /*2040*/  IMAD R33, R4.reuse, R33, R39 ;  /* 0x0000002104217224 */ /* 0x040fe400078e0227 */
[----:B------:R-:W-:Y:S01]  /*2050*/  IMAD.MOV.U32 R39, RZ, RZ, R35 ;  /* 0x000000ffff277224 */ /* 0x000fe200078e0023 */
[----:B------:R-:W-:Y:S01]  /*2060*/  IABS R37, R40 ;  /* 0x0000002800257213 */ /* 0x000fe20000000000 */
[----:B------:R-:W-:Y:S01]  /*2070*/  @!P0 IMAD.MOV R30, RZ, RZ, -R30 ;  /* 0x000000ffff1e8224 */ /* 0x000fe200078e0a1e */
[----:B------:R-:W-:Y:S01]  /*2080*/  ISETP.GT.U32.AND P0, PT, R4, R32, PT ;  /* 0x000000200400720c */ /* 0x000fe20003f04070 */
[----:B------:R-:W-:-:S02]  /*2090*/  @!P6 IMAD.IADD R34, R34, 0x1, -R4 ;  /* 0x000000012222e824 */ /* 0x000fc400078e0a04 */
[----:B------:R-:W-:-:S03]  /*20a0*/  IMAD.HI.U32 R35, R2, R39, RZ ;  /* 0x0000002702237227 */ /* 0x000fc600078e00ff */
[----:B------:R-:W-:Y:S01]  /*20b0*/  ISETP.GT.U32.AND P6, PT, R4, R34, PT ;  /* 0x000000220400720c */ /* 0x000fe20003fc4070 */
[----:B------:R-:W-:Y:S01]  /*20c0*/  @!P3 IMAD.MOV R26, RZ, RZ, -R26 ;  /* 0x000000ffff1ab224 */ /* 0x000fe200078e0a1a */
[----:B------:R-:W-:Y:S01]  /*20d0*/  ISETP.GE.AND P3, PT, R36, RZ, PT ;  /* 0x000000ff2400720c */ /* 0x000fe20003f66270 */
[----:B------:R-:W-:Y:S02]  /*20e0*/  IMAD.MOV R35, RZ, RZ, -R35 ;  /* 0x000000ffff237224 */ /* 0x000fe400078e0a23 */
[----:B------:R-:W-:Y:S01]  /*20f0*/  @!P5 IMAD.MOV R29, RZ, RZ, -R29 ;  /* 0x000000ffff1dd224 */ /* 0x000fe200078e0a1d */
[----:B------:R-:W-:Y:S01]  /*2100*/  ISETP.GT.U32.AND P5, PT, R4, R33, PT ;  /* 0x000000210400720c */ /* 0x000fe20003fa4070 */
[----:B------:R-:W-:-:S04]  /*2110*/  IMAD.HI.U32 R36, R2, R37, RZ ;  /* 0x0000002502247227 */ /* 0x000fc800078e00ff */
[----:B------:R-:W-:Y:S02]  /*2120*/  IMAD R35, R4, R35, R39 ;  /* 0x0000002304237224 */ /* 0x000fe400078e0227 */
[----:B------:R-:W-:Y:S02]  /*2130*/  IMAD.MOV R36, RZ, RZ, -R36 ;  /* 0x000000ffff247224 */ /* 0x000fe400078e0a24 */
[--C-:B------:R-:W-:Y:S01]  /*2140*/  @!P0 IMAD.IADD R32, R32, 0x1, -R4.reuse ;  /* 0x0000000120208824 */ /* 0x100fe200078e0a04 */
[C---:B------:R-:W-:Y:S01]  /*2150*/  ISETP.GT.U32.AND P0, PT, R4.reuse, R35, PT ;  /* 0x000000230400720c */ /* 0x040fe20003f04070 */
[----:B------:R-:W-:Y:S02]  /*2160*/  IMAD R36, R4, R36, R37 ;  /* 0x0000002404247224 */ /* 0x000fe400078e0225 */
[--C-:B------:R-:W-:Y:S02]  /*2170*/  @!P6 IMAD.IADD R34, R34, 0x1, -R4.reuse ;  /* 0x000000012222e824 */ /* 0x100fe400078e0a04 */
[----:B------:R-:W-:Y:S01]  /*2180*/  VIADD R46, R8, 0x3e ;  /* 0x0000003e082e7836 */ /* 0x000fe20000000000 */
[----:B------:R-:W-:Y:S01]  /*2190*/  ISETP.GT.U32.AND P6, PT, R4, R36, PT ;  /* 0x000000240400720c */ /* 0x000fe20003fc4070 */
[----:B------:R-:W-:-:S02]  /*21a0*/  @!P5 IMAD.IADD R33, R33, 0x1, -R4 ;  /* 0x000000012121d824 */ /* 0x000fc400078e0a04 */
[----:B------:R-:W-:Y:S01]  /*21b0*/  @!P1 IMAD.MOV R27, RZ, RZ, -R27 ;  /* 0x000000ffff1b9224 */ /* 0x000fe200078e0a1b */
[----:B------:R-:W-:Y:S01]  /*21c0*/  ISETP.GT.U32.AND P1, PT, R4, R31, PT ;  /* 0x0000001f0400720c */ /* 0x000fe20003f24070 */
[----:B------:R-:W-:Y:S01]  /*21d0*/  VIADD R47, R8, 0x3c ;  /* 0x0000003c082f7836 */ /* 0x000fe20000000000 */
[----:B------:R-:W-:Y:S01]  /*21e0*/  ISETP.GT.U32.AND P5, PT, R4, R33, PT ;  /* 0x000000210400720c */ /* 0x000fe20003fa4070 */
[----:B------:R-:W-:Y:S01]  /*21f0*/  @!P2 IMAD.MOV R28, RZ, RZ, -R28 ;  /* 0x000000ffff1ca224 */ /* 0x000fe200078e0a1c */
[----:B------:R-:W-:Y:S01]  /*2200*/  IABS R43, R46 ;  /* 0x0000002e002b7213 */ /* 0x000fe20000000000 */
[----:B------:R-:W-:Y:S01]  /*2210*/  @!P0 IMAD.IADD R35, R35, 0x1, -R4 ;  /* 0x0000000123238824 */ /* 0x000fe200078e0a04 */
[----:B------:R-:W-:Y:S01]  /*2220*/  ISETP.GE.AND P2, PT, R38, RZ, PT ;  /* 0x000000ff2600720c */ /* 0x000fe20003f46270 */
[----:B------:R-:W-:Y:S01]  /*2230*/  VIADD R44, R8, 0x40 ;  /* 0x00000040082c7836 */ /* 0x000fe20000000000 */
[----:B------:R-:W-:Y:S01]  /*2240*/  IABS R45, R47 ;  /* 0x0000002f002d7213 */ /* 0x000fe20000000000 */
[----:B------:R-:W-:Y:S01]  /*2250*/  IMAD.HI.U32 R38, R2, R43, RZ ;  /* 0x0000002b02267227 */ /* 0x000fe200078e00ff */
[----:B------:R-:W-:-:S03]  /*2260*/  ISETP.GE.AND P0, PT, R40, RZ, PT ;  /* 0x000000ff2800720c */ /* 0x000fc60003f06270 */
[----:B------:R-:W-:Y:S01]  /*2270*/  @!P6 IMAD.IADD R36, R36, 0x1, -R4 ;  /* 0x000000012424e824 */ /* 0x000fe200078e0a04 */
[----:B------:R-:W-:Y:S01]  /*2280*/  ISETP.GT.U32.AND P6, PT, R4, R35, PT ;  /* 0x000000230400720c */ /* 0x000fe20003fc4070 */
[----:B------:R-:W-:-:S04]  /*2290*/  IMAD.HI.U32 R39, R2, R45, RZ ;  /* 0x0000002d02277227 */ /* 0x000fc800078e00ff */
[----:B------:R-:W-:Y:S02]  /*22a0*/  IMAD.MOV R38, RZ, RZ, -R38 ;  /* 0x000000ffff267224 */ /* 0x000fe400078e0a26 */
[--C-:B------:R-:W-:Y:S01]  /*22b0*/  @!P1 IMAD.IADD R31, R31, 0x1, -R4.reuse ;  /* 0x000000011f1f9824 */ /* 0x100fe200078e0a04 */
[----:B------:R-:W-:Y:S01]  /*22c0*/  ISETP.GE.AND P1, PT, R41, RZ, PT ;  /* 0x000000ff2900720c */ /* 0x000fe20003f26270 */
[----:B------:R-:W-:Y:S01]  /*22d0*/  @!P5 IMAD.IADD R33, R33, 0x1, -R4 ;  /* 0x000000012121d824 */ /* 0x000fe200078e0a04 */
[----:B------:R-:W-:Y:S01]  /*22e0*/  IABS R41, R44 ;  /* 0x0000002c00297213 */ /* 0x000fe20000000000 */
[----:B------:R-:W-:Y:S01]  /*22f0*/  IMAD.MOV R39, RZ, RZ, -R39 ;  /* 0x000000ffff277224 */ /* 0x000fe200078e0a27 */
[----:B------:R-:W-:Y:S01]  /*2300*/  ISETP.GE.AND P5, PT, R42, RZ, PT ;  /* 0x000000ff2a00720c */ /* 0x000fe20003fa6270 */
[C---:B------:R-:W-:Y:S02]  /*2310*/  IMAD R38, R4.reuse, R38, R43 ;  /* 0x0000002604267224 */ /* 0x040fe400078e022b */
[----:B------:R-:W-:-:S02]  /*2320*/  IMAD R39, R4, R39, R45 ;  /* 0x0000002704277224 */ /* 0x000fc400078e022d */
[----:B------:R-:W-:Y:S01]  /*2330*/  @!P4 IMAD.MOV R33, RZ, RZ, -R33 ;  /* 0x000000ffff21c224 */ /* 0x000fe200078e0a21 */
[----:B------:R-:W-:Y:S01]  /*2340*/  ISETP.GT.U32.AND P4, PT, R4, R38, PT ;  /* 0x000000260400720c */ /* 0x000fe20003f84070 */
[----:B------:R-:W-:-:S04]  /*2350*/  IMAD.HI.U32 R37, R2, R41, RZ ;  /* 0x0000002902257227 */ /* 0x000fc800078e00ff */
[----:B------:R-:W-:Y:S01]  /*2360*/  @!P6 IMAD.IADD R35, R35, 0x1, -R4 ;  /* 0x000000012323e824 */ /* 0x000fe200078e0a04 */
[----:B------:R-:W-:Y:S01]  /*2370*/  ISETP.GT.U32.AND P6, PT, R4, R39, PT ;  /* 0x000000270400720c */ /* 0x000fe20003fc4070 */
[----:B------:R-:W-:Y:S02]  /*2380*/  IMAD.MOV R37, RZ, RZ, -R37 ;  /* 0x000000ffff257224 */ /* 0x000fe400078e0a25 */
[----:B------:R-:W-:Y:S02]  /*2390*/  VIADD R42, R8, 0x3a ;  /* 0x0000003a082a7836 */ /* 0x000fe40000000000 */
[----:B------:R-:W-:Y:S02]  /*23a0*/  IMAD R37, R4, R37, R41 ;  /* 0x0000002504257224 */ /* 0x000fe400078e0229 */
[----:B------:R-:W-:Y:S01]  /*23b0*/  VIADD R48, R8, 0x38 ;  /* 0x0000003808307836 */ /* 0x000fe20000000000 */
[----:B------:R-:W-:Y:S01]  /*23c0*/  IABS R43, R42 ;  /* 0x0000002a002b7213 */ /* 0x000fe20000000000 */
[----:B------:R-:W-:Y:S01]  /*23d0*/  @!P2 IMAD.MOV R32, RZ, RZ, -R32 ;  /* 0x000000ffff20a224 */ /* 0x000fe200078e0a20 */
[C---:B------:R-:W-:Y:S01]  /*23e0*/  ISETP.GT.U32.AND P2, PT, R4.reuse, R36, PT ;  /* 0x000000240400720c */ /* 0x040fe20003f44070 */
[----:B------:R-:W-:Y:S01]  /*23f0*/  @!P3 IMAD.MOV R31, RZ, RZ, -R31 ;  /* 0x000000ffff1fb224 */ /* 0x000fe200078e0a1f */
[----:B------:R-:W-:Y:S01]  /*2400*/  ISETP.GT.U32.AND P3, PT, R4, R37, PT ;  /* 0x000000250400720c */ /* 0x000fe20003f64070 */
[----:B------:R-:W-:Y:S01]  /*2410*/  @!P4 IMAD.IADD R38, R38, 0x1, -R4 ;  /* 0x000000012626c824 */ /* 0x000fe200078e0a04 */
[----:B------:R-:W-:Y:S01]  /*2420*/  IABS R45, R48 ;  /* 0x00000030002d7213 */ /* 0x000fe20000000000 */
[----:B------:R-:W-:-:S04]  /*2430*/  IMAD.HI.U32 R40, R2, R43, RZ ;  /* 0x0000002b02287227 */ /* 0x000fc800078e00ff */
[----:B------:R-:W-:Y:S01]  /*2440*/  @!P6 IMAD.IADD R39, R39, 0x1, -R4 ;  /* 0x000000012727e824 */ /* 0x000fe200078e0a04 */
[----:B------:R-:W-:Y:S01]  /*2450*/  ISETP.GT.U32.AND P6, PT, R4, R38, PT ;  /* 0x000000260400720c */ /* 0x000fe20003fc4070 */
[----:B------:R-:W-:Y:S02]  /*2460*/  IMAD.MOV R40, RZ, RZ, -R40 ;  /* 0x000000ffff287224 */ /* 0x000fe400078e0a28 */
[----:B------:R-:W-:-:S04]  /*2470*/  IMAD.HI.U32 R41, R2, R45, RZ ;  /* 0x0000002d02297227 */ /* 0x000fc800078e00ff */
[--C-:B------:R-:W-:Y:S01]  /*2480*/  @!P2 IMAD.IADD R36, R36, 0x1, -R4.reuse ;  /* 0x000000012424a824 */ /* 0x100fe200078e0a04 */
[----:B------:R-:W-:Y:S01]  /*2490*/  ISETP.GE.AND P2, PT, R46, RZ, PT ;  /* 0x000000ff2e00720c */ /* 0x000fe20003f46270 */
[C---:B------:R-:W-:Y:S02]  /*24a0*/  IMAD R40, R4.reuse, R40, R43 ;  /* 0x0000002804287224 */ /* 0x040fe400078e022b */
[----:B------:R-:W-:Y:S02]  /*24b0*/  IMAD.MOV R41, RZ, RZ, -R41 ;  /* 0x000000ffff297224 */ /* 0x000fe400078e0a29 */
[----:B------:R-:W-:Y:S01]  /*24c0*/  @!P3 IMAD.IADD R37, R37, 0x1, -R4 ;  /* 0x000000012525b824 */ /* 0x000fe200078e0a04 */
[----:B------:R-:W-:Y:S01]  /*24d0*/  ISETP.GE.AND P3, PT, R47, RZ, PT ;  /* 0x000000ff2f00720c */ /* 0x000fe20003f66270 */
[C---:B------:R-:W-:Y:S02]  /*24e0*/  IMAD R41, R4.reuse, R41, R45 ;  /* 0x0000002904297224 */ /* 0x040fe400078e022d */
[----:B------:R-:W-:Y:S01]  /*24f0*/  @!P0 IMAD.MOV R36, RZ, RZ, -R36 ;  /* 0x000000ffff248224 */ /* 0x000fe200078e0a24 */
[----:B------:R-:W-:Y:S01]  /*2500*/  ISETP.GT.U32.AND P0, PT, R4, R40, PT ;  /* 0x000000280400720c */ /* 0x000fe20003f04070 */
[----:B------:R-:W-:Y:S01]  /*2510*/  @!P6 IMAD.IADD R38, R38, 0x1, -R4 ;  /* 0x000000012626e824 */ /* 0x000fe200078e0a04 */
[C---:B------:R-:W-:Y:S01]  /*2520*/  ISETP.GT.U32.AND P4, PT, R4.reuse, R37, PT ;  /* 0x000000250400720c */ /* 0x040fe20003f84070 */
[----:B------:R-:W-:Y:S01]  /*2530*/  @!P1 IMAD.MOV R34, RZ, RZ, -R34 ;  /* 0x000000ffff229224 */ /* 0x000fe200078e0a22 */
[----:B------:R-:W-:Y:S01]  /*2540*/  ISETP.GT.U32.AND P6, PT, R4, R41, PT ;  /* 0x000000290400720c */ /* 0x000fe20003fc4070 */
[----:B------:R-:W-:Y:S01]  /*2550*/  @!P5 IMAD.MOV R35, RZ, RZ, -R35 ;  /* 0x000000ffff23d224 */ /* 0x000fe200078e0a23 */
[----:B------:R-:W-:Y:S01]  /*2560*/  ISETP.GE.AND P1, PT, R44, RZ, PT ;  /* 0x000000ff2c00720c */ /* 0x000fe20003f26270 */
[----:B------:R-:W-:Y:S01]  /*2570*/  VIADD R44, R8, 0x36 ;  /* 0x00000036082c7836 */ /* 0x000fe20000000000 */
[----:B------:R-:W-:Y:S01]  /*2580*/  ISETP.GT.U32.AND P5, PT, R4, R39, PT ;  /* 0x000000270400720c */ /* 0x000fe20003fa4070 */
[----:B------:R-:W-:-:S02]  /*2590*/  VIADD R46, R8, 0x34 ;  /* 0x00000034082e7836 */ /* 0x000fc40000000000 */
[----:B------:R-:W-:Y:S01]  /*25a0*/  @!P2 IMAD.MOV R38, RZ, RZ, -R38 ;  /* 0x000000ffff26a224 */ /* 0x000fe200078e0a26 */
[----:B------:R-:W-:Y:S01]  /*25b0*/  IABS R45, R44 ;  /* 0x0000002c002d7213 */ /* 0x000fe20000000000 */
[--C-:B------:R-:W-:Y:S01]  /*25c0*/  @!P0 IMAD.IADD R40, R40, 0x1, -R4.reuse ;  /* 0x0000000128288824 */ /* 0x100fe200078e0a04 */
[----:B------:R-:W-:Y:S01]  /*25d0*/  IABS R47, R46 ;  /* 0x0000002e002f7213 */ /* 0x000fe20000000000 */
[--C-:B------:R-:W-:Y:S01]  /*25e0*/  @!P4 IMAD.IADD R37, R37, 0x1, -R4.reuse ;  /* 0x000000012525c824 */ /* 0x100fe200078e0a04 */
[----:B------:R-:W-:Y:S01]  /*25f0*/  ISETP.GE.AND P4, PT, R42, RZ, PT ;  /* 0x000000ff2a00720c */ /* 0x000fe20003f86270 */
[----:B------:R-:W-:Y:S01]  /*2600*/  @!P6 IMAD.IADD R41, R41, 0x1, -R4 ;  /* 0x000000012929e824 */ /* 0x000fe200078e0a04 */
[----:B------:R-:W-:Y:S01]  /*2610*/  ISETP.GT.U32.AND P6, PT, R4, R40, PT ;  /* 0x000000280400720c */ /* 0x000fe20003fc4070 */
[----:B------:R-:W-:Y:S01]  /*2620*/  IMAD.HI.U32 R42, R2, R45, RZ ;  /* 0x0000002d022a7227 */ /* 0x000fe200078e00ff */
[----:B------:R-:W-:-:S03]  /*2630*/  ISETP.GE.AND P0, PT, R44, RZ, PT ;  /* 0x000000ff2c00720c */ /* 0x000fc60003f06270 */
[----:B------:R-:W-:-:S04]  /*2640*/  IMAD.HI.U32 R43, R2, R47, RZ ;  /* 0x0000002f022b7227 */ /* 0x000fc800078e00ff */
[----:B------:R-:W-:Y:S02]  /*2650*/  IMAD.MOV R42, RZ, RZ, -R42 ;  /* 0x000000ffff2a7224 */ /* 0x000fe400078e0a2a */
[--C-:B------:R-:W-:Y:S01]  /*2660*/  @!P5 IMAD.IADD R39, R39, 0x1, -R4.reuse ;  /* 0x000000012727d824 */ /* 0x100fe200078e0a04 */
[----:B------:R-:W-:Y:S01]  /*2670*/  ISETP.GE.AND P5, PT, R48, RZ, PT ;  /* 0x000000ff3000720c */ /* 0x000fe20003fa6270 */
[----:B------:R-:W-:Y:S02]  /*2680*/  IMAD.MOV R44, RZ, RZ, -R43 ;  /* 0x000000ffff2c7224 */ /* 0x000fe400078e0a2b */
[----:B------:R-:W-:Y:S02]  /*2690*/  VIADD R48, R8, 0x32 ;  /* 0x0000003208307836 */ /* 0x000fe40000000000 */
[C---:B------:R-:W-:Y:S02]  /*26a0*/  IMAD R43, R4.reuse, R42, R45 ;  /* 0x0000002a042b7224 */ /* 0x040fe400078e022d */
[C---:B------:R-:W-:Y:S01]  /*26b0*/  IMAD R42, R4.reuse, R44, R47 ;  /* 0x0000002c042a7224 */ /* 0x040fe200078e022f */
[----:B------:R-:W-:Y:S01]  /*26c0*/  IABS R49, R48 ;  /* 0x0000003000317213 */ /* 0x000fe20000000000 */
[----:B------:R-:W-:Y:S01]  /*26d0*/  @!P1 IMAD.MOV R37, RZ, RZ, -R37 ;  /* 0x000000ffff259224 */ /* 0x000fe200078e0a25 */
[----:B------:R-:W-:Y:S01]  /*26e0*/  ISETP.GT.U32.AND P1, PT, R4, R41, PT ;  /* 0x000000290400720c */ /* 0x000fe20003f24070 */
[----:B------:R-:W-:Y:S01]  /*26f0*/  @!P6 IMAD.IADD R40, R40, 0x1, -R4 ;  /* 0x000000012828e824 */ /* 0x000fe200078e0a04 */
[----:B------:R-:W-:Y:S01]  /*2700*/  ISETP.GT.U32.AND P6, PT, R4, R42, PT ;  /* 0x0000002a0400720c */ /* 0x000fe20003fc4070 */
[----:B------:R-:W-:Y:S01]  /*2710*/  IMAD.HI.U32 R44, R2, R49, RZ ;  /* 0x00000031022c7227 */ /* 0x000fe200078e00ff */
[----:B------:R-:W-:-:S03]  /*2720*/  ISETP.GT.U32.AND P2, PT, R4, R43, PT ;  /* 0x0000002b0400720c */ /* 0x000fc60003f44070 */
[----:B------:R-:W-:Y:S02]  /*2730*/  IMAD.MOV R44, RZ, RZ, -R44 ;  /* 0x000000ffff2c7224 */ /* 0x000fe400078e0a2c */
[----:B------:R-:W-:Y:S02]  /*2740*/  VIADD R45, R8, 0x30 ;  /* 0x00000030082d7836 */ /* 0x000fe40000000000 */
[----:B------:R-:W-:Y:S02]  /*2750*/  IMAD R44, R4, R44, R49 ;  /* 0x0000002c042c7224 */ /* 0x000fe400078e0231 */
[--C-:B------:R-:W-:Y:S01]  /*2760*/  @!P1 IMAD.IADD R41, R41, 0x1, -R4.reuse ;  /* 0x0000000129299824 */ /* 0x100fe200078e0a04 */
[----:B------:R-:W-:Y:S01]  /*2770*/  IABS R49, R45 ;  /* 0x0000002d00317213 */ /* 0x000fe20000000000 */
[----:B------:R-:W-:Y:S01]  /*2780*/  @!P6 IMAD.IADD R42, R42, 0x1, -R4 ;  /* 0x000000012a2ae824 */ /* 0x000fe200078e0a04 */
[----:B------:R-:W-:Y:S01]  /*2790*/  ISETP.GE.AND P1, PT, R48, RZ, PT ;  /* 0x000000ff3000720c */ /* 0x000fe20003f26270 */
[----:B------:R-:W-:Y:S01]  /*27a0*/  @!P5 IMAD.MOV R41, RZ, RZ, -R41 ;  /* 0x000000ffff29d224 */ /* 0x000fe200078e0a29 */
[C---:B------:R-:W-:Y:S01]  /*27b0*/  ISETP.GT.U32.AND P5, PT, R4.reuse, R44, PT ;  /* 0x0000002c0400720c */ /* 0x040fe20003fa4070 */
[----:B------:R-:W-:Y:S01]  /*27c0*/  @!P3 IMAD.MOV R39, RZ, RZ, -R39 ;  /* 0x000000ffff27b224 */ /* 0x000fe200078e0a27 */
[----:B------:R-:W-:Y:S01]  /*27d0*/  ISETP.GT.U32.AND P6, PT, R4, R42, PT ;  /* 0x0000002a0400720c */ /* 0x000fe20003fc4070 */
[----:B------:R-:W-:Y:S01]  /*27e0*/  @!P4 IMAD.MOV R40, RZ, RZ, -R40 ;  /* 0x000000ffff28c224 */ /* 0x000fe200078e0a28 */
[----:B------:R-:W-:Y:S01]  /*27f0*/  ISETP.GE.AND P3, PT, R46, RZ, PT ;  /* 0x000000ff2e00720c */ /* 0x000fe20003f66270 */
[----:B------:R-:W-:Y:S01]  /*2800*/  @!P2 IMAD.IADD R43, R43, 0x1, -R4 ;  /* 0x000000012b2ba824 */ /* 0x000fe200078e0a04 */
[----:B------:R-:W-:Y:S01]  /*2810*/  ISETP.GE.AND P4, PT, R45, RZ, PT ;  /* 0x000000ff2d00720c */ /* 0x000fe20003f86270 */
[----:B------:R-:W-:-:S03]  /*2820*/  IMAD.HI.U32 R45, R2, R49, RZ ;  /* 0x00000031022d7227 */ /* 0x000fc600078e00ff */
[----:B------:R-:W-:Y:S01]  /*2830*/  ISETP.GT.U32.AND P2, PT, R4, R43, PT ;  /* 0x0000002b0400720c */ /* 0x000fe20003f44070 */
[C---:B------:R-:W-:Y:S02]  /*2840*/  VIADD R48, R8.reuse, 0x2e ;  /* 0x0000002e08307836 */ /* 0x040fe40000000000 */
[----:B------:R-:W-:Y:S02]  /*2850*/  IMAD.MOV R45, RZ, RZ, -R45 ;  /* 0x000000ffff2d7224 */ /* 0x000fe400078e0a2d */
[----:B------:R-:W-:Y:S01]  /*2860*/  VIADD R50, R8, 0x2c ;  /* 0x0000002c08327836 */ /* 0x000fe20000000000 */
[----:B------:R-:W-:Y:S01]  /*2870*/  IABS R51, R48 ;  /* 0x0000003000337213 */ /* 0x000fe20000000000 */
[--C-:B------:R-:W-:Y:S02]  /*2880*/  @!P5 IMAD.IADD R44, R44, 0x1, -R4.reuse ;  /* 0x000000012c2cd824 */ /* 0x100fe400078e0a04 */
[----:B------:R-:W-:Y:S01]  /*2890*/  @!P6 IMAD.IADD R42, R42, 0x1, -R4 ;  /* 0x000000012a2ae824 */ /* 0x000fe200078e0a04 */
[----:B------:R-:W-:Y:S01]  /*28a0*/  IABS R53, R50 ;  /* 0x0000003200357213 */ /* 0x000fe20000000000 */
[C---:B------:R-:W-:Y:S01]  /*28b0*/  IMAD R45, R4.reuse, R45, R49 ;  /* 0x0000002d042d7224 */ /* 0x040fe200078e0231 */
[----:B------:R-:W-:Y:S01]  /*28c0*/  ISETP.GT.U32.AND P5, PT, R4, R44, PT ;  /* 0x0000002c0400720c */ /* 0x000fe20003fa4070 */
[----:B------:R-:W-:Y:S01]  /*28d0*/  IMAD.HI.U32 R46, R2, R51, RZ ;  /* 0x00000033022e7227 */ /* 0x000fe200078e00ff */
[----:B------:R-:W-:-:S03]  /*28e0*/  ISETP.GE.AND P6, PT, R50, RZ, PT ;  /* 0x000000ff3200720c */ /* 0x000fc60003fc6270 */
[----:B------:R-:W-:Y:S01]  /*28f0*/  @!P3 IMAD.MOV R42, RZ, RZ, -R42 ;  /* 0x000000ffff2ab224 */ /* 0x000fe200078e0a2a */
[----:B------:R-:W-:Y:S01]  /*2900*/  ISETP.GT.U32.AND P3, PT, R4, R45, PT ;  /* 0x0000002d0400720c */ /* 0x000fe20003f64070 */
[----:B------:R-:W-:-:S04]  /*2910*/  IMAD.HI.U32 R47, R2, R53, RZ ;  /* 0x00000035022f7227 */ /* 0x000fc800078e00ff */
[----:B------:R-:W-:Y:S02]  /*2920*/  IMAD.MOV R46, RZ, RZ, -R46 ;  /* 0x000000ffff2e7224 */ /* 0x000fe400078e0a2e */
[--C-:B------:R-:W-:Y:S01]  /*2930*/  @!P2 IMAD.IADD R43, R43, 0x1, -R4.reuse ;  /* 0x000000012b2ba824 */ /* 0x100fe200078e0a04 */
[----:B------:R-:W-:Y:S01]  /*2940*/  ISETP.GE.AND P2, PT, R48, RZ, PT ;  /* 0x000000ff3000720c */ /* 0x000fe20003f46270 */
[----:B------:R-:W-:Y:S02]  /*2950*/  IMAD.MOV R48, RZ, RZ, -R47 ;  /* 0x000000ffff307224 */ /* 0x000fe400078e0a2f */
[----:B------:R-:W-:Y:S02]  /*2960*/  IMAD R47, R4, R46, R51 ;  /* 0x0000002e042f7224 */ /* 0x000fe400078e0233 */
[----:B------:R-:W-:Y:S02]  /*2970*/  VIADD R46, R8, 0x2a ;  /* 0x0000002a082e7836 */ /* 0x000fe40000000000 */
[--C-:B------:R-:W-:Y:S01]  /*2980*/  @!P5 IMAD.IADD R44, R44, 0x1, -R4.reuse ;  /* 0x000000012c2cd824 */ /* 0x100fe200078e0a04 */
[----:B------:R-:W-:Y:S01]  /*2990*/  ISETP.GT.U32.AND P5, PT, R4, R47, PT ;  /* 0x0000002f0400720c */ /* 0x000fe20003fa4070 */
[----:B------:R-:W-:Y:S01]  /*29a0*/  @!P3 IMAD.IADD R45, R45, 0x1, -R4 ;  /* 0x000000012d2db824 */ /* 0x000fe200078e0a04 */
[----:B------:R-:W-:Y:S01]  /*29b0*/  IABS R51, R46 ;  /* 0x0000002e00337213 */ /* 0x000fe20000000000 */
[----:B------:R-:W-:Y:S01]  /*29c0*/  @!P0 IMAD.MOV R43, RZ, RZ, -R43 ;  /* 0x000000ffff2b8224 */ /* 0x000fe200078e0a2b */
[----:B------:R-:W-:Y:S01]  /*29d0*/  ISETP.GE.AND P0, PT, R46, RZ, PT ;  /* 0x000000ff2e00720c */ /* 0x000fe20003f06270 */
[----:B------:R-:W-:Y:S01]  /*29e0*/  VIADD R52, R8, 0x28 ;  /* 0x0000002808347836 */ /* 0x000fe20000000000 */
[----:B------:R-:W-:Y:S01]  /*29f0*/  ISETP.GT.U32.AND P3, PT, R4, R45, PT ;  /* 0x0000002d0400720c */ /* 0x000fe20003f64070 */
[----:B------:R-:W-:-:S04]  /*2a00*/  IMAD.HI.U32 R46, R2, R51, RZ ;  /* 0x00000033022e7227 */ /* 0x000fc800078e00ff */
[C---:B------:R-:W-:Y:S01]  /*2a10*/  IMAD R49, R4.reuse, R48, R53 ;  /* 0x0000003004317224 */ /* 0x040fe200078e0235 */
[----:B------:R-:W-:Y:S01]  /*2a20*/  IABS R53, R52 ;  /* 0x0000003400357213 */ /* 0x000fe20000000000 */
[----:B------:R-:W-:Y:S02]  /*2a30*/  IMAD.MOV R46, RZ, RZ, -R46 ;  /* 0x000000ffff2e7224 */ /* 0x000fe400078e0a2e */
[----:B------:R-:W-:Y:S02]  /*2a40*/  @!P5 IMAD.IADD R47, R47, 0x1, -R4 ;  /* 0x000000012f2fd824 */ /* 0x000fe400078e0a04 */
[----:B------:R-:W-:Y:S01]  /*2a50*/  @!P1 IMAD.MOV R44, RZ, RZ, -R44 ;  /* 0x000000ffff2c9224 */ /* 0x000fe200078e0a2c */
[C---:B------:R-:W-:Y:S01]  /*2a60*/  ISETP.GT.U32.AND P1, PT, R4.reuse, R49, PT ;  /* 0x000000310400720c */ /* 0x040fe20003f24070 */
[C---:B------:R-:W-:Y:S01]  /*2a70*/  IMAD R51, R4.reuse, R46, R51 ;  /* 0x0000002e04337224 */ /* 0x040fe200078e0233 */
[----:B------:R-:W-:Y:S01]  /*2a80*/  ISETP.GT.U32.AND P5, PT, R4, R47, PT ;  /* 0x0000002f0400720c */ /* 0x000fe20003fa4070 */
[----:B------:R-:W-:-:S04]  /*2a90*/  IMAD.HI.U32 R48, R2, R53, RZ ;  /* 0x0000003502307227 */ /* 0x000fc800078e00ff */
[----:B------:R-:W-:Y:S01]  /*2aa0*/  @!P3 IMAD.IADD R45, R45, 0x1, -R4 ;  /* 0x000000012d2db824 */ /* 0x000fe200078e0a04 */
[----:B------:R-:W-:Y:S01]  /*2ab0*/  ISETP.GT.U32.AND P3, PT, R4, R51, PT ;  /* 0x000000330400720c */ /* 0x000fe20003f64070 */
[C---:B------:R-:W-:Y:S02]  /*2ac0*/  VIADD R54, R8.reuse, 0x26 ;  /* 0x0000002608367836 */ /* 0x040fe40000000000 */
[----:B------:R-:W-:Y:S02]  /*2ad0*/  IMAD.MOV R48, RZ, RZ, -R48 ;  /* 0x000000ffff307224 */ /* 0x000fe400078e0a30 */
[----:B------:R-:W-:Y:S01]  /*2ae0*/  VIADD R56, R8, 0x24 ;  /* 0x0000002408387836 */ /* 0x000fe20000000000 */
[----:B------:R-:W-:Y:S01]  /*2af0*/  IABS R55, R54 ;  /* 0x0000003600377213 */ /* 0x000fe20000000000 */
[C---:B------:R-:W-:Y:S02]  /*2b00*/  IMAD R53, R4.reuse, R48, R53 ;  /* 0x0000003004357224 */ /* 0x040fe400078e0235 */
[--C-:B------:R-:W-:Y:S01]  /*2b10*/  @!P1 IMAD.IADD R49, R49, 0x1, -R4.reuse ;  /* 0x0000000131319824 */ /* 0x100fe200078e0a04 */
[----:B------:R-:W-:Y:S01]  /*2b20*/  IABS R57, R56 ;  /* 0x0000003800397213 */ /* 0x000fe20000000000 */
[----:B------:R-:W-:Y:S01]  /*2b30*/  @!P5 IMAD.IADD R47, R47, 0x1, -R4 ;  /* 0x000000012f2fd824 */ /* 0x000fe200078e0a04 */
[----:B------:R-:W-:Y:S01]  /*2b40*/  ISETP.GT.U32.AND P5, PT, R4, R53, PT ;  /* 0x000000350400720c */ /* 0x000fe20003fa4070 */
[----:B------:R-:W-:-:S02]  /*2b50*/  VIADD R58, R8, 0x22 ;  /* 0x00000022083a7836 */ /* 0x000fc40000000000 */
[----:B------:R-:W-:-:S03]  /*2b60*/  IMAD.HI.U32 R50, R2, R55, RZ ;  /* 0x0000003702327227 */ /* 0x000fc600078e00ff */
[----:B------:R-:W-:Y:S01]  /*2b70*/  IABS R59, R58 ;  /* 0x0000003a003b7213 */ /* 0x000fe20000000000 */
[----:B------:R-:W-:Y:S01]  /*2b80*/  @!P3 IMAD.IADD R51, R51, 0x1, -R4 ;  /* 0x000000013333b824 */ /* 0x000fe200078e0a04 */
[----:B------:R-:W-:Y:S01]  /*2b90*/  ISETP.GT.U32.AND P3, PT, R4, R49, PT ;  /* 0x000000310400720c */ /* 0x000fe20003f64070 */
[----:B------:R-:W-:-:S04]  /*2ba0*/  IMAD.HI.U32 R46, R2, R57, RZ ;  /* 0x00000039022e7227 */ /* 0x000fc800078e00ff */
[----:B------:R-:W-:Y:S02]  /*2bb0*/  IMAD.MOV R50, RZ, RZ, -R50 ;  /* 0x000000ffff327224 */ /* 0x000fe400078e0a32 */
[----:B------:R-:W-:Y:S02]  /*2bc0*/  IMAD.MOV R46, RZ, RZ, -R46 ;  /* 0x000000ffff2e7224 */ /* 0x000fe400078e0a2e */
[----:B------:R-:W-:Y:S02]  /*2bd0*/  VIADD R60, R8, 0x20 ;  /* 0x00000020083c7836 */ /* 0x000fe40000000000 */
[----:B------:R-:W-:Y:S02]  /*2be0*/  IMAD R55, R4, R50, R55 ;  /* 0x0000003204377224 */ /* 0x000fe400078e0237 */
[C---:B------:R-:W-:Y:S01]  /*2bf0*/  VIADD R62, R8.reuse, 0x1e ;  /* 0x0000001e083e7836 */ /* 0x040fe20000000000 */
[----:B------:R-:W-:Y:S01]  /*2c00*/  IABS R61, R60 ;  /* 0x0000003c003d7213 */ /* 0x000fe20000000000 */
[----:B------:R-:W-:Y:S01]  /*2c10*/  VIADD R64, R8, 0x1c ;  /* 0x0000001c08407836 */ /* 0x000fe20000000000 */
[----:B------:R-:W-:Y:S01]  /*2c20*/  ISETP.GT.U32.AND P1, PT, R4, R55, PT ;  /* 0x000000370400720c */ /* 0x000fe20003f24070 */
[----:B------:R-:W-:Y:S01]  /*2c30*/  IMAD.HI.U32 R48, R2, R59, RZ ;  /* 0x0000003b02307227 */ /* 0x000fe200078e00ff */
[----:B------:R-:W-:-:S02]  /*2c40*/  IABS R63, R62 ;  /* 0x0000003e003f7213 */ /* 0x000fc40000000000 */
[----:B------:R-:W-:Y:S01]  /*2c50*/  IABS R67, R64 ;  /* 0x0000004000437213 */ /* 0x000fe20000000000 */
[C---:B------:R-:W-:Y:S02]  /*2c60*/  IMAD R57, R4.reuse, R46, R57 ;  /* 0x0000002e04397224 */ /* 0x040fe400078e0239 */
[----:B------:R-:W-:Y:S01]  /*2c70*/  @!P5 IMAD.IADD R53, R53, 0x1, -R4 ;  /* 0x000000013535d824 */ /* 0x000fe200078e0a04 */
[C---:B------:R-:W-:Y:S01]  /*2c80*/  ISETP.GT.U32.AND P5, PT, R4.reuse, R51, PT ;  /* 0x000000330400720c */ /* 0x040fe20003fa4070 */
[----:B------:R-:W-:Y:S02]  /*2c90*/  IMAD.MOV R48, RZ, RZ, -R48 ;  /* 0x000000ffff307224 */ /* 0x000fe400078e0a30 */
[----:B------:R-:W-:Y:S01]  /*2ca0*/  @!P3 IMAD.IADD R49, R49, 0x1, -R4 ;  /* 0x000000013131b824 */ /* 0x000fe200078e0a04 */
[----:B------:R-:W-:Y:S01]  /*2cb0*/  ISETP.GT.U32.AND P3, PT, R4, R57, PT ;  /* 0x000000390400720c */ /* 0x000fe20003f64070 */
[----:B------:R-:W-:Y:S02]  /*2cc0*/  IMAD.MOV.U32 R65, RZ, RZ, R45 ;  /* 0x000000ffff417224 */ /* 0x000fe400078e002d */
[----:B------:R-:W-:-:S04]  /*2cd0*/  IMAD.HI.U32 R45, R2, R61, RZ ;  /* 0x0000003d022d7227 */ /* 0x000fc800078e00ff */
[----:B------:R-:W-:Y:S02]  /*2ce0*/  IMAD R59, R4, R48, R59 ;  /* 0x00000030043b7224 */ /* 0x000fe400078e023b */
[----:B------:R-:W-:-:S04]  /*2cf0*/  IMAD.HI.U32 R46, R2, R63, RZ ;  /* 0x0000003f022e7227 */ /* 0x000fc800078e00ff */
[----:B------:R-:W-:-:S04]  /*2d00*/  IMAD.HI.U32 R48, R2, R67, RZ ;  /* 0x0000004302307227 */ /* 0x000fc800078e00ff */
[----:B------:R-:W-:Y:S02]  /*2d10*/  IMAD.MOV R45, RZ, RZ, -R45 ;  /* 0x000000ffff2d7224 */ /* 0x000fe400078e0a2d */
[----:B------:R-:W-:Y:S02]  /*2d20*/  IMAD.MOV R46, RZ, RZ, -R46 ;  /* 0x000000ffff2e7224 */ /* 0x000fe400078e0a2e */
[----:B------:R-:W-:Y:S02]  /*2d30*/  IMAD.MOV R48, RZ, RZ, -R48 ;  /* 0x000000ffff307224 */ /* 0x000fe400078e0a30 */
[C---:B------:R-:W-:Y:S02]  /*2d40*/  IMAD R45, R4.reuse, R45, R61 ;  /* 0x0000002d042d7224 */ /* 0x040fe400078e023d */
[--C-:B------:R-:W-:Y:S01]  /*2d50*/  @!P1 IMAD.IADD R55, R55, 0x1, -R4.reuse ;  /* 0x0000000137379824 */ /* 0x100fe200078e0a04 */
[C---:B------:R-:W-:Y:S01]  /*2d60*/  ISETP.GT.U32.AND P1, PT, R4.reuse, R53, PT ;  /* 0x000000350400720c */ /* 0x040fe20003f24070 */
[----:B------:R-:W-:Y:S01]  /*2d70*/  @!P5 IMAD.IADD R51, R51, 0x1, -R4 ;  /* 0x000000013333d824 */ /* 0x000fe200078e0a04 */
[C---:B------:R-:W-:Y:S01]  /*2d80*/  ISETP.GT.U32.AND P5, PT, R4.reuse, R59, PT ;  /* 0x0000003b0400720c */ /* 0x040fe20003fa4070 */
[----:B------:R-:W-:-:S02]  /*2d90*/  IMAD R61, R4, R46, R63 ;  /* 0x0000002e043d7224 */ /* 0x000fc400078e023f */
[----:B------:R-:W-:Y:S02]  /*2da0*/  IMAD R63, R4, R48, R67 ;  /* 0x00000030043f7224 */ /* 0x000fe400078e0243 */
[--C-:B------:R-:W-:Y:S01]  /*2db0*/  @!P3 IMAD.IADD R57, R57, 0x1, -R4.reuse ;  /* 0x000000013939b824 */ /* 0x100fe200078e0a04 */
[----:B------:R-:W-:Y:S01]  /*2dc0*/  ISETP.GE.AND P3, PT, R54, RZ, PT ;  /* 0x000000ff3600720c */ /* 0x000fe20003f66270 */
[----:B------:R-:W-:Y:S02]  /*2dd0*/  IMAD.MOV.U32 R67, RZ, RZ, R47 ;  /* 0x000000ffff437224 */ /* 0x000fe400078e002f */
[----:B------:R-:W-:Y:S02]  /*2de0*/  IMAD.MOV.U32 R69, RZ, RZ, R49 ;  /* 0x000000ffff457224 */ /* 0x000fe400078e0031 */
[----:B------:R-:W-:Y:S01]  /*2df0*/  @!P2 IMAD.MOV R67, RZ, RZ, -R67 ;  /* 0x000000ffff43a224 */ /* 0x000fe200078e0a43 */
[C---:B------:R-:W-:Y:S01]  /*2e00*/  ISETP.GT.U32.AND P2, PT, R4.reuse, R57, PT ;  /* 0x000000390400720c */ /* 0x040fe20003f44070 */
[----:B------:R-:W-:Y:S01]  /*2e10*/  @!P6 IMAD.MOV R69, RZ, RZ, -R69 ;  /* 0x000000ffff45e224 */ /* 0x000fe200078e0a45 */
[C---:B------:R-:W-:Y:S01]  /*2e20*/  ISETP.GT.U32.AND P6, PT, R4.reuse, R61, PT ;  /* 0x0000003d0400720c */ /* 0x040fe20003fc4070 */
[----:B------:R-:W-:Y:S01]  /*2e30*/  @!P4 IMAD.MOV R65, RZ, RZ, -R65 ;  /* 0x000000ffff41c224 */ /* 0x000fe200078e0a41 */
[----:B------:R-:W-:Y:S01]  /*2e40*/  ISETP.GT.U32.AND P4, PT, R4, R55, PT ;  /* 0x000000370400720c */ /* 0x000fe20003f84070 */
[--C-:B------:R-:W-:Y:S01]  /*2e50*/  @!P1 IMAD.IADD R53, R53, 0x1, -R4.reuse ;  /* 0x0000000135359824 */ /* 0x100fe200078e0a04 */
[----:B------:R-:W-:Y:S01]  /*2e60*/  ISETP.GE.AND P1, PT, R52, RZ, PT ;  /* 0x000000ff3400720c */ /* 0x000fe20003f26270 */
[----:B------:R-:W-:Y:S01]  /*2e70*/  @!P5 IMAD.IADD R59, R59, 0x1, -R4 ;  /* 0x000000013b3bd824 */ /* 0x000fe200078e0a04 */
[----:B------:R-:W-:Y:S01]  /*2e80*/  ISETP.GE.AND P5, PT, R56, RZ, PT ;  /* 0x000000ff3800720c */ /* 0x000fe20003fa6270 */
[----:B------:R-:W-:-:S02]  /*2e90*/  VIADD R52, R8, 0x1a ;  /* 0x0000001a08347836 */ /* 0x000fc40000000000 */
[----:B------:R-:W-:Y:S02]  /*2ea0*/  IMAD.MOV.U32 R71, RZ, RZ, R51 ;  /* 0x000000ffff477224 */ /* 0x000fe400078e0033 */
[--C-:B------:R-:W-:Y:S01]  /*2eb0*/  @!P2 IMAD.IADD R57, R57, 0x1, -R4.reuse ;  /* 0x000000013939a824 */ /* 0x100fe200078e0a04 */
[----:B------:R-:W-:Y:S01]  /*2ec0*/  IABS R50, R52 ;  /* 0x0000003400327213 */ /* 0x000fe20000000000 */
[--C-:B------:R-:W-:Y:S01]  /*2ed0*/  @!P6 IMAD.IADD R61, R61, 0x1, -R4.reuse ;  /* 0x000000013d3de824 */ /* 0x100fe200078e0a04 */
[----:B------:R-:W-:Y:S01]  /*2ee0*/  ISETP.GE.AND P2, PT, R60, RZ, PT ;  /* 0x000000ff3c00720c */ /* 0x000fe20003f46270 */
[----:B------:R-:W-:Y:S01]  /*2ef0*/  IMAD.MOV.U32 R77, RZ, RZ, R57 ;  /* 0x000000ffff4d7224 */ /* 0x000fe200078e0039 */
[----:B------:R-:W-:Y:S01]  /*2f00*/  ISETP.GE.AND P6, PT, R52, RZ, PT ;  /* 0x000000ff3400720c */ /* 0x000fe20003fc6270 */
[----:B------:R-:W-:Y:S01]  /*2f10*/  @!P4 IMAD.IADD R55, R55, 0x1, -R4 ;  /* 0x000000013737c824 */ /* 0x000fe200078e0a04 */
[----:B------:R-:W-:Y:S01]  /*2f20*/  ISETP.GT.U32.AND P4, PT, R4, R45, PT ;  /* 0x0000002d0400720c */ /* 0x000fe20003f84070 */
[----:B------:R-:W-:-:S02]  /*2f30*/  IMAD.MOV.U32 R47, RZ, RZ, R50 ;  /* 0x000000ffff2f7224 */ /* 0x000fc400078e0032 */
[----:B------:R-:W-:Y:S01]  /*2f40*/  @!P5 IMAD.MOV R77, RZ, RZ, -R77 ;  /* 0x000000ffff4dd224 */ /* 0x000fe200078e0a4d */
[----:B------:R-:W-:Y:S01]  /*2f50*/  ISETP.GT.U32.AND P5, PT, R4, R61, PT ;  /* 0x0000003d0400720c */ /* 0x000fe20003fa4070 */
[----:B------:R-:W-:Y:S02]  /*2f60*/  IMAD.MOV.U32 R75, RZ, RZ, R55 ;  /* 0x000000ffff4b7224 */ /* 0x000fe400078e0037 */
[----:B------:R-:W-:-:S04]  /*2f70*/  IMAD.HI.U32 R46, R2, R47, RZ ;  /* 0x0000002f022e7227 */ /* 0x000fc800078e00ff */
[----:B------:R-:W-:Y:S01]  /*2f80*/  @!P3 IMAD.MOV R75, RZ, RZ, -R75 ;  /* 0x000000ffff4bb224 */ /* 0x000fe200078e0a4b */
[C---:B------:R-:W-:Y:S01]  /*2f90*/  ISETP.GT.U32.AND P3, PT, R4.reuse, R63, PT ;  /* 0x0000003f0400720c */ /* 0x040fe20003f64070 */
[----:B------:R-:W-:Y:S02]  /*2fa0*/  IMAD.MOV R46, RZ, RZ, -R46 ;  /* 0x000000ffff2e7224 */ /* 0x000fe400078e0a2e */
[--C-:B------:R-:W-:Y:S01]  /*2fb0*/  @!P4 IMAD.IADD R45, R45, 0x1, -R4.reuse ;  /* 0x000000012d2dc824 */ /* 0x100fe200078e0a04 */
[C---:B------:R-:W-:Y:S01]  /*2fc0*/  ISETP.GT.U32.AND P4, PT, R4.reuse, R59, PT ;  /* 0x0000003b0400720c */ /* 0x040fe20003f84070 */
[C---:B------:R-:W-:Y:S02]  /*2fd0*/  IMAD R47, R4.reuse, R46, R47 ;  /* 0x0000002e042f7224 */ /* 0x040fe400078e022f */
[--C-:B------:R-:W-:Y:S02]  /*2fe0*/  @!P5 IMAD.IADD R61, R61, 0x1, -R4.reuse ;  /* 0x000000013d3dd824 */ /* 0x100fe400078e0a04 */
[----:B------:R-:W-:Y:S01]  /*2ff0*/  @!P0 IMAD.MOV R71, RZ, RZ, -R71 ;  /* 0x000000ffff478224 */ /* 0x000fe200078e0a47 */
[----:B------:R-:W-:Y:S01]  /*3000*/  ISETP.GT.U32.AND P5, PT, R4, R47, PT ;  /* 0x0000002f0400720c */ /* 0x000fe20003fa4070 */
[----:B------:R-:W-:Y:S01]  /*3010*/  VIADD R46, R8, 0x18 ;  /* 0x00000018082e7836 */ /* 0x000fe20000000000 */
[----:B------:R-:W-:Y:S01]  /*3020*/  ISETP.GT.U32.AND P0, PT, R4, R45, PT ;  /* 0x0000002d0400720c */ /* 0x000fe20003f04070 */
[----:B------:R-:W-:-:S02]  /*3030*/  @!P3 IMAD.IADD R63, R63, 0x1, -R4 ;  /* 0x000000013f3fb824 */ /* 0x000fc400078e0a04 */
[----:B------:R-:W-:Y:S01]  /*3040*/  IMAD.MOV.U32 R73, RZ, RZ, R53 ;  /* 0x000000ffff497224 */ /* 0x000fe200078e0035 */
[----:B------:R-:W-:Y:S01]  /*3050*/  IABS R53, R46 ;  /* 0x0000002e00357213 */ /* 0x000fe20000000000 */
[----:B------:R-:W-:Y:S01]  /*3060*/  VIADD R48, R8, 0x16 ;  /* 0x0000001608307836 */ /* 0x000fe20000000000 */
[----:B------:R-:W-:Y:S01]  /*3070*/  ISETP.GT.U32.AND P3, PT, R4, R63, PT ;  /* 0x0000003f0400720c */ /* 0x000fe20003f64070 */
[----:B------:R-:W-:Y:S01]  /*3080*/  @!P1 IMAD.MOV R73, RZ, RZ, -R73 ;  /* 0x000000ffff499224 */ /* 0x000fe200078e0a49 */
[----:B------:R-:W-:Y:S01]  /*3090*/  ISETP.GE.AND P1, PT, R58, RZ, PT ;  /* 0x000000ff3a00720c */ /* 0x000fe20003f26270 */
[--C-:B------:R-:W-:Y:S01]  /*30a0*/  @!P4 IMAD.IADD R59, R59, 0x1, -R4.reuse ;  /* 0x000000013b3bc824 */ /* 0x100fe200078e0a04 */
[----:B------:R-:W-:Y:S01]  /*30b0*/  ISETP.GE.AND P4, PT, R62, RZ, PT ;  /* 0x000000ff3e00720c */ /* 0x000fe20003f86270 */
[--C-:B------:R-:W-:Y:S02]  /*30c0*/  @!P5 IMAD.IADD R47, R47, 0x1, -R4.reuse ;  /* 0x000000012f2fd824 */ /* 0x100fe400078e0a04 */
[----:B------:R-:W-:Y:S01]  /*30d0*/  @!P0 IMAD.IADD R45, R45, 0x1, -R4 ;  /* 0x000000012d2d8824 */ /* 0x000fe200078e0a04 */
[----:B------:R-:W-:Y:S01]  /*30e0*/  ISETP.GE.AND P0, PT, R64, RZ, PT ;  /* 0x000000ff4000720c */ /* 0x000fe20003f06270 */
[----:B------:R-:W-:Y:S01]  /*30f0*/  VIADD R51, R8, 0x10 ;  /* 0x0000001008337836 */ /* 0x000fe20000000000 */
[----:B------:R-:W-:Y:S01]  /*3100*/  ISETP.GT.U32.AND P5, PT, R4, R47, PT ;  /* 0x0000002f0400720c */ /* 0x000fe20003fa4070 */
[----:B------:R-:W-:-:S02]  /*3110*/  IMAD.MOV.U32 R81, RZ, RZ, R45 ;  /* 0x000000ffff517224 */ /* 0x000fc400078e002d */
[----:B------:R-:W-:-:S04]  /*3120*/  IMAD.HI.U32 R45, R2, R53, RZ ;  /* 0x00000035022d7227 */ /* 0x000fc800078e00ff */
[----:B------:R-:W-:Y:S02]  /*3130*/  @!P3 IMAD.IADD R63, R63, 0x1, -R4 ;  /* 0x000000013f3fb824 */ /* 0x000fe400078e0a04 */
[----:B------:R-:W-:Y:S02]  /*3140*/  IMAD.MOV R45, RZ, RZ, -R45 ;  /* 0x000000ffff2d7224 */ /* 0x000fe400078e0a2d */
[----:B------:R-:W-:Y:S01]  /*3150*/  @!P2 IMAD.MOV R81, RZ, RZ, -R81 ;  /* 0x000000ffff51a224 */ /* 0x000fe200078e0a51 */
[----:B------:R-:W-:Y:S01]  /*3160*/  ISETP.GE.AND P2, PT, R48, RZ, PT ;  /* 0x000000ff3000720c */ /* 0x000fe20003f46270 */
[----:B------:R-:W-:Y:S01]  /*3170*/  IMAD.MOV.U32 R85, RZ, RZ, R63 ;  /* 0x000000ffff557224 */ /* 0x000fe200078e003f */
[----:B------:R-:W-:Y:S01]  /*3180*/  IABS R48, R48 ;  /* 0x0000003000307213 */ /* 0x000fe20000000000 */
[----:B------:R-:W-:Y:S02]  /*3190*/  IMAD R45, R4, R45, R53 ;  /* 0x0000002d042d7224 */ /* 0x000fe400078e0235 */
[----:B------:R-:W-:-:S02]  /*31a0*/  VIADD R50, R8, 0x12 ;  /* 0x0000001208327836 */ /* 0x000fc40000000000 */
[----:B------:R-:W-:Y:S01]  /*31b0*/  IMAD.MOV.U32 R79, RZ, RZ, R59 ;  /* 0x000000ffff4f7224 */ /* 0x000fe200078e003b */
[----:B------:R-:W-:Y:S01]  /*31c0*/  IABS R59, R51 ;  /* 0x00000033003b7213 */ /* 0x000fe20000000000 */
[----:B------:R-:W-:Y:S01]  /*31d0*/  @!P0 IMAD.MOV R85, RZ, RZ, -R85 ;  /* 0x000000ffff558224 */ /* 0x000fe200078e0a55 */
[----:B------:R-:W-:Y:S01]  /*31e0*/  ISETP.GE.AND P0, PT, R51, RZ, PT ;  /* 0x000000ff3300720c */ /* 0x000fe20003f06270 */
[----:B------:R-:W-:Y:S01]  /*31f0*/  @!P5 IMAD.IADD R47, R47, 0x1, -R4 ;  /* 0x000000012f2fd824 */ /* 0x000fe200078e0a04 */
[----:B------:R-:W-:Y:S01]  /*3200*/  ISETP.GT.U32.AND P5, PT, R4, R45, PT ;  /* 0x0000002d0400720c */ /* 0x000fe20003fa4070 */
[----:B------:R-:W-:Y:S01]  /*3210*/  IMAD.MOV.U32 R51, RZ, RZ, R48 ;  /* 0x000000ffff337224 */ /* 0x000fe200078e0030 */
[----:B------:R-:W-:Y:S01]  /*3220*/  IABS R57, R50 ;  /* 0x0000003200397213 */ /* 0x000fe20000000000 */
[----:B------:R-:W-:Y:S02]  /*3230*/  VIADD R49, R8, 0x14 ;  /* 0x0000001408317836 */ /* 0x000fe40000000000 */
[----:B------:R-:W-:Y:S01]  /*3240*/  @!P1 IMAD.MOV R79, RZ, RZ, -R79 ;  /* 0x000000ffff4f9224 */ /* 0x000fe200078e0a4f */
[----:B------:R-:W-:Y:S01]  /*3250*/  ISETP.GE.AND P1, PT, R46, RZ, PT ;  /* 0x000000ff2e00720c */ /* 0x000fe20003f26270 */
[----:B------:R-:W-:Y:S01]  /*3260*/  IMAD.HI.U32 R46, R2, R51, RZ ;  /* 0x00000033022e7227 */ /* 0x000fe200078e00ff */
[----:B------:R-:W-:-:S02]  /*3270*/  ISETP.GE.AND P3, PT, R49, RZ, PT ;  /* 0x000000ff3100720c */ /* 0x000fc40003f66270 */
[----:B------:R-:W-:Y:S01]  /*3280*/  IABS R55, R49 ;  /* 0x0000003100377213 */ /* 0x000fe20000000000 */
[----:B------:R-:W-:-:S04]  /*3290*/  IMAD.HI.U32 R49, R2, R57, RZ ;  /* 0x0000003902317227 */ /* 0x000fc800078e00ff */
[----:B------:R-:W-:Y:S02]  /*32a0*/  IMAD.MOV R46, RZ, RZ, -R46 ;  /* 0x000000ffff2e7224 */ /* 0x000fe400078e0a2e */
[----:B------:R-:W-:Y:S02]  /*32b0*/  IMAD.MOV R53, RZ, RZ, -R49 ;  /* 0x000000ffff357224 */ /* 0x000fe400078e0a31 */
[C---:B------:R-:W-:Y:S02]  /*32c0*/  IMAD R49, R4.reuse, R46, R51 ;  /* 0x0000002e04317224 */ /* 0x040fe400078e0233 */
[----:B------:R-:W-:Y:S02]  /*32d0*/  IMAD.MOV.U32 R87, RZ, RZ, R47 ;  /* 0x000000ffff577224 */ /* 0x000fe400078e002f */
[----:B------:R-:W-:Y:S02]  /*32e0*/  @!P5 IMAD.IADD R45, R45, 0x1, -R4 ;  /* 0x000000012d2dd824 */ /* 0x000fe400078e0a04 */
[----:B------:R-:W-:Y:S01]  /*32f0*/  @!P6 IMAD.MOV R87, RZ, RZ, -R87 ;  /* 0x000000ffff57e224 */ /* 0x000fe200078e0a57 */
[----:B------:R-:W-:Y:S01]  /*3300*/  ISETP.GT.U32.AND P6, PT, R4, R49, PT ;  /* 0x000000310400720c */ /* 0x000fe20003fc4070 */
[----:B------:R-:W-:Y:S01]  /*3310*/  IMAD.HI.U32 R48, R2, R55, RZ ;  /* 0x0000003702307227 */ /* 0x000fe200078e00ff */
[----:B------:R-:W-:-:S03]  /*3320*/  ISETP.GT.U32.AND P5, PT, R4, R45, PT ;  /* 0x0000002d0400720c */ /* 0x000fc60003fa4070 */
[----:B------:R-:W-:Y:S02]  /*3330*/  IMAD.MOV R48, RZ, RZ, -R48 ;  /* 0x000000ffff307224 */ /* 0x000fe400078e0a30 */
[C---:B------:R-:W-:Y:S02]  /*3340*/  IMAD R53, R4.reuse, R53, R57 ;  /* 0x0000003504357224 */ /* 0x040fe400078e0239 */
[C---:B------:R-:W-:Y:S02]  /*3350*/  IMAD R51, R4.reuse, R48, R55 ;  /* 0x0000003004337224 */ /* 0x040fe400078e0237 */
[----:B------:R-:W-:Y:S02]  /*3360*/  IMAD.MOV.U32 R83, RZ, RZ, R61 ;  /* 0x000000ffff537224 */ /* 0x000fe400078e003d */
[--C-:B------:R-:W-:Y:S02]  /*3370*/  @!P6 IMAD.IADD R49, R49, 0x1, -R4.reuse ;  /* 0x000000013131e824 */ /* 0x100fe400078e0a04 */
[----:B------:R-:W-:Y:S01]  /*3380*/  @!P5 IMAD.IADD R45, R45, 0x1, -R4 ;  /* 0x000000012d2dd824 */ /* 0x000fe200078e0a04 */
[----:B------:R-:W-:Y:S01]  /*3390*/  ISETP.GT.U32.AND P5, PT, R4, R51, PT ;  /* 0x000000330400720c */ /* 0x000fe20003fa4070 */
[----:B------:R-:W-:Y:S01]  /*33a0*/  VIADD R54, R8, 0xc ;  /* 0x0000000c08367836 */ /* 0x000fe20000000000 */
[----:B------:R-:W-:Y:S01]  /*33b0*/  ISETP.GT.U32.AND P6, PT, R4, R49, PT ;  /* 0x000000310400720c */ /* 0x000fe20003fc4070 */
[----:B------:R-:W-:Y:S01]  /*33c0*/  @!P4 IMAD.MOV R83, RZ, RZ, -R83 ;  /* 0x000000ffff53c224 */ /* 0x000fe200078e0a53 */
[----:B------:R-:W-:Y:S01]  /*33d0*/  ISETP.GE.AND P4, PT, R50, RZ, PT ;  /* 0x000000ff3200720c */ /* 0x000fe20003f86270 */
[----:B------:R-:W-:Y:S01]  /*33e0*/  VIADD R52, R8, 0xe ;  /* 0x0000000e08347836 */ /* 0x000fe20000000000 */
[----:B------:R-:W-:Y:S01]  /*33f0*/  IABS R57, R54 ;  /* 0x0000003600397213 */ /* 0x000fe20000000000 */
[----:B------:R-:W-:-:S03]  /*3400*/  IMAD.HI.U32 R50, R2, R59, RZ ;  /* 0x0000003b02327227 */ /* 0x000fc600078e00ff */
[----:B------:R-:W-:Y:S01]  /*3410*/  IABS R55, R52 ;  /* 0x0000003400377213 */ /* 0x000fe20000000000 */
[----:B------:R-:W-:Y:S02]  /*3420*/  IMAD.MOV R50, RZ, RZ, -R50 ;  /* 0x000000ffff327224 */ /* 0x000fe400078e0a32 */
[--C-:B------:R-:W-:Y:S02]  /*3430*/  @!P5 IMAD.IADD R51, R51, 0x1, -R4.reuse ;  /* 0x000000013333d824 */ /* 0x100fe400078e0a04 */
[----:B------:R-:W-:Y:S01]  /*3440*/  @!P6 IMAD.IADD R49, R49, 0x1, -R4 ;  /* 0x000000013131e824 */ /* 0x000fe200078e0a04 */
[----:B------:R-:W-:Y:S01]  /*3450*/  ISETP.GT.U32.AND P6, PT, R4, R53, PT ;  /* 0x000000350400720c */ /* 0x000fe20003fc4070 */
[----:B------:R-:W-:Y:S01]  /*3460*/  VIADD R58, R8, 0x8 ;  /* 0x00000008083a7836 */ /* 0x000fe20000000000 */
[----:B------:R-:W-:Y:S01]  /*3470*/  ISETP.GT.U32.AND P5, PT, R4, R51, PT ;  /* 0x000000330400720c */ /* 0x000fe20003fa4070 */
[----:B------:R-:W-:-:S03]  /*3480*/  IMAD.HI.U32 R48, R2, R57, RZ ;  /* 0x0000003902307227 */ /* 0x000fc600078e00ff */
[----:B------:R-:W-:Y:S01]  /*3490*/  IABS R61, R58 ;  /* 0x0000003a003d7213 */ /* 0x000fe20000000000 */
[----:B------:R-:W-:Y:S02]  /*34a0*/  VIADD R56, R8, 0xa ;  /* 0x0000000a08387836 */ /* 0x000fe40000000000 */
[----:B------:R-:W-:Y:S02]  /*34b0*/  IMAD R47, R4, R50, R59 ;  /* 0x00000032042f7224 */ /* 0x000fe400078e023b */
[----:B------:R-:W-:Y:S01]  /*34c0*/  IMAD.HI.U32 R46, R2, R55, RZ ;  /* 0x00000037022e7227 */ /* 0x000fe200078e00ff */
[----:B------:R-:W-:-:S03]  /*34d0*/  IABS R59, R56 ;  /* 0x00000038003b7213 */ /* 0x000fc60000000000 */
[----:B------:R-:W-:Y:S02]  /*34e0*/  IMAD.MOV R48, RZ, RZ, -R48 ;  /* 0x000000ffff307224 */ /* 0x000fe400078e0a30 */
[----:B------:R-:W-:Y:S02]  /*34f0*/  IMAD.MOV.U32 R89, RZ, RZ, R45 ;  /* 0x000000ffff597224 */ /* 0x000fe400078e002d */
[----:B------:R-:W-:Y:S01]  /*3500*/  @!P6 IMAD.IADD R53, R53, 0x1, -R4 ;  /* 0x000000013535e824 */ /* 0x000fe200078e0a04 */
[----:B------:R-:W-:Y:S01]  /*3510*/  ISETP.GE.AND P6, PT, R8, RZ, PT ;  /* 0x000000ff0800720c */ /* 0x000fe20003fc6270 */
[----:B------:R-:W-:Y:S02]  /*3520*/  IMAD.MOV R50, RZ, RZ, -R46 ;  /* 0x000000ffff327224 */ /* 0x000fe400078e0a2e */
[----:B------:R-:W-:Y:S01]  /*3530*/  @!P5 IMAD.IADD R51, R51, 0x1, -R4 ;  /* 0x000000013333d824 */ /* 0x000fe200078e0a04 */
[C---:B------:R-:W-:Y:S01]  /*3540*/  ISETP.GT.U32.AND P5, PT, R4.reuse, R47, PT ;  /* 0x0000002f0400720c */ /* 0x040fe20003fa4070 */
[----:B------:R-:W-:-:S02]  /*3550*/  IMAD R57, R4, R48, R57 ;  /* 0x0000003004397224 */ /* 0x000fc400078e0239 */
[----:B------:R-:W-:-:S04]  /*3560*/  IMAD.HI.U32 R48, R2, R61, RZ ;  /* 0x0000003d02307227 */ /* 0x000fc800078e00ff */
[----:B------:R-:W-:Y:S01]  /*3570*/  @!P1 IMAD.MOV R89, RZ, RZ, -R89 ;  /* 0x000000ffff599224 */ /* 0x000fe200078e0a59 */
[C---:B------:R-:W-:Y:S01]  /*3580*/  ISETP.GT.U32.AND P1, PT, R4.reuse, R53, PT ;  /* 0x000000350400720c */ /* 0x040fe20003f24070 */
[----:B------:R-:W-:Y:S02]  /*3590*/  IMAD R55, R4, R50, R55 ;  /* 0x0000003204377224 */ /* 0x000fe400078e0237 */
[----:B------:R-:W-:Y:S02]  /*35a0*/  IMAD.MOV.U32 R91, RZ, RZ, R49 ;  /* 0x000000ffff5b7224 */ /* 0x000fe400078e0031 */
[----:B------:R-:W-:-:S04]  /*35b0*/  IMAD.HI.U32 R46, R2, R59, RZ ;  /* 0x0000003b022e7227 */ /* 0x000fc800078e00ff */
[----:B------:R-:W-:Y:S02]  /*35c0*/  IMAD.MOV R48, RZ, RZ, -R48 ;  /* 0x000000ffff307224 */ /* 0x000fe400078e0a30 */
[----:B------:R-:W-:Y:S01]  /*35d0*/  @!P2 IMAD.MOV R91, RZ, RZ, -R91 ;  /* 0x000000ffff5ba224 */ /* 0x000fe200078e0a5b */
[C---:B------:R-:W-:Y:S01]  /*35e0*/  ISETP.GT.U32.AND P2, PT, R4.reuse, R55, PT ;  /* 0x000000370400720c */ /* 0x040fe20003f44070 */
[----:B------:R-:W-:Y:S02]  /*35f0*/  IMAD.MOV R46, RZ, RZ, -R46 ;  /* 0x000000ffff2e7224 */ /* 0x000fe400078e0a2e */
[----:B------:R-:W-:Y:S02]  /*3600*/  IMAD.MOV.U32 R93, RZ, RZ, R51 ;  /* 0x000000ffff5d7224 */ /* 0x000fe400078e0033 */
[----:B------:R-:W-:Y:S02]  /*3610*/  IMAD R61, R4, R48, R61 ;  /* 0x00000030043d7224 */ /* 0x000fe400078e023d */
[----:B------:R-:W-:-:S02]  /*3620*/  VIADD R62, R8, 0x4 ;  /* 0x00000004083e7836 */ /* 0x000fc40000000000 */
[C---:B------:R-:W-:Y:S02]  /*3630*/  IMAD R59, R4.reuse, R46, R59 ;  /* 0x0000002e043b7224 */ /* 0x040fe400078e023b */
[----:B------:R-:W-:Y:S01]  /*3640*/  @!P3 IMAD.MOV R93, RZ, RZ, -R93 ;  /* 0x000000ffff5db224 */ /* 0x000fe200078e0a5d */
[----:B------:R-:W-:Y:S01]  /*3650*/  ISETP.GT.U32.AND P3, PT, R4, R57, PT ;  /* 0x000000390400720c */ /* 0x000fe20003f64070 */
[----:B------:R-:W-:Y:S01]  /*3660*/  VIADD R60, R8, 0x6 ;  /* 0x00000006083c7836 */ /* 0x000fe20000000000 */
[----:B------:R-:W-:Y:S01]  /*3670*/  IABS R95, R62 ;  /* 0x0000003e005f7213 */ /* 0x000fe20000000000 */
[--C-:B------:R-:W-:Y:S01]  /*3680*/  @!P5 IMAD.IADD R47, R47, 0x1, -R4.reuse ;  /* 0x000000012f2fd824 */ /* 0x100fe200078e0a04 */
[C---:B------:R-:W-:Y:S01]  /*3690*/  ISETP.GT.U32.AND P5, PT, R4.reuse, R61, PT ;  /* 0x0000003d0400720c */ /* 0x040fe20003fa4070 */
[----:B------:R-:W-:Y:S01]  /*36a0*/  @!P1 IMAD.IADD R53, R53, 0x1, -R4 ;  /* 0x0000000135359824 */ /* 0x000fe200078e0a04 */
[----:B------:R-:W-:Y:S01]  /*36b0*/  ISETP.GT.U32.AND P1, PT, R4, R59, PT ;  /* 0x0000003b0400720c */ /* 0x000fe20003f24070 */
[----:B------:R-:W-:Y:S01]  /*36c0*/  VIADD R46, R8, 0x2 ;  /* 0x00000002082e7836 */ /* 0x000fe20000000000 */
[----:B------:R-:W-:Y:S01]  /*36d0*/  IABS R63, R60 ;  /* 0x0000003c003f7213 */ /* 0x000fe20000000000 */
[----:B------:R-:W-:-:S03]  /*36e0*/  IMAD.HI.U32 R8, R2, R95, RZ ;  /* 0x0000005f02087227 */ /* 0x000fc600078e00ff */
[----:B------:R-:W-:Y:S01]  /*36f0*/  IABS R49, R46 ;  /* 0x0000002e00317213 */ /* 0x000fe20000000000 */
[----:B------:R-:W-:Y:S01]  /*3700*/  @!P2 IMAD.IADD R55, R55, 0x1, -R4 ;  /* 0x000000013737a824 */ /* 0x000fe200078e0a04 */
[----:B------:R-:W-:Y:S01]  /*3710*/  ISETP.GT.U32.AND P2, PT, R4, R47, PT ;  /* 0x0000002f0400720c */ /* 0x000fe20003f44070 */
[----:B------:R-:W-:-:S04]  /*3720*/  IMAD.HI.U32 R50, R2, R63, RZ ;  /* 0x0000003f02327227 */ /* 0x000fc800078e00ff */
[----:B------:R-:W-:-:S04]  /*3730*/  IMAD.HI.U32 R45, R2, R97, RZ ;  /* 0x00000061022d7227 */ /* 0x000fc800078e00ff */
[----:B------:R-:W-:Y:S02]  /*3740*/  IMAD.MOV R8, RZ, RZ, -R8 ;  /* 0x000000ffff087224 */ /* 0x000fe400078e0a08 */
[----:B------:R-:W-:Y:S01]  /*3750*/  @!P3 IMAD.IADD R57, R57, 0x1, -R4 ;  /* 0x000000013939b824 */ /* 0x000fe200078e0a04 */
[C---:B------:R-:W-:Y:S01]  /*3760*/  ISETP.GT.U32.AND P3, PT, R4.reuse, R55, PT ;  /* 0x000000370400720c */ /* 0x040fe20003f64070 */
[----:B------:R-:W-:Y:S02]  /*3770*/  IMAD.MOV R50, RZ, RZ, -R50 ;  /* 0x000000ffff327224 */ /* 0x000fe400078e0a32 */
[--C-:B------:R-:W-:Y:S02]  /*3780*/  @!P5 IMAD.IADD R61, R61, 0x1, -R4.reuse ;  /* 0x000000013d3dd824 */ /* 0x100fe400078e0a04 */
[----:B------:R-:W-:Y:S02]  /*3790*/  IMAD.MOV R51, RZ, RZ, -R45 ;  /* 0x000000ffff337224 */ /* 0x000fe400078e0a2d */
[C---:B------:R-:W-:Y:S01]  /*37a0*/  IMAD R45, R4.reuse, R8, R95 ;  /* 0x00000008042d7224 */ /* 0x040fe200078e025f */
[C---:B------:R-:W-:Y:S01]  /*37b0*/  ISETP.GT.U32.AND P5, PT, R4.reuse, R61, PT ;  /* 0x0000003d0400720c */ /* 0x040fe20003fa4070 */
[----:B------:R-:W-:Y:S01]  /*37c0*/  @!P1 IMAD.IADD R59, R59, 0x1, -R4 ;  /* 0x000000013b3b9824 */ /* 0x000fe200078e0a04 */
[----:B------:R-:W-:Y:S01]  /*37d0*/  ISETP.GT.U32.AND P1, PT, R4, R57, PT ;  /* 0x000000390400720c */ /* 0x000fe20003f24070 */
[----:B------:R-:W-:Y:S01]  /*37e0*/  IMAD.MOV.U32 R95, RZ, RZ, R53 ;  /* 0x000000ffff5f7224 */ /* 0x000fe200078e0035 */
[----:B------:R-:W-:Y:S01]  /*37f0*/  LOP3.LUT R8, R0, 0x3, RZ, 0xc0, !PT ;  /* 0x0000000300087812 */ /* 0x000fe200078ec0ff */
[----:B------:R-:W-:Y:S01]  /*3800*/  IMAD R63, R4, R50, R63 ;  /* 0x00000032043f7224 */ /* 0x000fe200078e023f */
[----:B------:R-:W-:Y:S01]  /*3810*/  SHF.R.U32.HI R50, RZ, 0x2, R0 ;  /* 0x00000002ff327819 */ /* 0x000fe20000011600 */
[----:B------:R-:W-:-:S04]  /*3820*/  IMAD.HI.U32 R2, R2, R49, RZ ;  /* 0x0000003102027227 */ /* 0x000fc800078e00ff */
[----:B------:R-:W-:Y:S01]  /*3830*/  @!P4 IMAD.MOV R95, RZ, RZ, -R95 ;  /* 0x000000ffff5fc224 */ /* 0x000fe200078e0a5f */
[C---:B------:R-:W-:Y:S01]  /*3840*/  ISETP.GT.U32.AND P4, PT, R4.reuse, R59, PT ;  /* 0x0000003b0400720c */ /* 0x040fe20003f84070 */
[----:B------:R-:W-:Y:S01]  /*3850*/  @!P2 IMAD.IADD R47, R47, 0x1, -R4 ;  /* 0x000000012f2fa824 */ /* 0x000fe200078e0a04 */
[----:B------:R-:W-:Y:S01]  /*3860*/  ISETP.GT.U32.AND P2, PT, R4, R63, PT ;  /* 0x0000003f0400720c */ /* 0x000fe20003f44070 */
[----:B------:R-:W-:Y:S01]  /*3870*/  IMAD.MOV R48, RZ, RZ, -R2 ;  /* 0x000000ffff307224 */ /* 0x000fe200078e0a02 */
[----:B------:R-:W-:Y:S01]  /*3880*/  SGXT.U32 R2, R50, 0x3 ;  /* 0x000000033202781a */ /* 0x000fe20000000000 */
[--C-:B------:R-:W-:Y:S01]  /*3890*/  @!P1 IMAD.IADD R57, R57, 0x1, -R4.reuse ;  /* 0x0000000139399824 */ /* 0x100fe200078e0a04 */
[C---:B------:R-:W-:Y:S01]  /*38a0*/  ISETP.GT.U32.AND P1, PT, R4.reuse, R45, PT ;  /* 0x0000002d0400720c */ /* 0x040fe20003f24070 */
[----:B------:R-:W-:Y:S02]  /*38b0*/  IMAD R49, R4, R48, R49 ;  /* 0x0000003004317224 */ /* 0x000fe400078e0231 */
[----:B------:R-:W-:-:S02]  /*38c0*/  @!P5 IMAD.IADD R61, R61, 0x1, -R4 ;  /* 0x000000013d3dd824 */ /* 0x000fc400078e0a04 */
[C---:B------:R-:W-:Y:S01]  /*38d0*/  IMAD R51, R4.reuse, R51, R97 ;  /* 0x0000003304337224 */ /* 0x040fe200078e0261 */
[----:B------:R-:W-:Y:S01]  /*38e0*/  ISETP.GT.U32.AND P5, PT, R4, R49, PT ;  /* 0x000000310400720c */ /* 0x000fe20003fa4070 */
[--C-:B------:R-:W-:Y:S01]  /*38f0*/  @!P4 IMAD.IADD R59, R59, 0x1, -R4.reuse ;  /* 0x000000013b3bc824 */ /* 0x100fe200078e0a04 */
[----:B------:R-:W-:Y:S01]  /*3900*/  ISETP.GE.AND P4, PT, R52, RZ, PT ;  /* 0x000000ff3400720c */ /* 0x000fe20003f86270 */
[--C-:B------:R-:W-:Y:S01]  /*3910*/  @!P2 IMAD.IADD R63, R63, 0x1, -R4.reuse ;  /* 0x000000013f3fa824 */ /* 0x100fe200078e0a04 */
[----:B------:R-:W-:Y:S01]  /*3920*/  ISETP.GE.AND P2, PT, R54, RZ, PT ;  /* 0x000000ff3600720c */ /* 0x000fe20003f46270 */
[--C-:B------:R-:W-:Y:S01]  /*3930*/  @!P3 IMAD.IADD R55, R55, 0x1, -R4.reuse ;  /* 0x000000013737b824 */ /* 0x100fe200078e0a04 */
[----:B------:R-:W-:Y:S01]  /*3940*/  ISETP.GT.U32.AND P3, PT, R4, R51, PT ;  /* 0x000000330400720c */ /* 0x000fe20003f64070 */
[----:B------:R-:W-:Y:S02]  /*3950*/  @!P1 IMAD.IADD R45, R45, 0x1, -R4 ;  /* 0x000000012d2d9824 */ /* 0x000fe400078e0a04 */
[----:B------:R-:W-:-:S02]  /*3960*/  IMAD.MOV.U32 R99, RZ, RZ, R55 ;  /* 0x000000ffff637224 */ /* 0x000fc400078e0037 */
[----:B------:R-:W-:Y:S02]  /*3970*/  IMAD.MOV.U32 R101, RZ, RZ, R57 ;  /* 0x000000ffff657224 */ /* 0x000fe400078e0039 */
[--C-:B------:R-:W-:Y:S01]  /*3980*/  @!P5 IMAD.IADD R49, R49, 0x1, -R4.reuse ;  /* 0x000000013131d824 */ /* 0x100fe200078e0a04 */
[----:B------:R-:W-:Y:S01]  /*3990*/  ISETP.GE.AND P5, PT, R58, RZ, PT ;  /* 0x000000ff3a00720c */ /* 0x000fe20003fa6270 */
[----:B------:R-:W-:Y:S01]  /*39a0*/  @!P4 IMAD.MOV R99, RZ, RZ, -R99 ;  /* 0x000000ffff63c224 */ /* 0x000fe200078e0a63 */
[C---:B------:R-:W-:Y:S01]  /*39b0*/  ISETP.GT.U32.AND P4, PT, R4.reuse, R45, PT ;  /* 0x0000002d0400720c */ /* 0x040fe20003f84070 */
[----:B------:R-:W-:Y:S01]  /*39c0*/  @!P2 IMAD.MOV R101, RZ, RZ, -R101 ;  /* 0x000000ffff65a224 */ /* 0x000fe200078e0a65 */
[----:B------:R-:W-:Y:S01]  /*39d0*/  ISETP.GT.U32.AND P2, PT, R4, R49, PT ;  /* 0x000000310400720c */ /* 0x000fe20003f44070 */
[----:B------:R-:W-:Y:S01]  /*39e0*/  @!P3 IMAD.IADD R51, R51, 0x1, -R4 ;  /* 0x000000013333b824 */ /* 0x000fe200078e0a04 */
[----:B------:R-:W-:Y:S01]  /*39f0*/  ISETP.GE.AND P3, PT, R56, RZ, PT ;  /* 0x000000ff3800720c */ /* 0x000fe20003f66270 */
[----:B------:R-:W-:Y:S01]  /*3a00*/  IMAD.MOV.U32 R97, RZ, RZ, R47 ;  /* 0x000000ffff617224 */ /* 0x000fe200078e002f */
[----:B------:R-:W-:Y:S01]  /*3a10*/  SHF.R.S32.HI R47, RZ, 0x2, R0 ;  /* 0x00000002ff2f7819 */ /* 0x000fe20000011400 */
[----:B------:R-:W-:Y:S01]  /*3a20*/  IMAD R53, R8, 0x110, RZ ;  /* 0x0000011008357824 */ /* 0x000fe200078e02ff */
[----:B------:R-:W-:Y:S01]  /*3a30*/  ISETP.GT.U32.AND P1, PT, R4, R51, PT ;  /* 0x000000330400720c */ /* 0x000fe20003f24070 */
[----:B------:R-:W-:Y:S01]  /*3a40*/  IMAD.SHL.U32 R8, R0, 0x20, RZ ;  /* 0x0000002000087824 */ /* 0x000fe200078e00ff */
[----:B------:R-:W-:Y:S01]  /*3a50*/  SGXT R47, R47, 0x1 ;  /* 0x000000012f2f781a */ /* 0x000fe20000000200 */
[----:B------:R-:W-:Y:S01]  /*3a60*/  @!P0 IMAD.MOV R97, RZ, RZ, -R97 ;  /* 0x000000ffff618224 */ /* 0x000fe200078e0a61 */
[----:B------:R-:W-:Y:S01]  /*3a70*/  ISETP.GT.U32.AND P0, PT, R4, R63, PT ;  /* 0x0000003f0400720c */ /* 0x000fe20003f04070 */
[--C-:B------:R-:W-:Y:S01]  /*3a80*/  @!P4 IMAD.IADD R45, R45, 0x1, -R4.reuse ;  /* 0x000000012d2dc824 */ /* 0x100fe200078e0a04 */
[----:B------:R-:W-:Y:S01]  /*3a90*/  LOP3.LUT R47, R47, 0x90, RZ, 0xc0, !PT ;  /* 0x000000902f2f7812 */ /* 0x000fe200078ec0ff */
[----:B------:R-:W-:Y:S01]  /*3aa0*/  @!P2 IMAD.IADD R49, R49, 0x1, -R4 ;  /* 0x000000013131a824 */ /* 0x000fe200078e0a04 */
[----:B------:R-:W-:Y:S01]  /*3ab0*/  ISETP.GE.AND P4, PT, R46, RZ, PT ;  /* 0x000000ff2e00720c */ /* 0x000fe20003f86270 */
[----:B------:R-:W-:Y:S01]  /*3ac0*/  IMAD.MOV.U32 R109, RZ, RZ, R45 ;  /* 0x000000ffff6d7224 */ /* 0x000fe200078e002d */
[----:B------:R-:W-:Y:S01]  /*3ad0*/  LOP3.LUT R47, R47, 0x260, R8, 0xf8, !PT ;  /* 0x000002602f2f7812 */ /* 0x000fe200078ef808 */
[----:B------:R-:W-:Y:S01]  /*3ae0*/  IMAD.MOV.U32 R105, RZ, RZ, R61 ;  /* 0x000000ffff697224 */ /* 0x000fe200078e003d */
[----:B------:R-:W-:Y:S01]  /*3af0*/  ISETP.NE.AND P2, PT, R149, RZ, PT ;  /* 0x000000ff9500720c */ /* 0x000fe20003f45270 */
[----:B------:R-:W-:Y:S01]  /*3b00*/  @!P1 IMAD.IADD R51, R51, 0x1, -R4 ;  /* 0x0000000133339824 */ /* 0x000fe200078e0a04 */
[----:B------:R-:W-:Y:S01]  /*3b10*/  LOP3.LUT R46, RZ, R149, RZ, 0x33, !PT ;  /* 0x00000095ff2e7212 */ /* 0x000fe200078e33ff */
[----:B------:R-:W-:Y:S01]  /*3b20*/  IMAD.MOV.U32 R111, RZ, RZ, R49 ;  /* 0x000000ffff6f7224 */ /* 0x000fe200078e0031 */
[----:B------:R-:W-:Y:S01]  /*3b30*/  LOP3.LUT R172, R47, 0x10, R172, 0x78, !PT ;  /* 0x000000102fac7812 */ /* 0x000fe200078e78ac */
[----:B------:R-:W-:Y:S01]  /*3b40*/  IMAD R148, R3, UR18, RZ ;  /* 0x0000001203947c24 */ /* 0x000fe2000f8e02ff */
[C---:B------:R-:W-:Y:S01]  /*3b50*/  SEL R45, R46.reuse, R5, !P2 ;  /* 0x000000052e2d7207 */ /* 0x040fe20005000000 */
[----:B------:R-:W-:Y:S01]  /*3b60*/  IMAD.MOV.U32 R113, RZ, RZ, R51 ;  /* 0x000000ffff717224 */ /* 0x000fe200078e0033 */
[C---:B------:R-:W-:Y:S01]  /*3b70*/  SEL R47, R46.reuse, R6, !P2 ;  /* 0x000000062e2f7207 */ /* 0x040fe20005000000 */
[----:B------:R-:W-:Y:S01]  /*3b80*/  @!P0 IMAD.IADD R63, R63, 0x1, -R4 ;  /* 0x000000013f3f8824 */ /* 0x000fe200078e0a04 */
[C---:B------:R-:W-:Y:S01]  /*3b90*/  SEL R48, R46.reuse, R7, !P2 ;  /* 0x000000072e307207 */ /* 0x040fe20005000000 */
[----:B---3--:R-:W-:Y:S01]  /*3ba0*/  IMAD R45, R45, UR7, RZ ;  /* 0x000000072d2d7c24 */ /* 0x008fe2000f8e02ff */
[C---:B------:R-:W-:Y:S01]  /*3bb0*/  SEL R49, R46.reuse, R9, !P2 ;  /* 0x000000092e317207 */ /* 0x040fe20005000000 */
[----:B------:R-:W-:Y:S01]  /*3bc0*/  IMAD R47, R47, UR7, RZ ;  /* 0x000000072f2f7c24 */ /* 0x000fe2000f8e02ff */
[----:B------:R-:W-:Y:S01]  /*3bd0*/  SEL R50, R46, R10, !P2 ;  /* 0x0000000a2e327207 */ /* 0x000fe20005000000 */
[----:B------:R-:W-:Y:S01]  /*3be0*/  @!P5 IMAD.MOV R105, RZ, RZ, -R105 ;  /* 0x000000ffff69d224 */ /* 0x000fe200078e0a69 */
[----:B------:R-:W-:Y:S01]  /*3bf0*/  ISETP.GE.AND P0, PT, R60, RZ, PT ;  /* 0x000000ff3c00720c */ /* 0x000fe20003f06270 */
[----:B------:R-:W-:Y:S01]  /*3c00*/  @!P6 IMAD.MOV R113, RZ, RZ, -R113 ;  /* 0x000000ffff71e224 */ /* 0x000fe200078e0a71 */
[----:B------:R-:W-:Y:S01]  /*3c10*/  ISETP.GE.AND P1, PT, R62, RZ, PT ;  /* 0x000000ff3e00720c */ /* 0x000fe20003f26270 */
[----:B------:R-:W-:Y:S01]  /*3c20*/  IMAD R48, R48, UR7, RZ ;  /* 0x0000000730307c24 */ /* 0x000fe2000f8e02ff */
[----:B------:R-:W-:Y:S01]  /*3c30*/  SEL R51, R46, R11, !P2 ;  /* 0x0000000b2e337207 */ /* 0x000fe20005000000 */
[----:B------:R-:W-:Y:S01]  /*3c40*/  @!P4 IMAD.MOV R111, RZ, RZ, -R111 ;  /* 0x000000ffff6fc224 */ /* 0x000fe200078e0a6f */
[----:B----4-:R-:W-:Y:S01]  /*3c50*/  IADD3 R3, P5, PT, R148, UR8, RZ ;  /* 0x0000000894037c10 */ /* 0x010fe2000ffbe0ff */
[----:B------:R-:W-:Y:S01]  /*3c60*/  IMAD R49, R49, UR7, RZ ;  /* 0x0000000731317c24 */ /* 0x000fe2000f8e02ff */
[----:B------:R-:W-:Y:S01]  /*3c70*/  LOP3.LUT R2, R53, R2, RZ, 0xfc, !PT ;  /* 0x0000000235027212 */ /* 0x000fe200078efcff */
[----:B------:R-:W-:Y:S01]  /*3c80*/  IMAD R50, R50, UR7, RZ ;  /* 0x0000000732327c24 */ /* 0x000fe2000f8e02ff */
[----:B------:R-:W-:Y:S01]  /*3c90*/  SEL R52, R46, R12, !P2 ;  /* 0x0000000c2e347207 */ /* 0x000fe20005000000 */
[----:B------:R-:W-:Y:S01]  /*3ca0*/  IMAD R51, R51, UR7, RZ ;  /* 0x0000000733337c24 */ /* 0x000fe2000f8e02ff */
[----:B------:R-:W-:Y:S01]  /*3cb0*/  SHF.R.S32.HI R174, RZ, 0x1f, R45 ;  /* 0x0000001fffae7819 */ /* 0x000fe2000001142d */
[----:B------:R-:W-:Y:S01]  /*3cc0*/  IMAD.MOV.U32 R103, RZ, RZ, R59 ;  /* 0x000000ffff677224 */ /* 0x000fe200078e003b */
[----:B------:R-:W-:Y:S01]  /*3cd0*/  IADD3 R175, P6, PT, R45, UR10, RZ ;  /* 0x0000000a2daf7c10 */ /* 0x000fe2000ffde0ff */
[----:B------:R-:W-:Y:S01]  /*3ce0*/  IMAD R52, R52, UR7, RZ ;  /* 0x0000000734347c24 */ /* 0x000fe2000f8e02ff */
[----:B------:R-:W-:Y:S01]  /*3cf0*/  SEL R53, R46, R13, !P2 ;  /* 0x0000000d2e357207 */ /* 0x000fe20005000000 */
[----:B------:R-:W-:Y:S01]  /*3d00*/  IMAD.MOV.U32 R107, RZ, RZ, R63 ;  /* 0x000000ffff6b7224 */ /* 0x000fe200078e003f */
[----:B------:R-:W-:Y:S01]  /*3d10*/  SHF.R.S32.HI R180, RZ, 0x1f, R47 ;  /* 0x0000001fffb47819 */ /* 0x000fe2000001142f */
[----:B------:R-:W-:Y:S01]  /*3d20*/  @!P3 IMAD.MOV R103, RZ, RZ, -R103 ;  /* 0x000000ffff67b224 */ /* 0x000fe200078e0a67 */
[----:B------:R-:W-:Y:S01]  /*3d30*/  IADD3 R181, P4, PT, R47, UR10, RZ ;  /* 0x0000000a2fb57c10 */ /* 0x000fe2000ff9e0ff */
[----:B------:R-:W-:Y:S01]  /*3d40*/  IMAD R53, R53, UR7, RZ ;  /* 0x0000000735357c24 */ /* 0x000fe2000f8e02ff */
[----:B------:R-:W-:Y:S01]  /*3d50*/  LEA.HI.X.SX32 R148, R148, UR9, 0x1, P5 ;  /* 0x0000000994947c11 */ /* 0x000fe2000a8f0eff */
[----:B------:R-:W-:Y:S01]  /*3d60*/  @!P0 IMAD.MOV R107, RZ, RZ, -R107 ;  /* 0x000000ffff6b8224 */ /* 0x000fe200078e0a6b */
[----:B------:R-:W-:Y:S01]  /*3d70*/  SEL R54, R46, R14, !P2 ;  /* 0x0000000e2e367207 */ /* 0x000fe20005000000 */
[----:B------:R-:W-:Y:S01]  /*3d80*/  @!P1 IMAD.MOV R109, RZ, RZ, -R109 ;  /* 0x000000ffff6d9224 */ /* 0x000fe200078e0a6d */
[----:B------:R-:W-:Y:S01]  /*3d90*/  SHF.R.S32.HI R182, RZ, 0x1f, R48 ;  /* 0x0000001fffb67819 */ /* 0x000fe20000011430 */
[----:B------:R-:W-:Y:S01]  /*3da0*/  IMAD R149, R159, UR77, RZ ;  /* 0x0000004d9f957c24 */ /* 0x000fe2000f8e02ff */
[----:B------:R-:W-:Y:S01]  /*3db0*/  IADD3 R183, P5, PT, R48, UR10, RZ ;  /* 0x0000000a30b77c10 */ /* 0x000fe2000ffbe0ff */
[----:B------:R-:W-:Y:S01]  /*3dc0*/  IMAD R54, R54, UR7, RZ ;  /* 0x0000000736367c24 */ /* 0x000fe2000f8e02ff */
[----:B------:R-:W-:-:S02]  /*3dd0*/  IADD3.X R174, PT, PT, R174, UR11, RZ, P6, !PT ;  /* 0x0000000baeae7c10 */ /* 0x000fc4000b7fe4ff */
[C---:B------:R-:W-:Y:S02]  /*3de0*/  SEL R55, R46.reuse, R15, !P2 ;  /* 0x0000000f2e377207 */ /* 0x040fe40005000000 */
[----:B------:R-:W-:Y:S02]  /*3df0*/  SEL R38, R46, R38, !P2 ;  /* 0x000000262e267207 */ /* 0x000fe40005000000 */
[----:B------:R-:W-:Y:S01]  /*3e00*/  SHF.R.S32.HI R184, RZ, 0x1f, R49 ;  /* 0x0000001fffb87819 */ /* 0x000fe20000011431 */
[----:B------:R-:W-:Y:S01]  /*3e10*/  IMAD R55, R55, UR7, RZ ;  /* 0x0000000737377c24 */ /* 0x000fe2000f8e02ff */
[----:B------:R-:W-:Y:S01]  /*3e20*/  IADD3 R185, P6, PT, R49, UR10, RZ ;  /* 0x0000000a31b97c10 */ /* 0x000fe2000ffde0ff */
[----:B------:R-:W-:Y:S01]  /*3e30*/  IMAD R68, R38, UR7, RZ ;  /* 0x0000000726447c24 */ /* 0x000fe2000f8e02ff */
[----:B------:R-:W-:Y:S02]  /*3e40*/  IADD3.X R180, PT, PT, R180, UR11, RZ, P4, !PT ;  /* 0x0000000bb4b47c10 */ /* 0x000fe4000a7fe4ff */
[----:B------:R-:W-:-:S02]  /*3e50*/  CS2R R48, SRZ ;  /* 0x0000000000307805 */ /* 0x000fc4000001ff00 */
[----:B------:R-:W-:Y:S02]  /*3e60*/  SEL R56, R46, R16, !P2 ;  /* 0x000000102e387207 */ /* 0x000fe40005000000 */
[----:B------:R-:W-:Y:S02]  /*3e70*/  SHF.R.S32.HI R186, RZ, 0x1f, R50 ;  /* 0x0000001fffba7819 */ /* 0x000fe40000011432 */
[----:B------:R-:W-:Y:S01]  /*3e80*/  IADD3 R200, P4, PT, R50, UR10, RZ ;  /* 0x0000000a32c87c10 */ /* 0x000fe2000ff9e0ff */
[----:B------:R-:W-:Y:S01]  /*3e90*/  IMAD R56, R56, UR7, RZ ;  /* 0x0000000738387c24 */ /* 0x000fe2000f8e02ff */
[----:B------:R-:W-:Y:S02]  /*3ea0*/  SEL R37, R46, R37, !P2 ;  /* 0x000000252e257207 */ /* 0x000fe40005000000 */
[----:B------:R-:W-:Y:S02]  /*3eb0*/  IADD3.X R182, PT, PT, R182, UR11, RZ, P5, !PT ;  /* 0x0000000bb6b67c10 */ /* 0x000fe4000affe4ff */
[C---:B------:R-:W-:Y:S01]  /*3ec0*/  SEL R57, R46.reuse, R17, !P2 ;  /* 0x000000112e397207 */ /* 0x040fe20005000000 */
[----:B------:R-:W-:Y:S01]  /*3ed0*/  IMAD R66, R37, UR7, RZ ;  /* 0x0000000725427c24 */ /* 0x000fe2000f8e02ff */
[----:B------:R-:W-:-:S02]  /*3ee0*/  SEL R36, R46, R36, !P2 ;  /* 0x000000242e247207 */ /* 0x000fc40005000000 */
[----:B------:R-:W-:Y:S01]  /*3ef0*/  SHF.R.S32.HI R201, RZ, 0x1f, R51 ;  /* 0x0000001fffc97819 */ /* 0x000fe20000011433 */
[----:B------:R-:W-:Y:S01]  /*3f00*/  IMAD R57, R57, UR7, RZ ;  /* 0x0000000739397c24 */ /* 0x000fe2000f8e02ff */
[----:B------:R-:W-:Y:S01]  /*3f10*/  IADD3 R205, P5, PT, R51, UR10, RZ ;  /* 0x0000000a33cd7c10 */ /* 0x000fe2000ffbe0ff */
[----:B------:R-:W-:Y:S01]  /*3f20*/  IMAD R64, R36, UR7, RZ ;  /* 0x0000000724407c24 */ /* 0x000fe2000f8e02ff */
[----:B------:R-:W-:Y:S02]  /*3f30*/  IADD3.X R184, PT, PT, R184, UR11, RZ, P6, !PT ;  /* 0x0000000bb8b87c10 */ /* 0x000fe4000b7fe4ff */
[----:B------:R-:W-:Y:S02]  /*3f40*/  CS2R R50, SRZ ;  /* 0x0000000000327805 */ /* 0x000fe4000001ff00 */
[----:B------:R-:W-:Y:S02]  /*3f50*/  SEL R58, R46, R18, !P2 ;  /* 0x000000122e3a7207 */ /* 0x000fe40005000000 */
[----:B------:R-:W-:-:S02]  /*3f60*/  SHF.R.S32.HI R206, RZ, 0x1f, R52 ;  /* 0x0000001fffce7819 */ /* 0x000fc40000011434 */
[----:B------:R-:W-:Y:S01]  /*3f70*/  IADD3 R207, P6, PT, R52, UR10, RZ ;  /* 0x0000000a34cf7c10 */ /* 0x000fe2000ffde0ff */
[----:B------:R-:W-:Y:S01]  /*3f80*/  IMAD R58, R58, UR7, RZ ;  /* 0x000000073a3a7c24 */ /* 0x000fe2000f8e02ff */
[----:B------:R-:W-:Y:S02]  /*3f90*/  IADD3.X R186, PT, PT, R186, UR11, RZ, P4, !PT ;  /* 0x0000000bbaba7c10 */ /* 0x000fe4000a7fe4ff */
[C---:B------:R-:W-:Y:S02]  /*3fa0*/  SEL R59, R46.reuse, R20, !P2 ;  /* 0x000000142e3b7207 */ /* 0x040fe40005000000 */
[----:B------:R-:W-:Y:S02]  /*3fb0*/  SEL R39, R46, R39, !P2 ;  /* 0x000000272e277207 */ /* 0x000fe40005000000 */
[----:B------:R-:W-:Y:S01]  /*3fc0*/  SHF.R.S32.HI R211, RZ, 0x1f, R53 ;  /* 0x0000001fffd37819 */ /* 0x000fe20000011435 */
[----:B------:R-:W-:Y:S01]  /*3fd0*/  IMAD R59, R59, UR7, RZ ;  /* 0x000000073b3b7c24 */ /* 0x000fe2000f8e02ff */
[----:B------:R-:W-:Y:S01]  /*3fe0*/  IADD3 R212, P4, PT, R53, UR10, RZ ;  /* 0x0000000a35d47c10 */ /* 0x000fe2000ff9e0ff */
[----:B------:R-:W-:Y:S01]  /*3ff0*/  IMAD R70, R39, UR7, RZ ;  /* 0x0000000727467c24 */ /* 0x000fe2000f8e02ff */
[----:B------:R-:W-:-:S02]  /*4000*/  IADD3.X R201, PT, PT, R201, UR11, RZ, P5, !PT ;  /* 0x0000000bc9c97c10 */ /* 0x000fc4000affe4ff */
[----:B------:R-:W-:Y:S02]  /*4010*/  CS2R R52, SRZ ;  /* 0x0000000000347805 */ /* 0x000fe4000001ff00 */
[----:B------:R-:W-:Y:S02]  /*4020*/  SEL R60, R46, R21, !P2 ;  /* 0x000000152e3c7207 */ /* 0x000fe40005000000 */
[----:B------:R-:W-:Y:S02]  /*4030*/  SHF.R.S32.HI R213, RZ, 0x1f, R54 ;  /* 0x0000001fffd57819 */ /* 0x000fe40000011436 */
[----:B------:R-:W-:Y:S01]  /*4040*/  IADD3 R217, P5, PT, R54, UR10, RZ ;  /* 0x0000000a36d97c10 */ /* 0x000fe2000ffbe0ff */
[----:B------:R-:W-:Y:S01]  /*4050*/  IMAD R60, R60, UR7, RZ ;  /* 0x000000073c3c7c24 */ /* 0x000fe2000f8e02ff */
[----:B------:R-:W-:Y:S02]  /*4060*/  IADD3.X R206, PT, PT, R206, UR11, RZ, P6, !PT ;  /* 0x0000000bcece7c10 */ /* 0x000fe4000b7fe4ff */
[----:B------:R-:W-:-:S02]  /*4070*/  SEL R61, R46, R22, !P2 ;  /* 0x000000162e3d7207 */ /* 0x000fc40005000000 */
[----:B------:R-:W-:Y:S02]  /*4080*/  SEL R25, R46, R25, !P2 ;  /* 0x000000192e197207 */ /* 0x000fe40005000000 */
[----:B------:R-:W-:Y:S01]  /*4090*/  IADD3 R37, P1, PT, R68, UR10, RZ ;  /* 0x0000000a44257c10 */ /* 0x000fe2000ff3e0ff */
[----:B------:R-:W-:Y:S01]  /*40a0*/  IMAD R61, R61, UR7, RZ ;  /* 0x000000073d3d7c24 */ /* 0x000fe2000f8e02ff */
[----:B------:R-:W-:Y:S02]  /*40b0*/  SHF.R.S32.HI R218, RZ, 0x1f, R55 ;  /* 0x0000001fffda7819 */ /* 0x000fe40000011437 */
[----:B------:R-:W-:Y:S02]  /*40c0*/  IADD3 R219, P6, PT, R55, UR10, RZ ;  /* 0x0000000a37db7c10 */ /* 0x000fe4000ffde0ff */
[----:B------:R-:W-:Y:S02]  /*40d0*/  CS2R R54, SRZ ;  /* 0x0000000000367805 */ /* 0x000fe4000001ff00 */
[----:B------:R-:W-:-:S02]  /*40e0*/  IADD3.X R211, PT, PT, R211, UR11, RZ, P4, !PT ;  /* 0x0000000bd3d37c10 */ /* 0x000fc4000a7fe4ff */
[C---:B------:R-:W-:Y:S02]  /*40f0*/  SEL R62, R46.reuse, R19, !P2 ;  /* 0x000000132e3e7207 */ /* 0x040fe40005000000 */
[----:B------:R-:W-:Y:S02]  /*4100*/  SEL R63, R46, R23, !P2 ;  /* 0x000000172e3f7207 */ /* 0x000fe40005000000 */
[----:B------:R-:W-:Y:S01]  /*4110*/  SHF.R.S32.HI R223, RZ, 0x1f, R56 ;  /* 0x0000001fffdf7819 */ /* 0x000fe20000011438 */
[----:B------:R-:W-:Y:S01]  /*4120*/  IMAD R62, R62, UR7, RZ ;  /* 0x000000073e3e7c24 */ /* 0x000fe2000f8e02ff */
[----:B------:R-:W-:Y:S01]  /*4130*/  IADD3 R247, P4, PT, R56, UR10, RZ ;  /* 0x0000000a38f77c10 */ /* 0x000fe2000ff9e0ff */
[----:B------:R-:W-:Y:S01]  /*4140*/  IMAD R63, R63, UR7, RZ ;  /* 0x000000073f3f7c24 */ /* 0x000fe2000f8e02ff */
[C---:B------:R-:W-:Y:S02]  /*4150*/  SEL R24, R46.reuse, R24, !P2 ;  /* 0x000000182e187207 */ /* 0x040fe40005000000 */
[----:B------:R-:W-:-:S02]  /*4160*/  SEL R26, R46, R26, !P2 ;  /* 0x0000001a2e1a7207 */ /* 0x000fc40005000000 */
[C---:B------:R-:W-:Y:S02]  /*4170*/  SEL R27, R46.reuse, R27, !P2 ;  /* 0x0000001b2e1b7207 */ /* 0x040fe40005000000 */
[C---:B------:R-:W-:Y:S02]  /*4180*/  SEL R28, R46.reuse, R28, !P2 ;  /* 0x0000001c2e1c7207 */ /* 0x040fe40005000000 */
[C---:B------:R-:W-:Y:S02]  /*4190*/  SEL R29, R46.reuse, R29, !P2 ;  /* 0x0000001d2e1d7207 */ /* 0x040fe40005000000 */
[----:B------:R-:W-:Y:S01]  /*41a0*/  SEL R30, R46, R30, !P2 ;  /* 0x0000001e2e1e7207 */ /* 0x000fe20005000000 */
[----:B------:R-:W-:Y:S01]  /*41b0*/  IMAD R28, R28, UR7, RZ ;  /* 0x000000071c1c7c24 */ /* 0x000fe2000f8e02ff */
[C---:B------:R-:W-:Y:S01]  /*41c0*/  SEL R31, R46.reuse, R31, !P2 ;  /* 0x0000001f2e1f7207 */ /* 0x040fe20005000000 */
[----:B------:R-:W-:Y:S01]  /*41d0*/  IMAD R29, R29, UR7, RZ ;  /* 0x000000071d1d7c24 */ /* 0x000fe2000f8e02ff */
        /* <DEDUP_REMOVED lines=16> */
[C---:B------:R-:W-:Y:S01]  /*42e0*/  SEL R44, R46.reuse, R44, !P2 ;  /* 0x0000002c2e2c7207 */ /* 0x040fe20005000000 */
[----:B------:R-:W-:Y:S01]  /*42f0*/  IMAD R43, R43, UR7, RZ ;  /* 0x000000072b2b7c24 */ /* 0x000fe2000f8e02ff */
[----:B------:R-:W-:Y:S01]  /*4300*/  SEL R65, R46, R65, !P2 ;  /* 0x000000412e417207 */ /* 0x000fe20005000000 */
[----:B------:R-:W-:Y:S01]  /*4310*/  IMAD R42, R42, UR7, RZ ;  /* 0x000000072a2a7c24 */ /* 0x000fe2000f8e02ff */
[----:B------:R-:W-:Y:S01]  /*4320*/  SEL R67, R46, R67, !P2 ;  /* 0x000000432e437207 */ /* 0x000fe20005000000 */
[----:B------:R-:W-:Y:S01]  /*4330*/  IMAD R44, R44, UR7, RZ ;  /* 0x000000072c2c7c24 */ /* 0x000fe2000f8e02ff */
[C---:B------:R-:W-:Y:S01]  /*4340*/  SEL R69, R46.reuse, R69, !P2 ;  /* 0x000000452e457207 */ /* 0x040fe20005000000 */
[----:B------:R-:W-:Y:S01]  /*4350*/  IMAD R65, R65, UR7, RZ ;  /* 0x0000000741417c24 */ /* 0x000fe2000f8e02ff */
[C---:B------:R-:W-:Y:S01]  /*4360*/  SEL R71, R46.reuse, R71, !P2 ;  /* 0x000000472e477207 */ /* 0x040fe20005000000 */
[----:B------:R-:W-:Y:S01]  /*4370*/  IMAD R67, R67, UR7, RZ ;  /* 0x0000000743437c24 */ /* 0x000fe2000f8e02ff */
[C---:B------:R-:W-:Y:S01]  /*4380*/  SEL R23, R46.reuse, R73, !P2 ;  /* 0x000000492e177207 */ /* 0x040fe20005000000 */
[----:B------:R-:W-:Y:S01]  /*4390*/  IMAD R69, R69, UR7, RZ ;  /* 0x0000000745457c24 */ /* 0x000fe2000f8e02ff */
[C---:B------:R-:W-:Y:S01]  /*43a0*/  SEL R22, R46.reuse, R75, !P2 ;  /* 0x0000004b2e167207 */ /* 0x040fe20005000000 */
[----:B------:R-:W-:Y:S01]  /*43b0*/  IMAD R71, R71, UR7, RZ ;  /* 0x0000000747477c24 */ /* 0x000fe2000f8e02ff */
[----:B------:R-:W-:-:S02]  /*43c0*/  SEL R21, R46, R77, !P2 ;  /* 0x0000004d2e157207 */ /* 0x000fc40005000000 */
[----:B------:R-:W-:Y:S02]  /*43d0*/  CS2R R76, SRZ ;  /* 0x00000000004c7805 */ /* 0x000fe4000001ff00 */
[C---:B------:R-:W-:Y:S02]  /*43e0*/  SEL R20, R46.reuse, R79, !P2 ;  /* 0x0000004f2e147207 */ /* 0x040fe40005000000 */
[----:B------:R-:W-:Y:S02]  /*43f0*/  CS2R R78, SRZ ;  /* 0x00000000004e7805 */ /* 0x000fe4000001ff00 */
[C---:B------:R-:W-:Y:S02]  /*4400*/  SEL R19, R46.reuse, R81, !P2 ;  /* 0x000000512e137207 */ /* 0x040fe40005000000 */
[----:B------:R-:W-:Y:S02]  /*4410*/  CS2R R80, SRZ ;  /* 0x0000000000507805 */ /* 0x000fe4000001ff00 */
        /* <DEDUP_REMOVED lines=12> */
[----:B------:R-:W-:Y:S01]  /*44e0*/  SEL R11, R46, R95, !P2 ;  /* 0x0000005f2e0b7207 */ /* 0x000fe20005000000 */
[----:B------:R-:W-:Y:S01]  /*44f0*/  IMAD R12, R12, UR7, RZ ;  /* 0x000000070c0c7c24 */ /* 0x000fe2000f8e02ff */
[----:B------:R-:W-:-:S02]  /*4500*/  SEL R5, R46, R97, !P2 ;  /* 0x000000612e057207 */ /* 0x000fc40005000000 */
[----:B------:R-:W-:Y:S02]  /*4510*/  CS2R R96, SRZ ;  /* 0x0000000000607805 */ /* 0x000fe4000001ff00 */
[C---:B------:R-:W-:Y:S02]  /*4520*/  SEL R10, R46.reuse, R99, !P2 ;  /* 0x000000632e0a7207 */ /* 0x040fe40005000000 */
[----:B------:R-:W-:Y:S02]  /*4530*/  CS2R R98, SRZ ;  /* 0x0000000000627805 */ /* 0x000fe4000001ff00 */
[C---:B------:R-:W-:Y:S01]  /*4540*/  SEL R9, R46.reuse, R101, !P2 ;  /* 0x000000652e097207 */ /* 0x040fe20005000000 */
[----:B------:R-:W-:Y:S01]  /*4550*/  IMAD R5, R5, UR7, RZ ;  /* 0x0000000705057c24 */ /* 0x000fe2000f8e02ff */
[----:B------:R-:W-:Y:S02]  /*4560*/  SEL R4, R46, R103, !P2 ;  /* 0x000000672e047207 */ /* 0x000fe40005000000 */
[----:B------:R-:W-:-:S02]  /*4570*/  CS2R R100, SRZ ;  /* 0x0000000000647805 */ /* 0x000fc4000001ff00 */
[C---:B------:R-:W-:Y:S02]  /*4580*/  SEL R8, R46.reuse, R105, !P2 ;  /* 0x000000692e087207 */ /* 0x040fe40005000000 */
[----:B------:R-:W-:Y:S02]  /*4590*/  CS2R R104, SRZ ;  /* 0x0000000000687805 */ /* 0x000fe4000001ff00 */
[----:B------:R-:W-:Y:S01]  /*45a0*/  SEL R7, R46, R107, !P2 ;  /* 0x0000006b2e077207 */ /* 0x000fe20005000000 */
[----:B------:R-:W-:Y:S01]  /*45b0*/  IMAD R4, R4, UR7, RZ ;  /* 0x0000000704047c24 */ /* 0x000fe2000f8e02ff */
[C---:B------:R-:W-:Y:S02]  /*45c0*/  SEL R0, R46.reuse, R109, !P2 ;  /* 0x0000006d2e007207 */ /* 0x040fe40005000000 */
[----:B------:R-:W-:Y:S02]  /*45d0*/  CS2R R108, SRZ ;  /* 0x00000000006c7805 */ /* 0x000fe4000001ff00 */
[----:B------:R-:W-:-:S02]  /*45e0*/  SEL R6, R46, R111, !P2 ;  /* 0x0000006f2e067207 */ /* 0x000fc40005000000 */
[----:B------:R-:W-:Y:S02]  /*45f0*/  CS2R R110, SRZ ;  /* 0x00000000006e7805 */ /* 0x000fe4000001ff00 */
[----:B------:R-:W-:Y:S01]  /*4600*/  SEL R15, R46, R113, !P2 ;  /* 0x000000712e0f7207 */ /* 0x000fe20005000000 */
[----:B------:R-:W-:Y:S01]  /*4610*/  IMAD R0, R0, UR7, RZ ;  /* 0x0000000700007c24 */ /* 0x000fe2000f8e02ff */
[----:B------:R-:W-:Y:S02]  /*4620*/  IADD3 R38, P2, PT, R66, UR10, RZ ;  /* 0x0000000a42267c10 */ /* 0x000fe4000ff5e0ff */
[----:B------:R-:W-:Y:S02]  /*4630*/  CS2R R112, SRZ ;  /* 0x0000000000707805 */ /* 0x000fe4000001ff00 */
[----:B------:R-:W-:Y:S01]  /*4640*/  IADD3.X R213, PT, PT, R213, UR11, RZ, P5, !PT ;  /* 0x0000000bd5d57c10 */ /* 0x000fe2000affe4ff */
[----:B------:R-:W-:Y:S01]  /*4650*/  IMAD R15, R15, UR7, RZ ;  /* 0x000000070f0f7c24 */ /* 0x000fe2000f8e02ff */
[----:B------:R-:W-:-:S02]  /*4660*/  IADD3 R39, P3, PT, R64, UR10, RZ ;  /* 0x0000000a40277c10 */ /* 0x000fc4000ff7e0ff */
[----:B------:R-:W-:Y:S02]  /*4670*/  CS2R R106, SRZ ;  /* 0x00000000006a7805 */ /* 0x000fe4000001ff00 */
[----:B------:R-:W-:Y:S01]  /*4680*/  R2UR UR15, R37 ;  /* 0x00000000250f72ca */ /* 0x000fe200000e0000 */
[----:B------:R-:W-:Y:S01]  /*4690*/  IMAD R37, R25, UR7, RZ ;  /* 0x0000000719257c24 */ /* 0x000fe2000f8e02ff */
[----:B------:R-:W-:Y:S02]  /*46a0*/  SHF.R.S32.HI R248, RZ, 0x1f, R57 ;  /* 0x0000001ffff87819 */ /* 0x000fe40000011439 */
[----:B------:R-:W-:Y:S02]  /*46b0*/  CS2R R102, SRZ ;  /* 0x0000000000667805 */ /* 0x000fe4000001ff00 */
[----:B------:R-:W-:Y:S02]  /*46c0*/  IADD3 R249, P5, PT, R57, UR10, RZ ;  /* 0x0000000a39f97c10 */ /* 0x000fe4000ffbe0ff */
[----:B------:R-:W-:-:S02]  /*46d0*/  CS2R R94, SRZ ;  /* 0x00000000005e7805 */ /* 0x000fc4000001ff00 */
[----:B------:R-:W-:Y:S02]  /*46e0*/  IADD3.X R218, PT, PT, R218, UR11, RZ, P6, !PT ;  /* 0x0000000bdada7c10 */ /* 0x000fe4000b7fe4ff */
[----:B------:R-:W-:Y:S02]  /*46f0*/  CS2R R72, SRZ ;  /* 0x0000000000487805 */ /* 0x000fe4000001ff00 */
[----:B------:R-:W-:Y:S02]  /*4700*/  SHF.R.S32.HI R250, RZ, 0x1f, R58 ;  /* 0x0000001ffffa7819 */ /* 0x000fe4000001143a */
[----:B------:R-:W-:Y:S02]  /*4710*/  CS2R R74, SRZ ;  /* 0x00000000004a7805 */ /* 0x000fe4000001ff00 */
[----:B------:R-:W-:Y:S02]  /*4720*/  IADD3 R251, P6, PT, R58, UR10, RZ ;  /* 0x0000000a3afb7c10 */ /* 0x000fe4000ffde0ff */
[----:B------:R-:W-:-:S02]  /*4730*/  CS2R R56, SRZ ;  /* 0x0000000000387805 */ /* 0x000fc4000001ff00 */
[----:B------:R-:W-:Y:S02]  /*4740*/  IADD3.X R223, PT, PT, R223, UR11, RZ, P4, !PT ;  /* 0x0000000bdfdf7c10 */ /* 0x000fe4000a7fe4ff */
[----:B------:R-:W-:Y:S02]  /*4750*/  IADD3 R36, P0, PT, R70, UR10, RZ ;  /* 0x0000000a46247c10 */ /* 0x000fe4000ff1e0ff */
[----:B------:R-:W-:Y:S02]  /*4760*/  SHF.R.S32.HI R252, RZ, 0x1f, R59 ;  /* 0x0000001ffffc7819 */ /* 0x000fe4000001143b */
[----:B------:R-:W-:Y:S02]  /*4770*/  IADD3 R25, P4, PT, R59, UR10, RZ ;  /* 0x0000000a3b197c10 */ /* 0x000fe4000ff9e0ff */
[----:B------:R-:W-:Y:S02]  /*4780*/  CS2R R58, SRZ ;  /* 0x00000000003a7805 */ /* 0x000fe4000001ff00 */
[----:B------:R-:W-:Y:S01]  /*4790*/  R2UR UR16, R38 ;  /* 0x00000000261072ca */ /* 0x000fe200000e0000 */
[----:B------:R-:W-:Y:S01]  /*47a0*/  IMAD R38, R26, UR7, RZ ;  /* 0x000000071a267c24 */ /* 0x000fe2000f8e02ff */
[----:B------:R-:W-:Y:S01]  /*47b0*/  R2UR UR17, R39 ;  /* 0x00000000271172ca */ /* 0x000fe200000e0000 */
[----:B------:R-:W-:Y:S01]  /*47c0*/  IMAD R39, R27, UR7, RZ ;  /* 0x000000071b277c24 */ /* 0x000fe2000f8e02ff */
[----:B------:R-:W-:Y:S01]  /*47d0*/  IADD3.X R248, PT, PT, R248, UR11, RZ, P5, !PT ;  /* 0x0000000bf8f87c10 */ /* 0x000fe2000affe4ff */
[----:B------:R0:W-:Y:S01]  /*47e0*/  STL [R1], R25 ;  /* 0x0000001901007387 */ /* 0x0001e20000100800 */
[----:B------:R-:W-:-:S02]  /*47f0*/  IADD3 R26, P5, PT, R60, UR10, RZ ;  /* 0x0000000a3c1a7c10 */ /* 0x000fc4000ffbe0ff */
[----:B------:R-:W-:Y:S02]  /*4800*/  IADD3.X R250, PT, PT, R250, UR11, RZ, P6, !PT ;  /* 0x0000000bfafa7c10 */ /* 0x000fe4000b7fe4ff */
[----:B------:R-:W-:Y:S01]  /*4810*/  R2UR UR14, R36 ;  /* 0x00000000240e72ca */ /* 0x000fe200000e0000 */
[----:B------:R-:W-:Y:S01]  /*4820*/  IMAD R36, R24, UR7, RZ ;  /* 0x0000000718247c24 */ /* 0x000fe2000f8e02ff */
[----:B------:R-:W-:Y:S01]  /*4830*/  IADD3 R27, P6, PT, R61, UR10, RZ ;  /* 0x0000000a3d1b7c10 */ /* 0x000fe2000ffde0ff */
[----:B------:R1:W-:Y:S01]  /*4840*/  STL [R1+0x8], R26 ;  /* 0x0000081a01007387 */ /* 0x0003e20000100800 */
[----:B------:R-:W-:Y:S02]  /*4850*/  IADD3.X R252, PT, PT, R252, UR11, RZ, P4, !PT ;  /* 0x0000000bfcfc7c10 */ /* 0x000fe4000a7fe4ff */
[----:B------:R-:W-:Y:S01]  /*4860*/  IADD3 R45, P4, PT, R62, UR10, RZ ;  /* 0x0000000a3e2d7c10 */ /* 0x000fe2000ff9e0ff */
[----:B------:R2:W-:Y:S01]  /*4870*/  STL [R1+0x10], R27 ;  /* 0x0000101b01007387 */ /* 0x0005e20000100800 */
[----:B------:R-:W-:-:S02]  /*4880*/  SHF.R.S32.HI R24, RZ, 0x1f, R60 ;  /* 0x0000001fff187819 */ /* 0x000fc4000001143c */
[----:B0-----:R-:W-:Y:S01]  /*4890*/  SHF.R.S32.HI R25, RZ, 0x1f, R61 ;  /* 0x0000001fff197819 */ /* 0x001fe2000001143d */
[----:B------:R0:W-:Y:S01]  /*48a0*/  STL [R1+0x18], R45 ;  /* 0x0000182d01007387 */ /* 0x0001e20000100800 */
[----:B------:R-:W-:Y:S02]  /*48b0*/  IADD3.X R46, PT, PT, R24, UR11, RZ, P5, !PT ;  /* 0x0000000b182e7c10 */ /* 0x000fe4000affe4ff */
[----:B------:R-:W-:Y:S02]  /*48c0*/  CS2R R60, SRZ ;  /* 0x00000000003c7805 */ /* 0x000fe4000001ff00 */
[----:B-1----:R-:W-:Y:S02]  /*48d0*/  SHF.R.S32.HI R26, RZ, 0x1f, R62 ;  /* 0x0000001fff1a7819 */ /* 0x002fe4000001143e */
[----:B------:R-:W-:Y:S01]  /*48e0*/  SHF.R.S32.HI R24, RZ, 0x1f, R36 ;  /* 0x0000001fff187819 */ /* 0x000fe20000011424 */
[----:B------:R1:W-:Y:S01]  /*48f0*/  STL [R1+0x4], R46 ;  /* 0x0000042e01007387 */ /* 0x0003e20000100800 */
[----:B--2---:R-:W-:-:S02]  /*4900*/  SHF.R.S32.HI R27, RZ, 0x1f, R63 ;  /* 0x0000001fff1b7819 */ /* 0x004fc4000001143f */
[----:B0-----:R-:W-:Y:S02]  /*4910*/  IADD3 R45, P5, PT, R63, UR10, RZ ;  /* 0x0000000a3f2d7c10 */ /* 0x001fe4000ffbe0ff */
[----:B------:R-:W-:-:S03]  /*4920*/  CS2R R62, SRZ ;  /* 0x00000000003e7805 */ /* 0x000fc6000001ff00 */
[----:B------:R0:W-:Y:S01]  /*4930*/  STL [R1+0x20], R45 ;  /* 0x0000202d01007387 */ /* 0x0001e20000100800 */
[----:B-1----:R-:W-:Y:S02]  /*4940*/  IADD3.X R46, PT, PT, R25, UR11, RZ, P6, !PT ;  /* 0x0000000b192e7c10 */ /* 0x002fe4000b7fe4ff */
[----:B------:R-:W-:-:S03]  /*4950*/  SHF.R.S32.HI R25, RZ, 0x1f, R37 ;  /* 0x0000001fff197819 */ /* 0x000fc60000011425 */
[----:B------:R1:W-:Y:S01]  /*4960*/  STL [R1+0xc], R46 ;  /* 0x00000c2e01007387 */ /* 0x0003e20000100800 */
[----:B0-----:R-:W-:Y:S02]  /*4970*/  IADD3 R45, P6, PT, R36, UR10, RZ ;  /* 0x0000000a242d7c10 */ /* 0x001fe4000ffde0ff */
[----:B------:R-:W-:Y:S02]  /*4980*/  IADD3.X R36, PT, PT, R26, UR11, RZ, P4, !PT ;  /* 0x0000000b1a247c10 */ /* 0x000fe4000a7fe4ff */
[----:B------:R-:W-:Y:S01]  /*4990*/  IADD3 R37, P4, PT, R37, UR10, RZ ;  /* 0x0000000a25257c10 */ /* 0x000fe2000ff9e0ff */
[----:B------:R-:W-:Y:S01]  /*49a0*/  STL [R1+0x28], R45 ;  /* 0x0000282d01007387 */ /* 0x000fe20000100800 */
[----:B------:R-:W-:Y:S02]  /*49b0*/  SHF.R.S32.HI R26, RZ, 0x1f, R38 ;  /* 0x0000001fff1a7819 */ /* 0x000fe40000011426 */
[----:B-1----:R-:W-:Y:S01]  /*49c0*/  CS2R R46, SRZ ;  /* 0x00000000002e7805 */ /* 0x002fe2000001ff00 */
[----:B------:R0:W-:Y:S04]  /*49d0*/  STL [R1+0x14], R36 ;  /* 0x0000142401007387 */ /* 0x0001e80000100800 */
[----:B------:R1:W-:Y:S01]  /*49e0*/  STL [R1+0x30], R37 ;  /* 0x0000302501007387 */ /* 0x0003e20000100800 */
[----:B0-----:R-:W-:-:S02]  /*49f0*/  IADD3.X R36, PT, PT, R27, UR11, RZ, P5, !PT ;  /* 0x0000000b1b247c10 */ /* 0x001fc4000affe4ff */
[----:B------:R-:W-:Y:S02]  /*4a00*/  SHF.R.S32.HI R27, RZ, 0x1f, R39 ;  /* 0x0000001fff1b7819 */ /* 0x000fe40000011427 */
[----:B-1----:R-:W-:Y:S01]  /*4a10*/  IADD3 R37, P5, PT, R38, UR10, RZ ;  /* 0x0000000a26257c10 */ /* 0x002fe2000ffbe0ff */
[----:B------:R0:W-:Y:S01]  /*4a20*/  STL [R1+0x1c], R36 ;  /* 0x00001c2401007387 */ /* 0x0001e20000100800 */
[----:B------:R-:W-:-:S03]  /*4a30*/  IMAD R38, R21, UR7, RZ ;  /* 0x0000000715267c24 */ /* 0x000fc6000f8e02ff */
[----:B------:R1:W-:Y:S01]  /*4a40*/  STL [R1+0x38], R37 ;  /* 0x0000382501007387 */ /* 0x0003e20000100800 */
[----:B0-----:R-:W-:Y:S02]  /*4a50*/  IADD3.X R36, PT, PT, R24, UR11, RZ, P6, !PT ;  /* 0x0000000b18247c10 */ /* 0x001fe4000b7fe4ff */
[----:B------:R-:W-:Y:S02]  /*4a60*/  SHF.R.S32.HI R24, RZ, 0x1f, R28 ;  /* 0x0000001fff187819 */ /* 0x000fe4000001141c */
[----:B-1----:R-:W-:Y:S01]  /*4a70*/  IADD3 R37, P6, PT, R39, UR10, RZ ;  /* 0x0000000a27257c10 */ /* 0x002fe2000ffde0ff */
[----:B------:R0:W-:Y:S01]  /*4a80*/  STL [R1+0x24], R36 ;  /* 0x0000242401007387 */ /* 0x0001e20000100800 */
[----:B------:R-:W-:Y:S01]  /*4a90*/  IMAD R39, R20, UR7, RZ ;  /* 0x0000000714277c24 */ /* 0x000fe2000f8e02ff */
[----:B------:R-:W-:Y:S02]  /*4aa0*/  SHF.R.S32.HI R20, RZ, 0x1f, R38 ;  /* 0x0000001fff147819 */ /* 0x000fe40000011426 */
[----:B------:R1:W-:Y:S01]  /*4ab0*/  STL [R1+0x40], R37 ;  /* 0x0000402501007387 */ /* 0x0003e20000100800 */
[----:B0-----:R-:W-:-:S02]  /*4ac0*/  IADD3.X R36, PT, PT, R25, UR11, RZ, P4, !PT ;  /* 0x0000000b19247c10 */ /* 0x001fc4000a7fe4ff */
[----:B------:R-:W-:Y:S02]  /*4ad0*/  IADD3 R28, P4, PT, R28, UR10, RZ ;  /* 0x0000000a1c1c7c10 */ /* 0x000fe4000ff9e0ff */
[----:B------:R-:W-:Y:S01]  /*4ae0*/  SHF.R.S32.HI R25, RZ, 0x1f, R29 ;  /* 0x0000001fff197819 */ /* 0x000fe2000001141d */
[----:B------:R0:W-:Y:S01]  /*4af0*/  STL [R1+0x2c], R36 ;  /* 0x00002c2401007387 */ /* 0x0001e20000100800 */
[----:B-1----:R-:W-:-:S03]  /*4b00*/  IMAD R37, R22, UR7, RZ ;  /* 0x0000000716257c24 */ /* 0x002fc6000f8e02ff */
[----:B------:R1:W-:Y:S01]  /*4b10*/  STL [R1+0x48], R28 ;  /* 0x0000481c01007387 */ /* 0x0003e20000100800 */
[----:B0-----:R-:W-:Y:S02]  /*4b20*/  IADD3.X R36, PT, PT, R26, UR11, RZ, P5, !PT ;  /* 0x0000000b1a247c10 */ /* 0x001fe4000affe4ff */
[----:B------:R-:W-:Y:S02]  /*4b30*/  SHF.R.S32.HI R26, RZ, 0x1f, R30 ;  /* 0x0000001fff1a7819 */ /* 0x000fe4000001141e */
[----:B-1----:R-:W-:Y:S01]  /*4b40*/  IADD3 R28, P5, PT, R29, UR10, RZ ;  /* 0x0000000a1d1c7c10 */ /* 0x002fe2000ffbe0ff */
[----:B------:R0:W-:Y:S01]  /*4b50*/  STL [R1+0x34], R36 ;  /* 0x0000342401007387 */ /* 0x0001e20000100800 */
[----:B------:R-:W-:Y:S02]  /*4b60*/  IADD3.X R29, PT, PT, R27, UR11, RZ, P6, !PT ;  /* 0x0000000b1b1d7c10 */ /* 0x000fe4000b7fe4ff */
[----:B------:R-:W-:Y:S01]  /*4b70*/  SHF.R.S32.HI R27, RZ, 0x1f, R31 ;  /* 0x0000001fff1b7819 */ /* 0x000fe2000001141f */
[----:B------:R1:W-:Y:S04]  /*4b80*/  STL [R1+0x50], R28 ;  /* 0x0000501c01007387 */ /* 0x0003e80000100800 */
[----:B------:R2:W-:Y:S01]  /*4b90*/  STL [R1+0x3c], R29 ;  /* 0x00003c1d01007387 */ /* 0x0005e20000100800 */
[----:B0-----:R-:W-:Y:S01]  /*4ba0*/  IMAD R36, R23, UR7, RZ ;  /* 0x0000000717247c24 */ /* 0x001fe2000f8e02ff */
[----:B------:R-:W-:-:S02]  /*4bb0*/  SHF.R.S32.HI R23, RZ, 0x1f, R71 ;  /* 0x0000001fff177819 */ /* 0x000fc40000011447 */
[----:B-1----:R-:W-:Y:S02]  /*4bc0*/  IADD3 R28, P6, PT, R30, UR10, RZ ;  /* 0x0000000a1e1c7c10 */ /* 0x002fe4000ffde0ff */
[----:B------:R-:W-:Y:S02]  /*4bd0*/  SHF.R.S32.HI R30, RZ, 0x1f, R41 ;  /* 0x0000001fff1e7819 */ /* 0x000fe40000011429 */
[----:B--2---:R-:W-:Y:S01]  /*4be0*/  IADD3.X R29, PT, PT, R24, UR11, RZ, P4, !PT ;  /* 0x0000000b181d7c10 */ /* 0x004fe2000a7fe4ff */
[----:B------:R0:W-:Y:S01]  /*4bf0*/  STL [R1+0x58], R28 ;  /* 0x0000581c01007387 */ /* 0x0001e20000100800 */
[----:B------:R-:W-:-:S03]  /*4c00*/  SHF.R.S32.HI R24, RZ, 0x1f, R32 ;  /* 0x0000001fff187819 */ /* 0x000fc60000011420 */
[----:B------:R1:W-:Y:S01]  /*4c10*/  STL [R1+0x44], R29 ;  /* 0x0000441d01007387 */ /* 0x0003e20000100800 */
[----:B0-----:R-:W-:Y:S02]  /*4c20*/  IADD3 R28, P4, PT, R31, UR10, RZ ;  /* 0x0000000a1f1c7c10 */ /* 0x001fe4000ff9e0ff */
[----:B------:R-:W-:Y:S02]  /*4c30*/  SHF.R.S32.HI R31, RZ, 0x1f, R40 ;  /* 0x0000001fff1f7819 */ /* 0x000fe40000011428 */
[----:B-1----:R-:W-:Y:S01]  /*4c40*/  IADD3.X R29, PT, PT, R25, UR11, RZ, P5, !PT ;  /* 0x0000000b191d7c10 */ /* 0x002fe2000affe4ff */
[----:B------:R0:W-:Y:S01]  /*4c50*/  STL [R1+0x60], R28 ;  /* 0x0000601c01007387 */ /* 0x0001e20000100800 */
[----:B------:R-:W-:Y:S02]  /*4c60*/  IADD3.X R27, PT, PT, R27, UR11, RZ, P4, !PT ;  /* 0x0000000b1b1b7c10 */ /* 0x000fe4000a7fe4ff */
[----:B------:R-:W-:Y:S01]  /*4c70*/  SHF.R.S32.HI R25, RZ, 0x1f, R33 ;  /* 0x0000001fff197819 */ /* 0x000fe20000011421 */
[----:B------:R1:W-:Y:S01]  /*4c80*/  STL [R1+0x4c], R29 ;  /* 0x00004c1d01007387 */ /* 0x0003e20000100800 */
[----:B0-----:R-:W-:-:S02]  /*4c90*/  IADD3 R28, P5, PT, R32, UR10, RZ ;  /* 0x0000000a201c7c10 */ /* 0x001fc4000ffbe0ff */
[----:B------:R-:W-:Y:S02]  /*4ca0*/  SHF.R.S32.HI R32, RZ, 0x1f, R70 ;  /* 0x0000001fff207819 */ /* 0x000fe40000011446 */
[----:B-1----:R-:W-:Y:S01]  /*4cb0*/  IADD3.X R29, PT, PT, R26, UR11, RZ, P6, !PT ;  /* 0x0000000b1a1d7c10 */ /* 0x002fe2000b7fe4ff */
[----:B------:R0:W-:Y:S01]  /*4cc0*/  STL [R1+0x68], R28 ;  /* 0x0000681c01007387 */ /* 0x0001e20000100800 */
[----:B------:R-:W-:Y:S02]  /*4cd0*/  SHF.R.S32.HI R26, RZ, 0x1f, R34 ;  /* 0x0000001fff1a7819 */ /* 0x000fe40000011422 */
[----:B------:R-:W-:Y:S01]  /*4ce0*/  IADD3.X R32, PT, PT, R32, UR11, RZ, P0, !PT ;  /* 0x0000000b20207c10 */ /* 0x000fe200087fe4ff */
[----:B------:R1:W-:Y:S03]  /*4cf0*/  STL [R1+0x54], R29 ;  /* 0x0000541d01007387 */ /* 0x0003e60000100800 */
[----:B------:R-:W-:-:S02]  /*4d00*/  R2UR UR45, R32 ;  /* 0x00000000202d72ca */ /* 0x000fc400000e0000 */
[----:B0-----:R-:W-:Y:S02]  /*4d10*/  IADD3 R28, P6, PT, R33, UR10, RZ ;  /* 0x0000000a211c7c10 */ /* 0x001fe4000ffde0ff */
[----:B------:R-:W-:Y:S02]  /*4d20*/  SHF.R.S32.HI R33, RZ, 0x1f, R68 ;  /* 0x0000001fff217819 */ /* 0x000fe40000011444 */
[----:B-1----:R-:W-:Y:S01]  /*4d30*/  IADD3 R29, P4, PT, R34, UR10, RZ ;  /* 0x0000000a221d7c10 */ /* 0x002fe2000ff9e0ff */
[----:B------:R0:W-:Y:S01]  /*4d40*/  STL [R1+0x70], R28 ;  /* 0x0000701c01007387 */ /* 0x0001e20000100800 */
[----:B------:R-:W-:Y:S02]  /*4d50*/  SHF.R.S32.HI R34, RZ, 0x1f, R66 ;  /* 0x0000001fff227819 */ /* 0x000fe40000011442 */
[----:B------:R-:W-:Y:S01]  /*4d60*/  IADD3.X R33, PT, PT, R33, UR11, RZ, P1, !PT ;  /* 0x0000000b21217c10 */ /* 0x000fe20008ffe4ff */
[----:B------:R1:W-:Y:S01]  /*4d70*/  STL [R1+0x5c], R27 ;  /* 0x00005c1b01007387 */ /* 0x0003e20000100800 */
[----:B------:R-:W-:-:S02]  /*4d80*/  IADD3.X R34, PT, PT, R34, UR11, RZ, P2, !PT ;  /* 0x0000000b22227c10 */ /* 0x000fc400097fe4ff */
[----:B------:R-:W-:Y:S01]  /*4d90*/  R2UR UR44, R33 ;  /* 0x00000000212c72ca */ /* 0x000fe200000e0000 */
[----:B------:R2:W-:Y:S01]  /*4da0*/  STL [R1+0x78], R29 ;  /* 0x0000781d01007387 */ /* 0x0005e20000100800 */
[----:B0-----:R-:W-:Y:S02]  /*4db0*/  IADD3.X R28, PT, PT, R24, UR11, RZ, P5, !PT ;  /* 0x0000000b181c7c10 */ /* 0x001fe4000affe4ff */
[----:B------:R-:W-:Y:S02]  /*4dc0*/  SHF.R.S32.HI R24, RZ, 0x1f, R35 ;  /* 0x0000001fff187819 */ /* 0x000fe40000011423 */
[----:B-1----:R-:W-:Y:S01]  /*4dd0*/  IADD3 R27, P5, PT, R40, UR10, RZ ;  /* 0x0000000a281b7c10 */ /* 0x002fe2000ffbe0ff */
[----:B------:R0:W-:Y:S01]  /*4de0*/  STL [R1+0x64], R28 ;  /* 0x0000641c01007387 */ /* 0x0001e20000100800 */
[----:B------:R-:W-:Y:S02]  /*4df0*/  IMAD R40, R19, UR7, RZ ;  /* 0x0000000713287c24 */ /* 0x000fe4000f8e02ff */
[----:B------:R-:W-:-:S02]  /*4e00*/  R2UR UR8, R27 ;  /* 0x000000001b0872ca */ /* 0x000fc400000e0000 */
[----:B------:R-:W-:Y:S02]  /*4e10*/  IADD3.X R27, PT, PT, R26, UR11, RZ, P4, !PT ;  /* 0x0000000b1a1b7c10 */ /* 0x000fe4000a7fe4ff */
[----:B------:R-:W-:Y:S02]  /*4e20*/  IADD3.X R31, PT, PT, R31, UR11, RZ, P5, !PT ;  /* 0x0000000b1f1f7c10 */ /* 0x000fe4000affe4ff */
[----:B--2---:R-:W-:Y:S02]  /*4e30*/  SHF.R.S32.HI R29, RZ, 0x1f, R43 ;  /* 0x0000001fff1d7819 */ /* 0x004fe4000001142b */
[----:B0-----:R-:W-:Y:S02]  /*4e40*/  IADD3.X R28, PT, PT, R25, UR11, RZ, P6, !PT ;  /* 0x0000000b191c7c10 */ /* 0x001fe4000b7fe4ff */
[----:B------:R-:W-:Y:S02]  /*4e50*/  IADD3 R25, P6, PT, R35, UR10, RZ ;  /* 0x0000000a23197c10 */ /* 0x000fe4000ffde0ff */
[----:B------:R-:W-:Y:S01]  /*4e60*/  SHF.R.S32.HI R35, RZ, 0x1f, R64 ;  /* 0x0000001fff237819 */ /* 0x000fe20000011440 */
[----:B------:R-:W-:Y:S01]  /*4e70*/  STL [R1+0x6c], R28 ;  /* 0x00006c1c01007387 */ /* 0x000fe20000100800 */
[----:B------:R-:W-:-:S02]  /*4e80*/  IADD3.X R26, PT, PT, R24, UR11, RZ, P6, !PT ;  /* 0x0000000b181a7c10 */ /* 0x000fc4000b7fe4ff */
[----:B------:R-:W-:Y:S01]  /*4e90*/  IADD3 R24, P6, PT, R43, UR10, RZ ;  /* 0x0000000a2b187c10 */ /* 0x000fe2000ffde0ff */
[----:B------:R0:W-:Y:S01]  /*4ea0*/  STL [R1+0x80], R25 ;  /* 0x0000801901007387 */ /* 0x0001e20000100800 */
[----:B------:R-:W-:Y:S01]  /*4eb0*/  IADD3.X R35, PT, PT, R35, UR11, RZ, P3, !PT ;  /* 0x0000000b23237c10 */ /* 0x000fe20009ffe4ff */
[----:B------:R-:W-:Y:S01]  /*4ec0*/  IMAD R43, R16, UR7, RZ ;  /* 0x00000007102b7c24 */ /* 0x000fe2000f8e02ff */
[----:B------:R-:W-:Y:S01]  /*4ed0*/  R2UR UR18, R24 ;  /* 0x00000000181272ca */ /* 0x000fe200000e0000 */
[----:B------:R-:W-:Y:S01]  /*4ee0*/  STL [R1+0x74], R27 ;  /* 0x0000741b01007387 */ /* 0x000fe20000100800 */
[----:B------:R-:W-:Y:S02]  /*4ef0*/  IADD3 R24, P3, PT, R42, UR10, RZ ;  /* 0x0000000a2a187c10 */ /* 0x000fe4000ff7e0ff */
[----:B------:R-:W-:Y:S01]  /*4f00*/  IADD3.X R29, PT, PT, R29, UR11, RZ, P6, !PT ;  /* 0x0000000b1d1d7c10 */ /* 0x000fe2000b7fe4ff */
[----:B------:R1:W-:Y:S01]  /*4f10*/  STL [R1+0x7c], R26 ;  /* 0x00007c1a01007387 */ /* 0x0003e20000100800 */
[----:B------:R-:W-:-:S02]  /*4f20*/  R2UR UR19, R24 ;  /* 0x00000000181372ca */ /* 0x000fc400000e0000 */
[----:B0-----:R-:W-:Y:S01]  /*4f30*/  IADD3 R25, P4, PT, R41, UR10, RZ ;  /* 0x0000000a29197c10 */ /* 0x001fe2000ff9e0ff */
[----:B------:R-:W-:Y:S01]  /*4f40*/  IMAD R41, R18, UR7, RZ ;  /* 0x0000000712297c24 */ /* 0x000fe2000f8e02ff */
[----:B------:R-:W-:Y:S02]  /*4f50*/  IADD3 R24, P1, PT, R65, UR10, RZ ;  /* 0x0000000a41187c10 */ /* 0x000fe4000ff3e0ff */
[----:B------:R-:W-:Y:S02]  /*4f60*/  R2UR UR9, R25 ;  /* 0x00000000190972ca */ /* 0x000fe400000e0000 */
[----:B------:R-:W-:Y:S02]  /*4f70*/  IADD3 R25, P2, PT, R44, UR10, RZ ;  /* 0x0000000a2c197c10 */ /* 0x000fe4000ff5e0ff */
[----:B-1----:R-:W-:Y:S02]  /*4f80*/  SHF.R.S32.HI R26, RZ, 0x1f, R65 ;  /* 0x0000001fff1a7819 */ /* 0x002fe40000011441 */
[----:B------:R-:W-:-:S02]  /*4f90*/  CS2R R64, SRZ ;  /* 0x0000000000407805 */ /* 0x000fc4000001ff00 */
[----:B------:R-:W-:Y:S02]  /*4fa0*/  R2UR UR20, R25 ;  /* 0x00000000191472ca */ /* 0x000fe400000e0000 */
[----:B------:R-:W-:Y:S02]  /*4fb0*/  IADD3 R25, P5, PT, R69, UR10, RZ ;  /* 0x0000000a45197c10 */ /* 0x000fe4000ffbe0ff */
[----:B------:R-:W-:Y:S02]  /*4fc0*/  R2UR UR21, R24 ;  /* 0x00000000181572ca */ /* 0x000fe400000e0000 */
[----:B------:R-:W-:Y:S02]  /*4fd0*/  SHF.R.S32.HI R27, RZ, 0x1f, R44 ;  /* 0x0000001fff1b7819 */ /* 0x000fe4000001142c */
[----:B------:R-:W-:Y:S02]  /*4fe0*/  CS2R R44, SRZ ;  /* 0x00000000002c7805 */ /* 0x000fe4000001ff00 */
[----:B------:R-:W-:-:S02]  /*4ff0*/  IADD3 R24, P0, PT, R67, UR10, RZ ;  /* 0x0000000a43187c10 */ /* 0x000fc4000ff1e0ff */
[----:B------:R-:W-:Y:S02]  /*5000*/  R2UR UR23, R25 ;  /* 0x00000000191772ca */ /* 0x000fe400000e0000 */
[----:B------:R-:W-:Y:S02]  /*5010*/  IADD3 R22, P6, PT, R36, UR10, RZ ;  /* 0x0000000a24167c10 */ /* 0x000fe4000ffde0ff */
[----:B------:R-:W-:Y:S01]  /*5020*/  SHF.R.S32.HI R28, RZ, 0x1f, R42 ;  /* 0x0000001fff1c7819 */ /* 0x000fe2000001142a */
[----:B------:R-:W-:Y:S01]  /*5030*/  IMAD R42, R17, UR7, RZ ;  /* 0x00000007112a7c24 */ /* 0x000fe2000f8e02ff */
[----:B------:R-:W-:Y:S02]  /*5040*/  IADD3.X R26, PT, PT, R26, UR11, RZ, P1, !PT ;  /* 0x0000000b1a1a7c10 */ /* 0x000fe40008ffe4ff */
[----:B------:R-:W-:Y:S02]  /*5050*/  IADD3 R19, P1, PT, R39, UR10, RZ ;  /* 0x0000000a27137c10 */ /* 0x000fe4000ff3e0ff */
[----:B------:R-:W-:-:S02]  /*5060*/  SHF.R.S32.HI R25, RZ, 0x1f, R67 ;  /* 0x0000001fff197819 */ /* 0x000fc40000011443 */
[----:B------:R-:W-:Y:S02]  /*5070*/  CS2R R66, SRZ ;  /* 0x0000000000427805 */ /* 0x000fe4000001ff00 */
[----:B------:R-:W-:Y:S02]  /*5080*/  IADD3.X R27, PT, PT, R27, UR11, RZ, P2, !PT ;  /* 0x0000000b1b1b7c10 */ /* 0x000fe400097fe4ff */
[----:B------:R-:W-:Y:S02]  /*5090*/  R2UR UR22, R24 ;  /* 0x00000000181672ca */ /* 0x000fe400000e0000 */
[----:B------:R-:W-:Y:S02]  /*50a0*/  IADD3.X R30, PT, PT, R30, UR11, RZ, P4, !PT ;  /* 0x0000000b1e1e7c10 */ /* 0x000fe4000a7fe4ff */
[----:B------:R-:W-:Y:S02]  /*50b0*/  R2UR UR25, R22 ;  /* 0x00000000161972ca */ /* 0x000fe400000e0000 */
[----:B------:R-:W-:-:S02]  /*50c0*/  IADD3.X R28, PT, PT, R28, UR11, RZ, P3, !PT ;  /* 0x0000000b1c1c7c10 */ /* 0x000fc40009ffe4ff */
[----:B------:R-:W-:Y:S01]  /*50d0*/  IADD3 R21, P2, PT, R38, UR10, RZ ;  /* 0x0000000a26157c10 */ /* 0x000fe2000ff5e0ff */
[----:B------:R-:W-:Y:S01]  /*50e0*/  IMAD R38, R11, UR7, RZ ;  /* 0x000000070b267c24 */ /* 0x000fe2000f8e02ff */
[----:B------:R-:W-:Y:S02]  /*50f0*/  IADD3 R24, P4, PT, R71, UR10, RZ ;  /* 0x0000000a47187c10 */ /* 0x000fe4000ff9e0ff */
[----:B------:R-:W-:Y:S02]  /*5100*/  CS2R R70, SRZ ;  /* 0x0000000000467805 */ /* 0x000fe4000001ff00 */
[----:B------:R-:W-:Y:S02]  /*5110*/  IADD3 R22, P3, PT, R37, UR10, RZ ;  /* 0x0000000a25167c10 */ /* 0x000fe4000ff7e0ff */
[----:B------:R-:W-:Y:S02]  /*5120*/  R2UR UR28, R19 ;  /* 0x00000000131c72ca */ /* 0x000fe400000e0000 */
[----:B------:R-:W-:-:S02]  /*5130*/  IADD3.X R25, PT, PT, R25, UR11, RZ, P0, !PT ;  /* 0x0000000b19197c10 */ /* 0x000fc400087fe4ff */
[----:B------:R-:W-:Y:S02]  /*5140*/  IADD3 R19, P0, PT, R40, UR10, RZ ;  /* 0x0000000a28137c10 */ /* 0x000fe4000ff1e0ff */
[----:B------:R-:W-:Y:S02]  /*5150*/  R2UR UR27, R21 ;  /* 0x00000000151b72ca */ /* 0x000fe400000e0000 */
[----:B------:R-:W-:Y:S02]  /*5160*/  R2UR UR24, R24 ;  /* 0x00000000181872ca */ /* 0x000fe400000e0000 */
[----:B------:R-:W-:Y:S02]  /*5170*/  R2UR UR26, R22 ;  /* 0x00000000161a72ca */ /* 0x000fe400000e0000 */
[----:B------:R-:W-:Y:S02]  /*5180*/  IADD3.X R23, PT, PT, R23, UR11, RZ, P4, !PT ;  /* 0x0000000b17177c10 */ /* 0x000fe4000a7fe4ff */
[----:B------:R-:W-:Y:S01]  /*5190*/  SHF.R.S32.HI R21, RZ, 0x1f, R37 ;  /* 0x0000001fff157819 */ /* 0x000fe20000011425 */
[----:B------:R-:W-:Y:S01]  /*51a0*/  IMAD R37, R13, UR7, RZ ;  /* 0x000000070d257c24 */ /* 0x000fe2000f8e02ff */
[----:B------:R-:W-:-:S02]  /*51b0*/  SHF.R.S32.HI R24, RZ, 0x1f, R69 ;  /* 0x0000001fff187819 */ /* 0x000fc40000011445 */
[----:B------:R-:W-:Y:S02]  /*51c0*/  CS2R R68, SRZ ;  /* 0x0000000000447805 */ /* 0x000fe4000001ff00 */
[----:B------:R-:W-:Y:S02]  /*51d0*/  R2UR UR29, R19 ;  /* 0x00000000131d72ca */ /* 0x000fe400000e0000 */
[----:B------:R-:W-:Y:S02]  /*51e0*/  IADD3 R16, P4, PT, R42, UR10, RZ ;  /* 0x0000000a2a107c10 */ /* 0x000fe4000ff9e0ff */
[----:B------:R-:W-:Y:S01]  /*51f0*/  SHF.R.S32.HI R22, RZ, 0x1f, R36 ;  /* 0x0000001fff167819 */ /* 0x000fe20000011424 */
[----:B------:R-:W-:Y:S01]  /*5200*/  IMAD R36, R14, UR7, RZ ;  /* 0x000000070e247c24 */ /* 0x000fe2000f8e02ff */
[----:B------:R-:W-:Y:S02]  /*5210*/  IADD3.X R20, PT, PT, R20, UR11, RZ, P2, !PT ;  /* 0x0000000b14147c10 */ /* 0x000fe400097fe4ff */
[----:B------:R-:W-:-:S02]  /*5220*/  IADD3 R13, P2, PT, R12, UR10, RZ ;  /* 0x0000000a0c0d7c10 */ /* 0x000fc4000ff5e0ff */
[----:B------:R-:W-:Y:S01]  /*5230*/  SHF.R.S32.HI R19, RZ, 0x1f, R39 ;  /* 0x0000001fff137819 */ /* 0x000fe20000011427 */
[----:B------:R-:W-:Y:S01]  /*5240*/  IMAD R39, R10, UR7, RZ ;  /* 0x000000070a277c24 */ /* 0x000fe2000f8e02ff */
[----:B------:R-:W-:Y:S02]  /*5250*/  IADD3.X R24, PT, PT, R24, UR11, RZ, P5, !PT ;  /* 0x0000000b18187c10 */ /* 0x000fe4000affe4ff */
[----:B------:R-:W-:Y:S02]  /*5260*/  R2UR UR31, R16 ;  /* 0x00000000101f72ca */ /* 0x000fe400000e0000 */
[----:B------:R-:W-:Y:S02]  /*5270*/  IADD3.X R22, PT, PT, R22, UR11, RZ, P6, !PT ;  /* 0x0000000b16167c10 */ /* 0x000fe4000b7fe4ff */
[----:B------:R-:W-:Y:S02]  /*5280*/  IADD3 R18, P5, PT, R41, UR10, RZ ;  /* 0x0000000a29127c10 */ /* 0x000fe4000ffbe0ff */
[----:B------:R-:W-:-:S02]  /*5290*/  IADD3 R16, P6, PT, R43, UR10, RZ ;  /* 0x0000000a2b107c10 */ /* 0x000fc4000ffde0ff */
[----:B------:R-:W-:Y:S02]  /*52a0*/  R2UR UR34, R13 ;  /* 0x000000000d2272ca */ /* 0x000fe400000e0000 */
[----:B------:R-:W-:Y:S02]  /*52b0*/  IADD3.X R19, PT, PT, R19, UR11, RZ, P1, !PT ;  /* 0x0000000b13137c10 */ /* 0x000fe40008ffe4ff */
[----:B------:R-:W-:Y:S01]  /*52c0*/  SHF.R.S32.HI R17, RZ, 0x1f, R41 ;  /* 0x0000001fff117819 */ /* 0x000fe20000011429 */
[----:B------:R-:W-:Y:S01]  /*52d0*/  IMAD R41, R7, UR7, RZ ;  /* 0x0000000707297c24 */ /* 0x000fe2000f8e02ff */
[----:B------:R-:W-:Y:S02]  /*52e0*/  IADD3 R13, P1, PT, R37, UR10, RZ ;  /* 0x0000000a250d7c10 */ /* 0x000fe4000ff3e0ff */
[----:B------:R-:W-:Y:S02]  /*52f0*/  IADD3.X R21, PT, PT, R21, UR11, RZ, P3, !PT ;  /* 0x0000000b15157c10 */ /* 0x000fe40009ffe4ff */
[----:B------:R-:W-:-:S02]  /*5300*/  R2UR UR32, R16 ;  /* 0x00000000102072ca */ /* 0x000fc400000e0000 */
[----:B------:R-:W-:Y:S02]  /*5310*/  IADD3.X R17, PT, PT, R17, UR11, RZ, P5, !PT ;  /* 0x0000000b11117c10 */ /* 0x000fe4000affe4ff */
[----:B------:R-:W-:Y:S02]  /*5320*/  IADD3 R14, P3, PT, R36, UR10, RZ ;  /* 0x0000000a240e7c10 */ /* 0x000fe4000ff7e0ff */
[----:B------:R-:W-:Y:S02]  /*5330*/  R2UR UR35, R13 ;  /* 0x000000000d2372ca */ /* 0x000fe400000e0000 */
[----:B------:R-:W-:Y:S02]  /*5340*/  IADD3 R10, P5, PT, R5, UR10, RZ ;  /* 0x0000000a050a7c10 */ /* 0x000fe4000ffbe0ff */
[----:B------:R-:W-:Y:S02]  /*5350*/  SHF.R.S32.HI R16, RZ, 0x1f, R42 ;  /* 0x0000001fff107819 */ /* 0x000fe4000001142a */
[----:B------:R-:W-:Y:S01]  /*5360*/  SHF.R.S32.HI R13, RZ, 0x1f, R36 ;  /* 0x0000001fff0d7819 */ /* 0x000fe20000011424 */
[----:B------:R-:W-:Y:S01]  /*5370*/  IMAD R36, R8, UR7, RZ ;  /* 0x0000000708247c24 */ /* 0x000fe2000f8e02ff */
[----:B------:R-:W-:-:S02]  /*5380*/  R2UR UR30, R18 ;  /* 0x00000000121e72ca */ /* 0x000fc400000e0000 */
[----:B------:R-:W-:Y:S01]  /*5390*/  SHF.R.S32.HI R18, RZ, 0x1f, R40 ;  /* 0x0000001fff127819 */ /* 0x000fe20000011428 */
[----:B------:R-:W-:Y:S01]  /*53a0*/  IMAD R40, R9, UR7, RZ ;  /* 0x0000000709287c24 */ /* 0x000fe2000f8e02ff */
[----:B------:R-:W-:Y:S02]  /*53b0*/  R2UR UR33, R14 ;  /* 0x000000000e2172ca */ /* 0x000fe400000e0000 */
[----:B------:R-:W-:Y:S02]  /*53c0*/  R2UR UR37, R10 ;  /* 0x000000000a2572ca */ /* 0x000fe400000e0000 */
[----:B------:R-:W-:Y:S02]  /*53d0*/  IADD3.X R16, PT, PT, R16, UR11, RZ, P4, !PT ;  /* 0x0000000b10107c10 */ /* 0x000fe4000a7fe4ff */
[----:B------:R-:W-:Y:S02]  /*53e0*/  SHF.R.S32.HI R14, RZ, 0x1f, R43 ;  /* 0x0000001fff0e7819 */ /* 0x000fe4000001142b */
[----:B------:R-:W-:-:S02]  /*53f0*/  IADD3 R10, P4, PT, R39, UR10, RZ ;  /* 0x0000000a270a7c10 */ /* 0x000fc4000ff9e0ff */
[----:B------:R-:W-:Y:S02]  /*5400*/  IADD3.X R13, PT, PT, R13, UR11, RZ, P3, !PT ;  /* 0x0000000b0d0d7c10 */ /* 0x000fe40009ffe4ff */
[----:B------:R-:W-:Y:S02]  /*5410*/  IADD3 R8, P3, PT, R4, UR10, RZ ;  /* 0x0000000a04087c10 */ /* 0x000fe4000ff7e0ff */
[----:B------:R-:W-:Y:S02]  /*5420*/  SHF.R.S32.HI R12, RZ, 0x1f, R12 ;  /* 0x0000001fff0c7819 */ /* 0x000fe4000001140c */
[----:B------:R-:W-:Y:S02]  /*5430*/  IADD3.X R18, PT, PT, R18, UR11, RZ, P0, !PT ;  /* 0x0000000b12127c10 */ /* 0x000fe400087fe4ff */
[----:B------:R-:W-:Y:S02]  /*5440*/  IADD3 R11, P0, PT, R38, UR10, RZ ;  /* 0x0000000a260b7c10 */ /* 0x000fe4000ff1e0ff */
[----:B------:R-:W-:-:S02]  /*5450*/  IADD3.X R14, PT, PT, R14, UR11, RZ, P6, !PT ;  /* 0x0000000b0e0e7c10 */ /* 0x000fc4000b7fe4ff */
[----:B------:R-:W-:Y:S02]  /*5460*/  R2UR UR38, R10 ;  /* 0x000000000a2672ca */ /* 0x000fe400000e0000 */
[----:B------:R-:W-:Y:S02]  /*5470*/  IADD3 R9, P6, PT, R40, UR10, RZ ;  /* 0x0000000a28097c10 */ /* 0x000fe4000ffde0ff */
[----:B------:R-:W-:Y:S02]  /*5480*/  R2UR UR40, R8 ;  /* 0x00000000082872ca */ /* 0x000fe400000e0000 */
[----:B------:R-:W-:Y:S02]  /*5490*/  IADD3.X R12, PT, PT, R12, UR11, RZ, P2, !PT ;  /* 0x0000000b0c0c7c10 */ /* 0x000fe400097fe4ff */
[----:B------:R-:W-:Y:S02]  /*54a0*/  SHF.R.S32.HI R10, RZ, 0x1f, R38 ;  /* 0x0000001fff0a7819 */ /* 0x000fe40000011426 */
[----:B------:R-:W-:-:S02]  /*54b0*/  IADD3 R8, P2, PT, R36, UR10, RZ ;  /* 0x0000000a24087c10 */ /* 0x000fc4000ff5e0ff */
[----:B------:R-:W-:Y:S02]  /*54c0*/  R2UR UR36, R11 ;  /* 0x000000000b2472ca */ /* 0x000fe400000e0000 */
[----:B------:R-:W-:Y:S01]  /*54d0*/  SHF.R.S32.HI R11, RZ, 0x1f, R37 ;  /* 0x0000001fff0b7819 */ /* 0x000fe20000011425 */
[----:B------:R-:W-:Y:S01]  /*54e0*/  IMAD R37, R6, UR7, RZ ;  /* 0x0000000706257c24 */ /* 0x000fe2000f8e02ff */
[----:B------:R-:W-:Y:S01]  /*54f0*/  R2UR UR39, R9 ;  /* 0x00000000092772ca */ /* 0x000fe200000e0000 */
[----:B------:R-:W-:Y:S01]  /*5500*/  USHF.R.S32.HI UR7, URZ, 0x1f, UR4 ;  /* 0x0000001fff077899 */ /* 0x000fe20008011404 */
[----:B------:R-:W-:Y:S02]  /*5510*/  IADD3.X R10, PT, PT, R10, UR11, RZ, P0, !PT ;  /* 0x0000000b0a0a7c10 */ /* 0x000fe400087fe4ff */
[----:B------:R-:W-:Y:S01]  /*5520*/  R2UR UR41, R8 ;  /* 0x00000000082972ca */ /* 0x000fe200000e0000 */
[----:B------:R-:W-:Y:S01]  /*5530*/  ULEA.HI UR7, UR7, UR4, URZ, 0x5 ;  /* 0x0000000407077291 */ /* 0x000fe2000f8f28ff */
[----:B------:R-:W-:Y:S01]  /*5540*/  IADD3 R6, P0, PT, R0, UR10, RZ ;  /* 0x0000000a00067c10 */ /* 0x000fe2000ff1e0ff */
[----:B------:R-:W-:Y:S01]  /*5550*/  USHF.L.U32 UR4, UR77, 0x5, URZ ;  /* 0x000000054d047899 */ /* 0x000fe200080006ff */
[----:B------:R-:W-:Y:S01]  /*5560*/  SHF.R.S32.HI R9, RZ, 0x1f, R5 ;  /* 0x0000001fff097819 */ /* 0x000fe20000011405 */
[----:B------:R-:W-:Y:S01]  /*5570*/  USHF.R.S32.HI UR7, URZ, 0x5, UR7 ;  /* 0x00000005ff077899 */ /* 0x000fe20008011407 */
[----:B------:R-:W-:-:S02]  /*5580*/  SHF.R.S32.HI R8, RZ, 0x1f, R39 ;  /* 0x0000001fff087819 */ /* 0x000fc40000011427 */
[----:B------:R-:W-:Y:S02]  /*5590*/  R2UR UR43, R6 ;  /* 0x00000000062b72ca */ /* 0x000fe400000e0000 */
[----:B------:R-:W-:Y:S02]  /*55a0*/  IADD3.X R9, PT, PT, R9, UR11, RZ, P5, !PT ;  /* 0x0000000b09097c10 */ /* 0x000fe4000affe4ff */
[----:B------:R-:W-:Y:S02]  /*55b0*/  IADD3 R6, P5, PT, R37, UR10, RZ ;  /* 0x0000000a25067c10 */ /* 0x000fe4000ffbe0ff */
[----:B------:R-:W-:Y:S02]  /*55c0*/  IADD3.X R8, PT, PT, R8, UR11, RZ, P4, !PT ;  /* 0x0000000b08087c10 */ /* 0x000fe4000a7fe4ff */
[----:B------:R-:W-:Y:S01]  /*55d0*/  IADD3.X R11, PT, PT, R11, UR11, RZ, P1, !PT ;  /* 0x0000000b0b0b7c10 */ /* 0x000fe20008ffe4ff */
[----:B------:R0:W-:Y:S01]  /*55e0*/  STL [R1+0x88], R6 ;  /* 0x0000880601007387 */ /* 0x0001e20000100800 */
[----:B------:R-:W-:-:S02]  /*55f0*/  IADD3 R5, P4, PT, R15, UR10, RZ ;  /* 0x0000000a0f057c10 */ /* 0x000fc4000ff9e0ff */
[----:B------:R-:W-:Y:S02]  /*5600*/  IADD3 R7, P1, PT, R41, UR10, RZ ;  /* 0x0000000a29077c10 */ /* 0x000fe4000ff3e0ff */
[----:B------:R-:W-:Y:S01]  /*5610*/  SHF.R.S32.HI R0, RZ, 0x1f, R0 ;  /* 0x0000001fff007819 */ /* 0x000fe20000011400 */
[----:B------:R1:W-:Y:S01]  /*5620*/  STL [R1+0x90], R5 ;  /* 0x0000900501007387 */ /* 0x0003e20000100800 */
[----:B------:R-:W-:Y:S02]  /*5630*/  R2UR UR42, R7 ;  /* 0x00000000072a72ca */ /* 0x000fe400000e0000 */
[----:B------:R-:W-:Y:S02]  /*5640*/  SHF.R.S32.HI R7, RZ, 0x1f, R40 ;  /* 0x0000001fff077819 */ /* 0x000fe40000011428 */
[----:B0-----:R-:W-:Y:S02]  /*5650*/  SHF.R.S32.HI R6, RZ, 0x1f, R4 ;  /* 0x0000001fff067819 */ /* 0x001fe40000011404 */
[----:B------:R-:W-:-:S02]  /*5660*/  SHF.R.S32.HI R4, RZ, 0x1f, R41 ;  /* 0x0000001fff047819 */ /* 0x000fc40000011429 */
[----:B------:R-:W-:Y:S02]  /*5670*/  SHF.R.S32.HI R37, RZ, 0x1f, R37 ;  /* 0x0000001fff257819 */ /* 0x000fe40000011425 */
[----:B-1----:R-:W-:Y:S02]  /*5680*/  SHF.R.S32.HI R5, RZ, 0x1f, R36 ;  /* 0x0000001fff057819 */ /* 0x002fe40000011424 */
[----:B------:R-:W-:Y:S02]  /*5690*/  SHF.R.S32.HI R15, RZ, 0x1f, R15 ;  /* 0x0000001fff0f7819 */ /* 0x000fe4000001140f */
[----:B------:R-:W-:Y:S02]  /*56a0*/  IADD3.X R7, PT, PT, R7, UR11, RZ, P6, !PT ;  /* 0x0000000b07077c10 */ /* 0x000fe4000b7fe4ff */
[----:B------:R-:W-:Y:S02]  /*56b0*/  IADD3.X R6, PT, PT, R6, UR11, RZ, P3, !PT ;  /* 0x0000000b06067c10 */ /* 0x000fe40009ffe4ff */
[----:B------:R-:W-:-:S02]  /*56c0*/  IADD3.X R5, PT, PT, R5, UR11, RZ, P2, !PT ;  /* 0x0000000b05057c10 */ /* 0x000fc400097fe4ff */
[----:B------:R-:W-:Y:S02]  /*56d0*/  IADD3.X R4, PT, PT, R4, UR11, RZ, P1, !PT ;  /* 0x0000000b04047c10 */ /* 0x000fe40008ffe4ff */
[----:B------:R-:W-:Y:S02]  /*56e0*/  IADD3.X R0, PT, PT, R0, UR11, RZ, P0, !PT ;  /* 0x0000000b00007c10 */ /* 0x000fe400087fe4ff */
[----:B------:R-:W-:Y:S02]  /*56f0*/  IADD3.X R36, PT, PT, R37, UR11, RZ, P5, !PT ;  /* 0x0000000b25247c10 */ /* 0x000fe4000affe4ff */
[----:B------:R-:W-:Y:S02]  /*5700*/  IADD3.X R15, PT, PT, R15, UR11, RZ, P4, !PT ;  /* 0x0000000b0f0f7c10 */ /* 0x000fe4000a7fe4ff */
[----:B------:R-:W-:Y:S01]  /*5710*/  R2UR UR10, R35 ;  /* 0x00000000230a72ca */ /* 0x000fe200000e0000 */
[----:B------:R-:W-:Y:S01]  /*5720*/  STL [R1+0x84], R36 ;  /* 0x0000842401007387 */ /* 0x000fe20000100800 */
[----:B------:R-:W-:-:S02]  /*5730*/  R2UR UR11, R34 ;  /* 0x00000000220b72ca */ /* 0x000fc400000e0000 */
[----:B------:R-:W-:Y:S01]  /*5740*/  R2UR UR46, R31 ;  /* 0x000000001f2e72ca */ /* 0x000fe200000e0000 */
[----:B------:R0:W-:Y:S01]  /*5750*/  STL [R1+0x8c], R15 ;  /* 0x00008c0f01007387 */ /* 0x0001e20000100800 */
[----:B------:R-:W-:Y:S02]  /*5760*/  R2UR UR49, R28 ;  /* 0x000000001c3172ca */ /* 0x000fe400000e0000 */
[----:B------:R-:W-:Y:S02]  /*5770*/  R2UR UR47, R30 ;  /* 0x000000001e2f72ca */ /* 0x000fe400000e0000 */
[----:B------:R-:W-:Y:S02]  /*5780*/  R2UR UR48, R29 ;  /* 0x000000001d3072ca */ /* 0x000fe400000e0000 */
[----:B------:R-:W-:Y:S02]  /*5790*/  R2UR UR50, R27 ;  /* 0x000000001b3272ca */ /* 0x000fe400000e0000 */
[----:B------:R-:W-:-:S02]  /*57a0*/  R2UR UR51, R26 ;  /* 0x000000001a3372ca */ /* 0x000fc400000e0000 */
[----:B------:R-:W-:Y:S02]  /*57b0*/  CS2R R26, SRZ ;  /* 0x00000000001a7805 */ /* 0x000fe4000001ff00 */
[----:B------:R-:W-:Y:S02]  /*57c0*/  R2UR UR52, R25 ;  /* 0x00000000193472ca */ /* 0x000fe400000e0000 */
[----:B------:R-:W-:Y:S02]  /*57d0*/  R2UR UR53, R24 ;  /* 0x00000000183572ca */ /* 0x000fe400000e0000 */
[----:B------:R-:W-:Y:S02]  /*57e0*/  CS2R R24, SRZ ;  /* 0x0000000000187805 */ /* 0x000fe4000001ff00 */
        /* <DEDUP_REMOVED lines=13> */
[----:B0-----:R-:W-:-:S02]  /*58c0*/  CS2R R14, SRZ ;  /* 0x00000000000e7805 */ /* 0x001fc4000001ff00 */
[----:B------:R-:W-:Y:S02]  /*58d0*/  R2UR UR63, R13 ;  /* 0x000000000d3f72ca */ /* 0x000fe400000e0000 */
[----:B------:R-:W-:Y:S02]  /*58e0*/  R2UR UR64, R12 ;  /* 0x000000000c4072ca */ /* 0x000fe400000e0000 */
[----:B------:R-:W-:Y:S02]  /*58f0*/  CS2R R12, SRZ ;  /* 0x00000000000c7805 */ /* 0x000fe4000001ff00 */
[----:B------:R-:W-:Y:S02]  /*5900*/  R2UR UR65, R11 ;  /* 0x000000000b4172ca */ /* 0x000fe400000e0000 */
[----:B------:R-:W-:Y:S02]  /*5910*/  R2UR UR66, R10 ;  /* 0x000000000a4272ca */ /* 0x000fe400000e0000 */
[----:B------:R-:W-:-:S02]  /*5920*/  CS2R R10, SRZ ;  /* 0x00000000000a7805 */ /* 0x000fc4000001ff00 */
        /* <DEDUP_REMOVED lines=9> */
[----:B------:R-:W-:Y:S02]  /*59c0*/  SHF.R.S32.HI R28, RZ, 0x1f, R149 ;  /* 0x0000001fff1c7819 */ /* 0x000fe40000011495 */
[C---:B------:R-:W-:Y:S02]  /*59d0*/  LOP3.LUT R30, R2.reuse, 0x10, RZ, 0x3c, !PT ;  /* 0x00000010021e7812 */ /* 0x040fe400078e3cff */
[----:B------:R-:W-:-:S02]  /*59e0*/  LOP3.LUT R29, R2, 0x20, RZ, 0x3c, !PT ;  /* 0x00000020021d7812 */ /* 0x000fc400078e3cff */
[----:B------:R-:W-:Y:S02]  /*59f0*/  LOP3.LUT R28, R2, 0x30, RZ, 0x3c, !PT ;  /* 0x00000030021c7812 */ /* 0x000fe400078e3cff */
[----:B------:R-:W-:Y:S01]  /*5a00*/  R2UR UR74, R0 ;  /* 0x00000000004a72ca */ /* 0x000fe200000e0000 */
[----:B------:R-:W-:Y:S01]  /*5a10*/  IMAD.U32 R0, RZ, RZ, UR76 ;  /* 0x0000004cff007e24 */ /* 0x000fe2000f8e00ff */
[----:B------:R-:W-:-:S13]  /*5a20*/  USHF.R.S32.HI UR76, URZ, 0x1f, UR4 ;  /* 0x0000001fff4c7899 */ /* 0x000fda0008011404 */
.L_x_1:
[----:B------:R-:W0:Y:S01]  /*5a30*/  LDC R33, c[0x0][0x3a8] ;  /* 0x0000ea00ff217b82 */ /* 0x000e220000000800 */
[C---:B------:R-:W-:Y:S01]  /*5a40*/  ISETP.GT.AND P1, PT, R0.reuse, RZ, PT ;  /* 0x000000ff0000720c */ /* 0x040fe20003f24270 */
[----:B------:R-:W-:Y:S01]  /*5a50*/  STL [R1+0x154], R55 ;  /* 0x0001543701007387 */ /* 0x000fe20000100800 */
[----:B------:R-:W-:Y:S02]  /*5a60*/  PRMT R34, RZ, 0x7610, R34 ;  /* 0x00007610ff227816 */ /* 0x000fe40000000022 */
[----:B------:R-:W-:Y:S01]  /*5a70*/  IADD3 R30, P2, PT, R3, UR75, RZ ;  /* 0x0000004b031e7c10 */ /* 0x000fe2000ff5e0ff */
[----:B------:R-:W-:Y:S01]  /*5a80*/  STL [R1+0x150], R48 ;  /* 0x0001503001007387 */ /* 0x000fe20000100800 */
[C---:B------:R-:W-:Y:S01]  /*5a90*/  ISETP.GT.AND P4, PT, R0.reuse, 0x1, PT ;  /* 0x000000010000780c */ /* 0x040fe20003f84270 */
[----:B------:R-:W1:Y:S01]  /*5aa0*/  LDC R187, c[0x0][0x3a8] ;  /* 0x0000ea00ffbb7b82 */ /* 0x000e620000000800 */
[----:B------:R-:W-:Y:S01]  /*5ab0*/  PRMT R35, RZ, 0x7610, R35 ;  /* 0x00007610ff237816 */ /* 0x000fe20000000023 */
[----:B------:R-:W-:Y:S01]  /*5ac0*/  STL [R1+0x14c], R49 ;  /* 0x00014c3101007387 */ /* 0x000fe20000100800 */
[----:B------:R-:W-:-:S03]  /*5ad0*/  ISETP.GT.AND P0, PT, R0, 0x2, PT ;  /* 0x000000020000780c */ /* 0x000fc60003f04270 */
[----:B------:R-:W-:Y:S01]  /*5ae0*/  @P1 IMAD.MOV.U32 R28, RZ, RZ, R3 ;  /* 0x000000ffff1c1224 */ /* 0x000fe200078e0003 */
[----:B------:R-:W-:Y:S01]  /*5af0*/  PRMT R36, RZ, 0x7610, R36 ;  /* 0x00007610ff247816 */ /* 0x000fe20000000024 */
[----:B------:R-:W-:Y:S01]  /*5b00*/  @P1 IMAD.MOV.U32 R29, RZ, RZ, R148 ;  /* 0x000000ffff1d1224 */ /* 0x000fe200078e0094 */
[----:B------:R-:W-:Y:S01]  /*5b10*/  ISETP.GT.AND P3, PT, R0, 0x3, PT ;  /* 0x000000030000780c */ /* 0x000fe20003f64270 */
[----:B------:R-:W-:Y:S04]  /*5b20*/  STL [R1+0x148], R50 ;  /* 0x0001483201007387 */ /* 0x000fe80000100800 */
[----:B------:R2:W3:Y:S01]  /*5b30*/  @P1 LDG.E.U8 R34, desc[UR12][R28.64] ;  /* 0x0000000c1c221981 */ /* 0x0004e2000c1e1100 */
[----:B0-----:R-:W-:Y:S01]  /*5b40*/  IMAD.SHL.U32 R32, R33, 0x2, RZ ;  /* 0x0000000221207824 */ /* 0x001fe200078e00ff */
[----:B-1----:R-:W-:-:S02]  /*5b50*/  LEA.HI.X.SX32 R31, R187, R148, 0x1, P2 ;  /* 0x00000094bb1f7211 */ /* 0x002fc400010f0eff */
[----:B------:R-:W-:Y:S02]  /*5b60*/  STL [R1+0x144], R51 ;  /* 0x0001443301007387 */ /* 0x000fe40000100800 */
[CC--:B--2---:R-:W-:Y:S01]  /*5b70*/  IADD3 R28, P2, PT, R32.reuse, R3.reuse, RZ ;  /* 0x00000003201c7210 */ /* 0x0c4fe20007f5e0ff */
[----:B------:R-:W-:Y:S01]  /*5b80*/  IMAD R33, R33, 0x3, RZ ;  /* 0x0000000321217824 */ /* 0x000fe200078e02ff */
[----:B------:R0:W2:Y:S02]  /*5b90*/  @P4 LDG.E.U8 R35, desc[UR12][R30.64] ;  /* 0x0000000c1e234981 */ /* 0x0000a4000c1e1100 */
[----:B------:R-:W-:Y:S02]  /*5ba0*/  LEA.HI.X.SX32 R29, R32, R148, 0x1, P2 ;  /* 0x00000094201d7211 */ /* 0x000fe400010f0eff */
[----:B------:R-:W1:Y:S01]  /*5bb0*/  LDC R32, c[0x0][0x3a8] ;  /* 0x0000ea00ff207b82 */ /* 0x000e620000000800 */
[----:B------:R-:W-:Y:S01]  /*5bc0*/  PRMT R37, RZ, 0x7610, R37 ;  /* 0x00007610ff257816 */ /* 0x000fe20000000025 */
[----:B------:R-:W-:Y:S04]  /*5bd0*/  STL [R1+0x140], R44 ;  /* 0x0001402c01007387 */ /* 0x000fe80000100800 */
[----:B------:R4:W2:Y:S01]  /*5be0*/  @P0 LDG.E.U8 R36, desc[UR12][R28.64] ;  /* 0x0000000c1c240981 */ /* 0x0008a2000c1e1100 */
[----:B0-----:R-:W-:-:S02]  /*5bf0*/  IADD3 R30, P1, PT, R33, R3, RZ ;  /* 0x00000003211e7210 */ /* 0x001fc40007f3e0ff */
[----:B------:R-:W-:Y:S01]  /*5c00*/  ISETP.GT.AND P2, PT, R0, 0x4, PT ;  /* 0x000000040000780c */ /* 0x000fe20003f44270 */
[----:B------:R-:W-:Y:S01]  /*5c10*/  STL [R1+0x13c], R45 ;  /* 0x00013c2d01007387 */ /* 0x000fe20000100800 */
[----:B------:R-:W-:Y:S02]  /*5c20*/  LEA.HI.X.SX32 R31, R33, R148, 0x1, P1 ;  /* 0x00000094211f7211 */ /* 0x000fe400008f0eff */
[----:B------:R-:W-:Y:S01]  /*5c30*/  PRMT R38, RZ, 0x7610, R38 ;  /* 0x00007610ff267816 */ /* 0x000fe20000000026 */
[----:B------:R0:W-:Y:S04]  /*5c40*/  STL [R1+0x138], R46 ;  /* 0x0001382e01007387 */ /* 0x0001e80000100800 */
[----:B------:R0:W2:Y:S01]  /*5c50*/  @P3 LDG.E.U8 R37, desc[UR12][R30.64] ;  /* 0x0000000c1e253981 */ /* 0x0000a2000c1e1100 */
[----:B-1----:R-:W-:Y:S01]  /*5c60*/  IMAD.SHL.U32 R33, R32, 0x4, RZ ;  /* 0x0000000420217824 */ /* 0x002fe200078e00ff */
[----:B------:R-:W-:-:S02]  /*5c70*/  ISETP.GT.AND P1, PT, R0, 0x5, PT ;  /* 0x000000050000780c */ /* 0x000fc40003f24270 */
[----:B------:R-:W-:Y:S02]  /*5c80*/  PRMT R39, RZ, 0x7610, R39 ;  /* 0x00007610ff277816 */ /* 0x000fe40000000027 */
[----:B------:R-:W-:Y:S02]  /*5c90*/  PRMT R40, RZ, 0x7610, R40 ;  /* 0x00007610ff287816 */ /* 0x000fe40000000028 */
[----:B------:R-:W-:Y:S02]  /*5ca0*/  PRMT R41, RZ, 0x7610, R41 ;  /* 0x00007610ff297816 */ /* 0x000fe40000000029 */
[----:B------:R-:W-:Y:S02]  /*5cb0*/  PRMT R42, RZ, 0x7610, R42 ;  /* 0x00007610ff2a7816 */ /* 0x000fe4000000002a */
[----:B------:R-:W-:Y:S02]  /*5cc0*/  PRMT R43, RZ, 0x7610, R43 ;  /* 0x00007610ff2b7816 */ /* 0x000fe4000000002b */
[----:B------:R-:W-:-:S02]  /*5cd0*/  PRMT R150, RZ, 0x7610, R150 ;  /* 0x00007610ff967816 */ /* 0x000fc40000000096 */
        /* <DEDUP_REMOVED lines=17> */
[----:B------:R-:W-:Y:S01]  /*5df0*/  PRMT R169, RZ, 0x7610, R169 ;  /* 0x00007610ffa97816 */ /* 0x000fe200000000a9 */
[----:B0-----:R-:W-:Y:S01]  /*5e00*/  IMAD R46, R187, 0xf, RZ ;  /* 0x0000000fbb2e7824 */ /* 0x001fe200078e02ff */
[----:B----4-:R-:W-:-:S02]  /*5e10*/  IADD3 R28, P0, PT, R33, R3, RZ ;  /* 0x00000003211c7210 */ /* 0x010fc40007f1e0ff */
[----:B------:R-:W-:Y:S02]  /*5e20*/  ISETP.GT.AND P5, PT, R0, 0x1f, PT ;  /* 0x0000001f0000780c */ /* 0x000fe40003fa4270 */
[----:B------:R-:W-:Y:S02]  /*5e30*/  PRMT R171, RZ, 0x7610, R171 ;  /* 0x00007610ffab7816 */ /* 0x000fe400000000ab */
[----:B------:R-:W-:Y:S02]  /*5e40*/  PRMT R176, RZ, 0x7610, R176 ;  /* 0x00007610ffb07816 */ /* 0x000fe400000000b0 */
[----:B------:R-:W-:Y:S01]  /*5e50*/  PRMT R177, RZ, 0x7610, R177 ;  /* 0x00007610ffb17816 */ /* 0x000fe200000000b1 */
[----:B------:R-:W0:Y:S01]  /*5e60*/  S2R R188, SR_TID.X ;  /* 0x0000000000bc7919 */ /* 0x000e220000002100 */
[-C--:B------:R-:W-:Y:S02]  /*5e70*/  LEA.HI.X.SX32 R29, R33, R148.reuse, 0x1, P0 ;  /* 0x00000094211d7211 */ /* 0x080fe400000f0eff */
[----:B------:R-:W1:Y:S01]  /*5e80*/  LDC R33, c[0x0][0x3a8] ;  /* 0x0000ea00ff217b82 */ /* 0x000e620000000800 */
[----:B------:R-:W-:Y:S01]  /*5e90*/  IMAD R32, R32, 0x5, RZ ;  /* 0x0000000520207824 */ /* 0x000fe200078e02ff */
[----:B------:R-:W-:Y:S04]  /*5ea0*/  STL [R1+0x134], R47 ;  /* 0x0001342f01007387 */ /* 0x000fe80000100800 */
[C---:B------:R-:W-:Y:S01]  /*5eb0*/  IADD3 R30, P3, PT, R32.reuse, R3, RZ ;  /* 0x00000003201e7210 */ /* 0x040fe20007f7e0ff */
[----:B------:R4:W2:Y:S03]  /*5ec0*/  @P2 LDG.E.U8 R38, desc[UR12][R28.64] ;  /* 0x0000000c1c262981 */ /* 0x0008a6000c1e1100 */
[----:B------:R-:W-:Y:S01]  /*5ed0*/  LEA.HI.X.SX32 R31, R32, R148, 0x1, P3 ;  /* 0x00000094201f7211 */ /* 0x000fe200018f0eff */
[----:B-----5:R-:W-:Y:S01]  /*5ee0*/  STL [R1+0x98], R158 ;  /* 0x0000989e01007387 */ /* 0x020fe20000100800 */
[----:B------:R-:W-:-:S03]  /*5ef0*/  ISETP.GT.AND P0, PT, R0, 0x6, PT ;  /* 0x000000060000780c */ /* 0x000fc60003f04270 */
[----:B------:R0:W2:Y:S01]  /*5f00*/  @P1 LDG.E.U8 R39, desc[UR12][R30.64] ;  /* 0x0000000c1e271981 */ /* 0x0000a2000c1e1100 */
[----:B-1----:R-:W-:-:S05]  /*5f10*/  IMAD R32, R33, 0x6, RZ ;  /* 0x0000000621207824 */ /* 0x002fca00078e02ff */
[----:B----4-:R-:W-:-:S04]  /*5f20*/  IADD3 R28, P4, PT, R32, R3, RZ ;  /* 0x00000003201c7210 */ /* 0x010fc80007f9e0ff */
[----:B------:R-:W-:Y:S02]  /*5f30*/  LEA.HI.X.SX32 R29, R32, R148, 0x1, P4 ;  /* 0x00000094201d7211 */ /* 0x000fe400020f0eff */
[----:B------:R-:W1:Y:S01]  /*5f40*/  LDC R32, c[0x0][0x3a8] ;  /* 0x0000ea00ff207b82 */ /* 0x000e620000000800 */
[----:B------:R-:W-:Y:S02]  /*5f50*/  IMAD R33, R33, 0x7, RZ ;  /* 0x0000000721217824 */ /* 0x000fe400078e02ff */
[----:B------:R4:W2:Y:S03]  /*5f60*/  @P0 LDG.E.U8 R40, desc[UR12][R28.64] ;  /* 0x0000000c1c280981 */ /* 0x0008a6000c1e1100 */
[----:B0-----:R-:W-:-:S04]  /*5f70*/  IADD3 R30, P3, PT, R33, R3, RZ ;  /* 0x00000003211e7210 */ /* 0x001fc80007f7e0ff */
[----:B------:R-:W-:Y:S01]  /*5f80*/  LEA.HI.X.SX32 R31, R33, R148, 0x1, P3 ;  /* 0x00000094211f7211 */ /* 0x000fe200018f0eff */
[----:B-1----:R-:W-:-:S05]  /*5f90*/  IMAD.SHL.U32 R33, R32, 0x8, RZ ;  /* 0x0000000820217824 */ /* 0x002fca00078e00ff */
[----:B----4-:R-:W-:-:S04]  /*5fa0*/  IADD3 R28, P4, PT, R33, R3, RZ ;  /* 0x00000003211c7210 */ /* 0x010fc80007f9e0ff */
[----:B------:R-:W-:Y:S02]  /*5fb0*/  LEA.HI.X.SX32 R29, R33, R148, 0x1, P4 ;  /* 0x00000094211d7211 */ /* 0x000fe400020f0eff */
[----:B------:R-:W0:Y:S01]  /*5fc0*/  LDC R33, c[0x0][0x3a8] ;  /* 0x0000ea00ff217b82 */ /* 0x000e220000000800 */
[----:B------:R-:W-:Y:S01]  /*5fd0*/  ISETP.GT.AND P2, PT, R0, 0x7, PT ;  /* 0x000000070000780c */ /* 0x000fe20003f44270 */
[----:B------:R-:W-:Y:S01]  /*5fe0*/  IMAD R32, R32, 0x9, RZ ;  /* 0x0000000920207824 */ /* 0x000fe200078e02ff */
[----:B------:R-:W-:-:S11]  /*5ff0*/  ISETP.GT.AND P1, PT, R0, 0x8, PT ;  /* 0x000000080000780c */ /* 0x000fd60003f24270 */
[----:B------:R1:W4:Y:S04]  /*6000*/  @P2 LDG.E.U8 R41, desc[UR12][R30.64] ;  /* 0x0000000c1e292981 */ /* 0x000328000c1e1100 */
[----:B------:R0:W2:Y:S01]  /*6010*/  @P1 LDG.E.U8 R42, desc[UR12][R28.64] ;  /* 0x0000000c1c2a1981 */ /* 0x0000a2000c1e1100 */
[----:B-1----:R-:W-:-:S04]  /*6020*/  IADD3 R30, P3, PT, R32, R3, RZ ;  /* 0x00000003201e7210 */ /* 0x002fc80007f7e0ff */
[----:B------:R-:W-:Y:S01]  /*6030*/  LEA.HI.X.SX32 R31, R32, R148, 0x1, P3 ;  /* 0x00000094201f7211 */ /* 0x000fe200018f0eff */
[----:B0-----:R-:W-:-:S05]  /*6040*/  IMAD R32, R33, 0xa, RZ ;  /* 0x0000000a21207824 */ /* 0x001fca00078e02ff */
[----:B------:R-:W-:-:S04]  /*6050*/  IADD3 R28, P4, PT, R32, R3, RZ ;  /* 0x00000003201c7210 */ /* 0x000fc80007f9e0ff */
[----:B------:R-:W-:Y:S02]  /*6060*/  LEA.HI.X.SX32 R29, R32, R148, 0x1, P4 ;  /* 0x00000094201d7211 */ /* 0x000fe400020f0eff */
[----:B------:R-:W0:Y:S01]  /*6070*/  LDC R32, c[0x0][0x3a8] ;  /* 0x0000ea00ff207b82 */ /* 0x000e220000000800 */
[C---:B------:R-:W-:Y:S01]  /*6080*/  ISETP.GT.AND P0, PT, R0.reuse, 0x9, PT ;  /* 0x000000090000780c */ /* 0x040fe20003f04270 */
[----:B------:R-:W-:Y:S01]  /*6090*/  IMAD R33, R33, 0xb, RZ ;  /* 0x0000000b21217824 */ /* 0x000fe200078e02ff */
[----:B------:R-:W-:-:S11]  /*60a0*/  ISETP.GT.AND P2, PT, R0, 0xa, PT ;  /* 0x0000000a0000780c */ /* 0x000fd60003f44270 */
[----:B------:R1:W2:Y:S04]  /*60b0*/  @P0 LDG.E.U8 R43, desc[UR12][R30.64] ;  /* 0x0000000c1e2b0981 */ /* 0x0002a8000c1e1100 */
[----:B------:R0:W2:Y:S01]  /*60c0*/  @P2 LDG.E.U8 R150, desc[UR12][R28.64] ;  /* 0x0000000c1c962981 */ /* 0x0000a2000c1e1100 */
[----:B-1----:R-:W-:-:S04]  /*60d0*/  IADD3 R30, P3, PT, R33, R3, RZ ;  /* 0x00000003211e7210 */ /* 0x002fc80007f7e0ff */
[----:B------:R-:W-:Y:S01]  /*60e0*/  LEA.HI.X.SX32 R31, R33, R148, 0x1, P3 ;  /* 0x00000094211f7211 */ /* 0x000fe200018f0eff */
[----:B0-----:R-:W-:-:S05]  /*60f0*/  IMAD R33, R32, 0xc, RZ ;  /* 0x0000000c20217824 */ /* 0x001fca00078e02ff */
[----:B------:R-:W-:-:S04]  /*6100*/  IADD3 R28, P4, PT, R33, R3, RZ ;  /* 0x00000003211c7210 */ /* 0x000fc80007f9e0ff */
[----:B------:R-:W-:Y:S02]  /*6110*/  LEA.HI.X.SX32 R29, R33, R148, 0x1, P4 ;  /* 0x00000094211d7211 */ /* 0x000fe400020f0eff */
[----:B------:R-:W0:Y:S01]  /*6120*/  LDC R33, c[0x0][0x3a8] ;  /* 0x0000ea00ff217b82 */ /* 0x000e220000000800 */
[----:B------:R-:W-:Y:S01]  /*6130*/  ISETP.GT.AND P1, PT, R0, 0xb, PT ;  /* 0x0000000b0000780c */ /* 0x000fe20003f24270 */
        /* <DEDUP_REMOVED lines=11> */
[----:B------:R-:W-:Y:S01]  /*61f0*/  IMAD.SHL.U32 R33, R33, 0x10, RZ ;  /* 0x0000001021217824 */ /* 0x000fe200078e00ff */
        /* <DEDUP_REMOVED lines=34> */
[----:B------:R1:W4:Y:S04]  /*6420*/  @P2 LDG.E.U8 R161, desc[UR12][R30.64] ;  /* 0x0000000c1ea12981 */ /* 0x000328000c1e1100 */
[----:B------:R0:W4:Y:S01]  /*6430*/  @P1 LDG.E.U8 R162, desc[UR12][R28.64] ;  /* 0x0000000c1ca21981 */ /* 0x000122000c1e1100 */
        /* <DEDUP_REMOVED lines=19> */
[C---:B------:R-:W-:Y:S02]  /*6570*/  ISETP.GT.AND P0, PT, R0.reuse, 0x19, PT ;  /* 0x000000190000780c */ /* 0x040fe40003f04270 */
[----:B------:R-:W-:-:S09]  /*6580*/  ISETP.GT.AND P2, PT, R0, 0x1a, PT ;  /* 0x0000001a0000780c */ /* 0x000fd20003f44270 */
[----:B------:R1:W4:Y:S01]  /*6590*/  @P1 LDG.E.U8 R165, desc[UR12][R30.64] ;  /* 0x0000000c1ea51981 */ /* 0x000322000c1e1100 */
[----:B------:R-:W-:-:S03]  /*65a0*/  ISETP.GT.AND P4, PT, R0, 0x1d, PT ;  /* 0x0000001d0000780c */ /* 0x000fc60003f84270 */
[----:B------:R0:W4:Y:S01]  /*65b0*/  @P0 LDG.E.U8 R166, desc[UR12][R28.64] ;  /* 0x0000000c1ca60981 */ /* 0x000122000c1e1100 */
[----:B-1----:R-:W-:-:S04]  /*65c0*/  IADD3 R30, P3, PT, R32, R3, RZ ;  /* 0x00000003201e7210 */ /* 0x002fc80007f7e0ff */
[-C--:B------:R-:W-:Y:S01]  /*65d0*/  LEA.HI.X.SX32 R31, R32, R148.reuse, 0x1, P3 ;  /* 0x00000094201f7211 */ /* 0x080fe200018f0eff */
[C---:B0-----:R-:W-:Y:S01]  /*65e0*/  IMAD R32, R33.reuse, 0x1b, RZ ;  /* 0x0000001b21207824 */ /* 0x041fe200078e02ff */
[----:B------:R-:W-:Y:S01]  /*65f0*/  ISETP.GT.AND P3, PT, R0, 0x1c, PT ;  /* 0x0000001c0000780c */ /* 0x000fe20003f64270 */
[C---:B------:R-:W-:Y:S02]  /*6600*/  IMAD R45, R33.reuse, 0x1c, RZ ;  /* 0x0000001c212d7824 */ /* 0x040fe400078e02ff */
[----:B------:R-:W-:Y:S01]  /*6610*/  IMAD R44, R33, 0x1d, RZ ;  /* 0x0000001d212c7824 */ /* 0x000fe200078e02ff */
[----:B------:R-:W-:Y:S01]  /*6620*/  IADD3 R28, P0, PT, R32, R3, RZ ;  /* 0x00000003201c7210 */ /* 0x000fe20007f1e0ff */
[----:B------:R0:W4:Y:S01]  /*6630*/  @P2 LDG.E.U8 R167, desc[UR12][R30.64] ;  /* 0x0000000c1ea72981 */ /* 0x000122000c1e1100 */
[----:B------:R-:W-:Y:S02]  /*6640*/  ISETP.GT.AND P1, PT, R0, 0x1b, PT ;  /* 0x0000001b0000780c */ /* 0x000fe40003f24270 */
[----:B------:R-:W-:-:S02]  /*6650*/  LEA.HI.X.SX32 R29, R32, R148, 0x1, P0 ;  /* 0x00000094201d7211 */ /* 0x000fc400000f0eff */
[CC--:B------:R-:W-:Y:S02]  /*6660*/  IADD3 R32, P0, PT, R44.reuse, R3.reuse, RZ ;  /* 0x000000032c207210 */ /* 0x0c0fe40007f1e0ff */
[C---:B0-----:R-:W-:Y:S02]  /*6670*/  IADD3 R30, P2, PT, R45.reuse, R3, RZ ;  /* 0x000000032d1e7210 */ /* 0x041fe40007f5e0ff */
[-C--:B------:R-:W-:Y:S02]  /*6680*/  LEA.HI.X.SX32 R33, R44, R148.reuse, 0x1, P0 ;  /* 0x000000942c217211 */ /* 0x080fe400000f0eff */
[----:B------:R-:W-:Y:S01]  /*6690*/  LEA.HI.X.SX32 R31, R45, R148, 0x1, P2 ;  /* 0x000000942d1f7211 */ /* 0x000fe200010f0eff */
[C---:B------:R-:W-:Y:S02]  /*66a0*/  IMAD R45, R187.reuse, 0x1e, RZ ;  /* 0x0000001ebb2d7824 */ /* 0x040fe400078e02ff */
[----:B------:R0:W4:Y:S01]  /*66b0*/  @P1 LDG.E.U8 R169, desc[UR12][R28.64] ;  /* 0x0000000c1ca91981 */ /* 0x000122000c1e1100 */
[----:B------:R-:W-:-:S03]  /*66c0*/  IMAD R44, R187, 0x1f, RZ ;  /* 0x0000001fbb2c7824 */ /* 0x000fc600078e02ff */
[----:B------:R1:W4:Y:S01]  /*66d0*/  @P3 LDG.E.U8 R168, desc[UR12][R30.64] ;  /* 0x0000000c1ea83981 */ /* 0x000322000c1e1100 */
[----:B------:R-:W-:-:S03]  /*66e0*/  ISETP.GT.AND P3, PT, R0, 0xf, PT ;  /* 0x0000000f0000780c */ /* 0x000fc60003f64270 */
[----:B------:R3:W4:Y:S01]  /*66f0*/  @P4 LDG.E.U8 R170, desc[UR12][R32.64] ;  /* 0x0000000c20aa4981 */ /* 0x000722000c1e1100 */
[----:B------:R-:W-:Y:S02]  /*6700*/  ISETP.GT.AND P4, PT, R0, 0x1e, PT ;  /* 0x0000001e0000780c */ /* 0x000fe40003f84270 */
[CC--:B0-----:R-:W-:Y:S02]  /*6710*/  IADD3 R28, P2, PT, R46.reuse, R3.reuse, RZ ;  /* 0x000000032e1c7210 */ /* 0x0c1fe40007f5e0ff */
[CC--:B-1----:R-:W-:Y:S02]  /*6720*/  IADD3 R30, P1, PT, R45.reuse, R3.reuse, RZ ;  /* 0x000000032d1e7210 */ /* 0x0c2fe40007f3e0ff */
[-C--:B------:R-:W-:Y:S02]  /*6730*/  LEA.HI.X.SX32 R29, R46, R148.reuse, 0x1, P2 ;  /* 0x000000942e1d7211 */ /* 0x080fe400010f0eff */
[C---:B---3--:R-:W-:Y:S02]  /*6740*/  IADD3 R32, P0, PT, R44.reuse, R3, RZ ;  /* 0x000000032c207210 */ /* 0x048fe40007f1e0ff */
[-C--:B------:R-:W-:Y:S01]  /*6750*/  LEA.HI.X.SX32 R31, R45, R148.reuse, 0x1, P1 ;  /* 0x000000942d1f7211 */ /* 0x080fe200008f0eff */
[----:B------:R-:W3:Y:S01]  /*6760*/  @P3 LDG.E.U8 R171, desc[UR12][R28.64] ;  /* 0x0000000c1cab3981 */ /* 0x000ee2000c1e1100 */
[----:B------:R-:W-:-:S03]  /*6770*/  LEA.HI.X.SX32 R33, R44, R148, 0x1, P0 ;  /* 0x000000942c217211 */ /* 0x000fc600000f0eff */
[----:B------:R-:W3:Y:S04]  /*6780*/  @P4 LDG.E.U8 R176, desc[UR12][R30.64] ;  /* 0x0000000c1eb04981 */ /* 0x000ee8000c1e1100 */
[----:B------:R-:W3:Y:S01]  /*6790*/  @P5 LDG.E.U8 R177, desc[UR12][R32.64] ;  /* 0x0000000c20b15981 */ /* 0x000ee2000c1e1100 */
[----:B------:R-:W0:Y:S01]  /*67a0*/  S2R R187, SR_TID.X ;  /* 0x0000000000bb7919 */ /* 0x000e220000002100 */
[----:B------:R-:W1:Y:S01]  /*67b0*/  S2R R44, SR_TID.X ;  /* 0x00000000002c7919 */ /* 0x000e620000002100 */
[----:B0-----:R-:W-:-:S04]  /*67c0*/  LOP3.LUT R187, R187, 0x3f, RZ, 0xc0, !PT ;  /* 0x0000003fbbbb7812 */ /* 0x001fc800078ec0ff */
[----:B------:R-:W-:Y:S02]  /*67d0*/  LOP3.LUT R45, R187, 0x8, RZ, 0x3c, !PT ;  /* 0x00000008bb2d7812 */ /* 0x000fe400078e3cff */
[----:B------:R-:W0:Y:S01]  /*67e0*/  S2R R187, SR_TID.X ;  /* 0x0000000000bb7919 */ /* 0x000e220000002100 */
[----:B-1----:R-:W-:Y:S01]  /*67f0*/  LOP3.LUT R44, R44, 0x3f, RZ, 0xc0, !PT ;  /* 0x0000003f2c2c7812 */ /* 0x002fe200078ec0ff */
[----:B------:R-:W-:Y:S01]  /*6800*/  BAR.SYNC.DEFER_BLOCKING 0x0 ;  /* 0x0000000000007b1d */ /* 0x000fe20000010000 */
[----:B------:R-:W-:-:S05]  /*6810*/  LOP3.LUT R188, R188, 0x3f, RZ, 0xc0, !PT ;  /* 0x0000003fbcbc7812 */ /* 0x000fca00078ec0ff */
[----:B------:R1:W-:Y:S04]  /*6820*/  STL [R1+0xa0], R3 ;  /* 0x0000a00301007387 */ /* 0x0003e80000100800 */
[----:B------:R-:W-:Y:S04]  /*6830*/  STS.U8 [R44+UR6], R34 ;  /* 0x000000222c007988 */ /* 0x000fe80008000006 */
[----:B--2---:R-:W-:Y:S04]  /*6840*/  STS.U8 [R44+UR6+0x40], R35 ;  /* 0x000040232c007988 */ /* 0x004fe80008000006 */
[----:B------:R-:W-:Y:S04]  /*6850*/  STS.U8 [R44+UR6+0x400], R155 ;  /* 0x0004009b2c007988 */ /* 0x000fe80008000006 */
[----:B------:R-:W-:Y:S04]  /*6860*/  STS.U8 [R44+UR6+0x440], R156 ;  /* 0x0004409c2c007988 */ /* 0x000fe80008000006 */
[----:B------:R-:W-:Y:S04]  /*6870*/  STS.U8 [R45+UR6+0x80], R36 ;  /* 0x000080242d007988 */ /* 0x000fe80008000006 */
[----:B------:R-:W-:Y:S01]  /*6880*/  STS.U8 [R45+UR6+0xc0], R37 ;  /* 0x0000c0252d007988 */ /* 0x000fe20008000006 */
[----:B-1----:R-:W-:-:S02]  /*6890*/  LOP3.LUT R3, R188, 0x20, RZ, 0x3c, !PT ;  /* 0x00000020bc037812 */ /* 0x002fc400078e3cff */
[----:B0-----:R-:W-:Y:S01]  /*68a0*/  LOP3.LUT R187, R187, 0x3f, RZ, 0xc0, !PT ;  /* 0x0000003fbbbb7812 */ /* 0x001fe200078ec0ff */
[----:B------:R-:W-:Y:S04]  /*68b0*/  STS.U8 [R45+UR6+0x480], R157 ;  /* 0x0004809d2d007988 */ /* 0x000fe80008000006 */
[----:B------:R0:W-:Y:S04]  /*68c0*/  STS.U8 [R45+UR6+0x4c0], R160 ;  /* 0x0004c0a02d007988 */ /* 0x0001e80008000006 */
[----:B------:R-:W-:Y:S01]  /*68d0*/  STS.U8 [R173+UR6+0x100], R38 ;  /* 0x00010026ad007988 */ /* 0x000fe20008000006 */
[----:B0-----:R-:W-:-:S03]  /*68e0*/  LOP3.LUT R45, R188, 0x18, RZ, 0x3c, !PT ;  /* 0x00000018bc2d7812 */ /* 0x001fc600078e3cff */
[----:B------:R-:W-:Y:S04]  /*68f0*/  STS.U8 [R173+UR6+0x140], R39 ;  /* 0x00014027ad007988 */ /* 0x000fe80008000006 */
[----:B----4-:R-:W-:Y:S04]  /*6900*/  STS.U8 [R173+UR6+0x500], R161 ;  /* 0x000500a1ad007988 */ /* 0x010fe80008000006 */
[----:B------:R-:W-:Y:S04]  /*6910*/  STS.U8 [R173+UR6+0x540], R162 ;  /* 0x000540a2ad007988 */ /* 0x000fe80008000006 */
[----:B------:R-:W-:Y:S04]  /*6920*/  STS.U8 [R45+UR6+0x180], R40 ;  /* 0x000180282d007988 */ /* 0x000fe80008000006 */
[----:B------:R-:W-:Y:S04]  /*6930*/  STS.U8 [R45+UR6+0x1c0], R41 ;  /* 0x0001c0292d007988 */ /* 0x000fe80008000006 */
[----:B------:R-:W-:Y:S04]  /*6940*/  STS.U8 [R45+UR6+0x580], R163 ;  /* 0x000580a32d007988 */ /* 0x000fe80008000006 */
[----:B------:R0:W-:Y:S04]  /*6950*/  STS.U8 [R45+UR6+0x5c0], R164 ;  /* 0x0005c0a42d007988 */ /* 0x0001e80008000006 */
[----:B------:R-:W-:Y:S04]  /*6960*/  STS.U8 [R3+UR6+0x200], R42 ;  /* 0x0002002a03007988 */ /* 0x000fe80008000006 */
[----:B------:R-:W-:Y:S01]  /*6970*/  STS.U8 [R3+UR6+0x240], R43 ;  /* 0x0002402b03007988 */ /* 0x000fe20008000006 */
[----:B0-----:R-:W-:-:S03]  /*6980*/  LOP3.LUT R45, R187, 0x28, RZ, 0x3c, !PT ;  /* 0x00000028bb2d7812 */ /* 0x001fc600078e3cff */
[----:B------:R-:W-:Y:S04]  /*6990*/  STS.U8 [R3+UR6+0x600], R165 ;  /* 0x000600a503007988 */ /* 0x000fe80008000006 */
[----:B------:R0:W-:Y:S04]  /*69a0*/  STS.U8 [R3+UR6+0x640], R166 ;  /* 0x000640a603007988 */ /* 0x0001e80008000006 */
[----:B------:R-:W-:Y:S04]  /*69b0*/  STS.U8 [R45+UR6+0x280], R150 ;  /* 0x000280962d007988 */ /* 0x000fe80008000006 */
[----:B------:R-:W-:Y:S01]  /*69c0*/  STS.U8 [R45+UR6+0x2c0], R151 ;  /* 0x0002c0972d007988 */ /* 0x000fe20008000006 */
[----:B0-----:R-:W-:-:S03]  /*69d0*/  LOP3.LUT R3, R187, 0x30, RZ, 0x3c, !PT ;  /* 0x00000030bb037812 */ /* 0x001fc600078e3cff */
[----:B------:R-:W-:Y:S04]  /*69e0*/  STS.U8 [R45+UR6+0x680], R167 ;  /* 0x000680a72d007988 */ /* 0x000fe80008000006 */
[----:B------:R-:W-:Y:S04]  /*69f0*/  STS.U8 [R45+UR6+0x6c0], R169 ;  /* 0x0006c0a92d007988 */ /* 0x000fe80008000006 */
[----:B------:R-:W-:Y:S04]  /*6a00*/  STS.U8 [R3+UR6+0x300], R152 ;  /* 0x0003009803007988 */ /* 0x000fe80008000006 */
[----:B------:R-:W-:Y:S04]  /*6a10*/  STS.U8 [R3+UR6+0x340], R153 ;  /* 0x0003409903007988 */ /* 0x000fe80008000006 */
[----:B------:R-:W-:Y:S04]  /*6a20*/  STS.U8 [R3+UR6+0x700], R168 ;  /* 0x000700a803007988 */ /* 0x000fe80008000006 */
[----:B------:R0:W-:Y:S02]  /*6a30*/  STS.U8 [R3+UR6+0x740], R170 ;  /* 0x000740aa03007988 */ /* 0x0001e40008000006 */
[----:B0-----:R-:W-:-:S05]  /*6a40*/  LOP3.LUT R3, R44, 0x38, RZ, 0x3c, !PT ;  /* 0x000000382c037812 */ /* 0x001fca00078e3cff */
[----:B------:R-:W-:Y:S04]  /*6a50*/  STS.U8 [R3+UR6+0x380], R154 ;  /* 0x0003809a03007988 */ /* 0x000fe80008000006 */
[----:B---3--:R-:W-:Y:S04]  /*6a60*/  STS.U8 [R3+UR6+0x3c0], R171 ;  /* 0x0003c0ab03007988 */ /* 0x008fe80008000006 */
[----:B------:R-:W-:Y:S04]  /*6a70*/  STS.U8 [R3+UR6+0x780], R176 ;  /* 0x000780b003007988 */ /* 0x000fe80008000006 */
[----:B------:R0:W-:Y:S01]  /*6a80*/  STS.U8 [R3+UR6+0x7c0], R177 ;  /* 0x0007c0b103007988 */ /* 0x0001e20008000006 */
[----:B------:R-:W-:Y:S01]  /*6a90*/  BAR.SYNC.DEFER_BLOCKING 0x0 ;  /* 0x0000000000007b1d */ /* 0x000fe20000010000 */
[----:B------:R-:W-:-:S02]  /*6aa0*/  IADD3 R32, P1, PT, R149, R181, RZ ;  /* 0x000000b595207210 */ /* 0x000fc40007f3e0ff */
[----:B------:R-:W-:Y:S02]  /*6ab0*/  SHF.R.S32.HI R44, RZ, 0x1f, R149 ;  /* 0x0000001fff2c7819 */ /* 0x000fe40000011495 */
[----:B------:R-:W-:-:S03]  /*6ac0*/  ISETP.GE.AND P0, PT, R159, R0, PT ;  /* 0x000000009f00720c */ /* 0x000fc60003f06270 */
[----:B------:R-:W-:Y:S01]  /*6ad0*/  IMAD.X R33, R44, 0x1, R180, P1 ;  /* 0x000000012c217824 */ /* 0x000fe200008e06b4 */
[----:B------:R-:W-:Y:S01]  /*6ae0*/  IADD3 R28, P1, PT, R149, R183, RZ ;  /* 0x000000b7951c7210 */ /* 0x000fe20007f3e0ff */
[----:B------:R-:W-:Y:S01]  /*6af0*/  STL [R1+0x9c], R148 ;  /* 0x00009c9401007387 */ /* 0x000fe20000100800 */
[----:B------:R-:W-:-:S03]  /*6b00*/  PRMT R38, RZ, 0x7610, R38 ;  /* 0x00007610ff267816 */ /* 0x000fc60000000026 */
[----:B------:R1:W-:Y:S01]  /*6b10*/  STL [R1+0xb8], R0 ;  /* 0x0000b80001007387 */ /* 0x0003e20000100800 */
[----:B------:R-:W-:Y:S01]  /*6b20*/  IMAD.X R29, R44, 0x1, R182, P1 ;  /* 0x000000012c1d7824 */ /* 0x000fe200008e06b6 */
[----:B------:R-:W-:Y:S02]  /*6b30*/  IADD3 R34, P3, PT, R149, R205, RZ ;  /* 0x000000cd95227210 */ /* 0x000fe40007f7e0ff */
[----:B------:R-:W-:Y:S04]  /*6b40*/  STL [R1+0xbc], R181 ;  /* 0x0000bcb501007387 */ /* 0x000fe80000100800 */
[----:B------:R-:W-:Y:S01]  /*6b50*/  STL [R1+0xc0], R180 ;  /* 0x0000c0b401007387 */ /* 0x000fe20000100800 */
[----:B------:R-:W-:-:S03]  /*6b60*/  PRMT R157, RZ, 0x7610, R157 ;  /* 0x00007610ff9d7816 */ /* 0x000fc6000000009d */
[----:B------:R-:W2:Y:S04]  /*6b70*/  LDL R45, [R1] ;  /* 0x00000000012d7983 */ /* 0x000ea80000100800 */
[----:B0-----:R-:W3:Y:S04]  /*6b80*/  LDL R3, [R1+0x4] ;  /* 0x0000040001037983 */ /* 0x001ee80000100800 */
[----:B-1----:R-:W4:Y:S04]  /*6b90*/  LDL R0, [R1+0xc] ;  /* 0x00000c0001007983 */ /* 0x002f280000100800 */
[----:B------:R-:W2:Y:S04]  /*6ba0*/  LDL R49, [R1+0x28] ;  /* 0x0000280001317983 */ /* 0x000ea80000100800 */
[----:B------:R-:W2:Y:S01]  /*6bb0*/  LDL R48, [R1+0x14] ;  /* 0x0000140001307983 */ /* 0x000ea20000100800 */
[----:B------:R-:W-:-:S03]  /*6bc0*/  IMAD.X R35, R44, 0x1, R201, P3 ;  /* 0x000000012c237824 */ /* 0x000fc600018e06c9 */
[----:B------:R-:W2:Y:S04]  /*6bd0*/  LDL.LU R148, [R1+0x6c] ;  /* 0x00006c0001947983 */ /* 0x000ea80000300800 */
[----:B------:R-:W2:Y:S04]  /*6be0*/  LDL.LU R158, [R1+0x84] ;  /* 0x00008400019e7983 */ /* 0x000ea80000300800 */
[----:B------:R-:W2:Y:S04]  /*6bf0*/  LDL.LU R159, [R1+0x8c] ;  /* 0x00008c00019f7983 */ /* 0x000ea80000300800 */
[----:B------:R0:W2:Y:S04]  /*6c00*/  @!P0 LDG.E.U8 R38, desc[UR12][R28.64] ;  /* 0x0000000c1c268981 */ /* 0x0000a8000c1e1100 */
[----:B------:R-:W-:Y:S01]  /*6c10*/  STL [R1+0xc4], R183 ;  /* 0x0000c4b701007387 */ /* 0x000fe20000100800 */
[----:B------:R-:W-:-:S03]  /*6c20*/  PRMT R39, RZ, 0x7610, R39 ;  /* 0x00007610ff277816 */ /* 0x000fc60000000027 */
[----:B------:R-:W-:Y:S01]  /*6c30*/  STL [R1+0xc8], R185 ;  /* 0x0000c8b901007387 */ /* 0x000fe20000100800 */
[----:B0-----:R-:W-:-:S03]  /*6c40*/  IADD3 R28, P1, PT, R149, R207, RZ ;  /* 0x000000cf951c7210 */ /* 0x001fc60007f3e0ff */
[----:B------:R-:W-:Y:S04]  /*6c50*/  STL [R1+0xcc], R205 ;  /* 0x0000cccd01007387 */ /* 0x000fe80000100800 */
[----:B------:R-:W-:Y:S01]  /*6c60*/  STL [R1+0xd0], R182 ;  /* 0x0000d0b601007387 */ /* 0x000fe20000100800 */
[----:B------:R-:W-:-:S03]  /*6c70*/  IMAD.X R29, R44, 0x1, R206, P1 ;  /* 0x000000012c1d7824 */ /* 0x000fc600008e06ce */
[----:B------:R-:W-:Y:S04]  /*6c80*/  STL [R1+0xd4], R184 ;  /* 0x0000d4b801007387 */ /* 0x000fe80000100800 */
[----:B------:R-:W-:Y:S04]  /*6c90*/  STL [R1+0xd8], R201 ;  /* 0x0000d8c901007387 */ /* 0x000fe80000100800 */
[----:B------:R0:W2:Y:S04]  /*6ca0*/  @!P0 LDG.E.U8 R157, desc[UR12][R34.64] ;  /* 0x0000000c229d8981 */ /* 0x0000a8000c1e1100 */
[----:B------:R-:W-:Y:S04]  /*6cb0*/  STL [R1+0xdc], R207 ;  /* 0x0000dccf01007387 */ /* 0x000fe80000100800 */
[----:B------:R-:W-:Y:S01]  /*6cc0*/  STL [R1+0xe0], R212 ;  /* 0x0000e0d401007387 */ /* 0x000fe20000100800 */
[----:B0-----:R-:W-:-:S03]  /*6cd0*/  IADD3 R34, P3, PT, R149, R219, RZ ;  /* 0x000000db95227210 */ /* 0x001fc60007f7e0ff */
[----:B------:R-:W-:Y:S04]  /*6ce0*/  STL [R1+0xe4], R219 ;  /* 0x0000e4db01007387 */ /* 0x000fe80000100800 */
[----:B------:R-:W-:Y:S01]  /*6cf0*/  STL [R1+0xe8], R206 ;  /* 0x0000e8ce01007387 */ /* 0x000fe20000100800 */
[----:B------:R-:W-:-:S03]  /*6d00*/  IMAD.X R35, R44, 0x1, R218, P3 ;  /* 0x000000012c237824 */ /* 0x000fc600018e06da */
[----:B------:R-:W-:Y:S04]  /*6d10*/  STL [R1+0xec], R211 ;  /* 0x0000ecd301007387 */ /* 0x000fe80000100800 */
[----:B------:R0:W2:Y:S04]  /*6d20*/  @!P0 LDG.E.U8 R39, desc[UR12][R28.64] ;  /* 0x0000000c1c278981 */ /* 0x0000a8000c1e1100 */
[----:B------:R1:W-:Y:S01]  /*6d30*/  STL [R1+0xb4], R218 ;  /* 0x0000b4da01007387 */ /* 0x0003e20000100800 */
[----:B------:R-:W-:Y:S02]  /*6d40*/  PRMT R30, RZ, 0x7610, R30 ;  /* 0x00007610ff1e7816 */ /* 0x000fe4000000001e */
[----:B------:R-:W-:Y:S01]  /*6d50*/  PRMT R37, RZ, 0x7610, R37 ;  /* 0x00007610ff257816 */ /* 0x000fe20000000025 */
[----:B------:R-:W-:Y:S01]  /*6d60*/  LDS.U8 R236, [R2+UR6] ;  /* 0x0000000602ec7984 */ /* 0x000fe20008000000 */
[----:B0-----:R-:W-:-:S03]  /*6d70*/  IADD3 R28, P1, PT, R149, R247, RZ ;  /* 0x000000f7951c7210 */ /* 0x001fc60007f3e0ff */
[----:B------:R0:W2:Y:S04]  /*6d80*/  @!P0 LDG.E.U8 R30, desc[UR12][R32.64] ;  /* 0x0000000c201e8981 */ /* 0x0000a8000c1e1100 */
[----:B-1----:R-:W2:Y:S01]  /*6d90*/  LDL.LU R218, [R1+0x8] ;  /* 0x0000080001da7983 */ /* 0x002ea20000300800 */
[----:B------:R-:W-:-:S03]  /*6da0*/  IMAD.X R29, R44, 0x1, R223, P1 ;  /* 0x000000012c1d7824 */ /* 0x000fc600008e06df */
[----:B------:R-:W-:Y:S04]  /*6db0*/  STL [R1+0xf0], R247 ;  /* 0x0000f0f701007387 */ /* 0x000fe80000100800 */
[----:B------:R-:W-:Y:S04]  /*6dc0*/  STL [R1+0xf4], R249 ;  /* 0x0000f4f901007387 */ /* 0x000fe80000100800 */
[----:B------:R-:W-:Y:S04]  /*6dd0*/  STL [R1+0xf8], R251 ;  /* 0x0000f8fb01007387 */ /* 0x000fe80000100800 */
[----:B------:R1:W-:Y:S01]  /*6de0*/  STL [R1+0xb0], R223 ;  /* 0x0000b0df01007387 */ /* 0x0003e20000100800 */
[----:B------:R-:W-:-:S02]  /*6df0*/  PRMT R40, RZ, 0x7610, R40 ;  /* 0x00007610ff287816 */ /* 0x000fc40000000028 */
[----:B------:R-:W-:Y:S01]  /*6e00*/  PRMT R163, RZ, 0x7610, R163 ;  /* 0x00007610ffa37816 */ /* 0x000fe200000000a3 */
[----:B------:R-:W2:Y:S01]  /*6e10*/  LDS.U8 R232, [R2+UR6+0x40] ;  /* 0x0000400602e87984 */ /* 0x000ea20008000000 */
[----:B0-----:R-:W-:Y:S02]  /*6e20*/  IADD3 R32, P2, PT, R149, R185, RZ ;  /* 0x000000b995207210 */ /* 0x001fe40007f5e0ff */
[----:B------:R-:W-:Y:S01]  /*6e30*/  PRMT R36, RZ, 0x7610, R36 ;  /* 0x00007610ff247816 */ /* 0x000fe20000000024 */
[----:B------:R-:W-:Y:S04]  /*6e40*/  LDS.U8 R231, [R2+UR6+0x8] ;  /* 0x0000080602e77984 */ /* 0x000fe80008000000 */
[----:B-1----:R-:W4:Y:S01]  /*6e50*/  LDL.LU R223, [R1+0x10] ;  /* 0x0000100001df7983 */ /* 0x002f220000300800 */
[----:B------:R-:W-:-:S03]  /*6e60*/  IMAD.X R33, R44, 0x1, R184, P2 ;  /* 0x000000012c217824 */ /* 0x000fc600010e06b8 */
[----:B------:R0:W4:Y:S04]  /*6e70*/  @!P0 LDG.E.U8 R163, desc[UR12][R34.64] ;  /* 0x0000000c22a38981 */ /* 0x000128000c1e1100 */
[----:B------:R1:W4:Y:S01]  /*6e80*/  @!P0 LDG.E.U8 R37, desc[UR12][R32.64] ;  /* 0x0000000c20258981 */ /* 0x000322000c1e1100 */
[----:B------:R-:W-:Y:S02]  /*6e90*/  PRMT R160, RZ, 0x7610, R160 ;  /* 0x00007610ffa07816 */ /* 0x000fe400000000a0 */
[----:B------:R-:W-:Y:S01]  /*6ea0*/  PRMT R170, RZ, 0x7610, R170 ;  /* 0x00007610ffaa7816 */ /* 0x000fe200000000aa */
[----:B------:R-:W2:Y:S01]  /*6eb0*/  LDS.U8 R235, [R2+UR6+0x48] ;  /* 0x0000480602eb7984 */ /* 0x000ea20008000000 */
[----:B0-----:R-:W-:-:S03]  /*6ec0*/  IADD3 R34, P3, PT, R149, R251, RZ ;  /* 0x000000fb95227210 */ /* 0x001fc60007f7e0ff */
[----:B------:R0:W-:Y:S01]  /*6ed0*/  STL [R1+0xac], R248 ;  /* 0x0000acf801007387 */ /* 0x0001e20000100800 */
[----:B-1----:R-:W-:-:S03]  /*6ee0*/  IADD3 R32, P2, PT, R149, R212, RZ ;  /* 0x000000d495207210 */ /* 0x002fc60007f5e0ff */
[----:B------:R-:W4:Y:S02]  /*6ef0*/  @!P0 LDG.E.U8 R170, desc[UR12][R28.64] ;  /* 0x0000000c1caa8981 */ /* 0x000f24000c1e1100 */
[C---:B------:R-:W-:Y:S01]  /*6f00*/  IMAD.X R33, R44.reuse, 0x1, R211, P2 ;  /* 0x000000012c217824 */ /* 0x040fe200010e06d3 */
[----:B------:R-:W-:Y:S01]  /*6f10*/  PRMT R156, RZ, 0x7610, R156 ;  /* 0x00007610ff9c7816 */ /* 0x000fe2000000009c */
[----:B------:R-:W-:Y:S04]  /*6f20*/  LDS.U8 R230, [R2+UR6+0x400] ;  /* 0x0004000602e67984 */ /* 0x000fe80008000000 */
[----:B------:R1:W4:Y:S01]  /*6f30*/  @!P0 LDG.E.U8 R40, desc[UR12][R32.64] ;  /* 0x0000000c20288981 */ /* 0x000322000c1e1100 */
[----:B------:R-:W-:Y:S01]  /*6f40*/  IMAD.X R35, R44, 0x1, R250, P3 ;  /* 0x000000012c237824 */ /* 0x000fe200018e06fa */
[----:B------:R-:W-:-:S02]  /*6f50*/  PRMT R41, RZ, 0x7610, R41 ;  /* 0x00007610ff297816 */ /* 0x000fc40000000029 */
[----:B------:R-:W-:Y:S01]  /*6f60*/  PRMT R43, RZ, 0x7610, R43 ;  /* 0x00007610ff2b7816 */ /* 0x000fe2000000002b */
[----:B------:R-:W2:Y:S04]  /*6f70*/  LDS.U8 R233, [R2+UR6+0x440] ;  /* 0x0004400602e97984 */ /* 0x000ea80008000000 */
[----:B------:R-:W4:Y:S01]  /*6f80*/  @!P0 LDG.E.U8 R160, desc[UR12][R34.64] ;  /* 0x0000000c22a08981 */ /* 0x000f22000c1e1100 */
[----:B-1----:R-:W-:Y:S02]  /*6f90*/  IADD3 R32, P2, PT, R149, R249, RZ ;  /* 0x000000f995207210 */ /* 0x002fe40007f5e0ff */
[----:B------:R-:W-:Y:S01]  /*6fa0*/  PRMT R31, RZ, 0x7610, R31 ;  /* 0x00007610ff1f7816 */ /* 0x000fe2000000001f */
[----:B------:R-:W-:Y:S02]  /*6fb0*/  LDS.U8 R234, [R2+UR6+0x408] ;  /* 0x0004080602ea7984 */ /* 0x000fe40008000000 */
[----:B------:R-:W-:-:S02]  /*6fc0*/  IMAD.X R33, R44, 0x1, R248, P2 ;  /* 0x000000012c217824 */ /* 0x000fc400010e06f8 */
[----:B0-----:R-:W4:Y:S04]  /*6fd0*/  LDL.LU R248, [R1+0x18] ;  /* 0x0000180001f87983 */ /* 0x001f280000300800 */
[----:B------:R0:W-:Y:S04]  /*6fe0*/  STL [R1+0xa8], R250 ;  /* 0x0000a8fa01007387 */ /* 0x0001e80000100800 */
[----:B------:R1:W4:Y:S01]  /*6ff0*/  @!P0 LDG.E.U8 R36, desc[UR12][R32.64] ;  /* 0x0000000c20248981 */ /* 0x000322000c1e1100 */
[----:B------:R-:W-:Y:S02]  /*7000*/  PRMT R167, RZ, 0x7610, R167 ;  /* 0x00007610ffa77816 */ /* 0x000fe400000000a7 */
[----:B------:R-:W-:Y:S01]  /*7010*/  PRMT R165, RZ, 0x7610, R165 ;  /* 0x00007610ffa57816 */ /* 0x000fe200000000a5 */
[----:B------:R-:W1:Y:S04]  /*7020*/  LDS.U8 R237, [R2+UR6+0x448] ;  /* 0x0004480602ed7984 */ /* 0x000e680008000000 */
[----:B0-----:R-:W4:Y:S04]  /*7030*/  LDL.LU R250, [R1+0x20] ;  /* 0x0000200001fa7983 */ /* 0x001f280000300800 */
[----:B------:R-:W4:Y:S04]  /*7040*/  LDL R46, [R1+0x24] ;  /* 0x00002400012e7983 */ /* 0x000f280000100800 */
[----:B------:R-:W4:Y:S04]  /*7050*/  LDL R47, [R1+0x1c] ;  /* 0x00001c00012f7983 */ /* 0x000f280000100800 */
[----:B--2---:R-:W-:Y:S01]  /*7060*/  STL [R1+0xfc], R218 ;  /* 0x0000fcda01007387 */ /* 0x004fe20000100800 */
[----:B-1----:R-:W-:-:S05]  /*7070*/  IADD3 R32, P2, PT, R149, R218, RZ ;  /* 0x000000da95207210 */ /* 0x002fca0007f5e0ff */
[----:B---3--:R-:W-:Y:S01]  /*7080*/  IMAD.X R33, R44, 0x1, R3, P2 ;  /* 0x000000012c217824 */ /* 0x008fe200010e0603 */
[----:B------:R-:W-:-:S04]  /*7090*/  IADD3 R28, P1, PT, R149, R45, RZ ;  /* 0x0000002d951c7210 */ /* 0x000fc80007f3e0ff */
[----:B------:R-:W2:Y:S04]  /*70a0*/  @!P0 LDG.E.U8 R43, desc[UR12][R32.64] ;  /* 0x0000000c202b8981 */ /* 0x000ea8000c1e1100 */
[----:B----4-:R-:W-:Y:S04]  /*70b0*/  STL [R1+0x100], R223 ;  /* 0x000100df01007387 */ /* 0x010fe80000100800 */
[----:B------:R-:W-:Y:S04]  /*70c0*/  STL [R1+0x104], R252 ;  /* 0x000104fc01007387 */ /* 0x000fe80000100800 */
[----:B------:R-:W3:Y:S01]  /*70d0*/  LDL R153, [R1+0x38] ;  /* 0x0000380001997983 */ /* 0x000ee20000100800 */
[----:B------:R-:W-:-:S03]  /*70e0*/  IADD3 R34, P3, PT, R149, R223, RZ ;  /* 0x000000df95227210 */ /* 0x000fc60007f7e0ff */
[----:B------:R-:W4:Y:S04]  /*70f0*/  LDL R152, [R1+0x40] ;  /* 0x0000400001987983 */ /* 0x000f280000100800 */
[----:B------:R-:W2:Y:S01]  /*7100*/  LDL R3, [R1+0x34] ;  /* 0x0000340001037983 */ /* 0x000ea20000100800 */
[----:B------:R-:W-:-:S03]  /*7110*/  IMAD.X R35, R44, 0x1, R0, P3 ;  /* 0x000000012c237824 */ /* 0x000fc600018e0600 */
[----:B------:R-:W2:Y:S04]  /*7120*/  LDL R0, [R1+0x3c] ;  /* 0x00003c0001007983 */ /* 0x000ea80000100800 */
[----:B------:R-:W2:Y:S04]  /*7130*/  LDL R45, [R1+0x30] ;  /* 0x00003000012d7983 */ /* 0x000ea80000100800 */
[----:B------:R-:W2:Y:S01]  /*7140*/  LDL R182, [R1+0x2c] ;  /* 0x00002c0001b67983 */ /* 0x000ea20000100800 */
[----:B------:R-:W-:Y:S01]  /*7150*/  IMAD.X R29, R44, 0x1, R252, P1 ;  /* 0x000000012c1d7824 */ /* 0x000fe200008e06fc */
[----:B------:R-:W-:-:S02]  /*7160*/  IADD3 R150, P3, PT, R149, R49, RZ ;  /* 0x0000003195967210 */ /* 0x000fc40007f7e0ff */
[----:B------:R-:W2:Y:S04]  /*7170*/  @!P0 LDG.E.U8 R41, desc[UR12][R34.64] ;  /* 0x0000000c22298981 */ /* 0x000ea8000c1e1100 */
[----:B------:R0:W2:Y:S04]  /*7180*/  @!P0 LDG.E.U8 R156, desc[UR12][R28.64] ;  /* 0x0000000c1c9c8981 */ /* 0x0000a8000c1e1100 */
[----:B------:R-:W-:Y:S01]  /*7190*/  STL [R1+0x108], R248 ;  /* 0x000108f801007387 */ /* 0x000fe20000100800 */
[----:B0-----:R-:W-:-:S03]  /*71a0*/  PRMT R28, RZ, 0x7610, R28 ;  /* 0x00007610ff1c7816 */ /* 0x001fc6000000001c */
[----:B------:R-:W-:Y:S04]  /*71b0*/  STL [R1+0x10c], R250 ;  /* 0x00010cfa01007387 */ /* 0x000fe80000100800 */
[----:B------:R-:W2:Y:S04]  /*71c0*/  LDL R181, [R1+0x48] ;  /* 0x0000480001b57983 */ /* 0x000ea80000100800 */
[----:B------:R-:W2:Y:S01]  /*71d0*/  LDL R55, [R1+0x44] ;  /* 0x0000440001377983 */ /* 0x000ea20000100800 */
[----:B------:R-:W-:Y:S01]  /*71e0*/  IADD3 R34, P2, PT, R149, R250, RZ ;  /* 0x000000fa95227210 */ /* 0x000fe20007f5e0ff */
[----:B------:R-:W-:-:S02]  /*71f0*/  IMAD.X R151, R44, 0x1, R46, P3 ;  /* 0x000000012c977824 */ /* 0x000fc400018e062e */
[----:B------:R-:W2:Y:S02]  /*7200*/  LDL R49, [R1+0x60] ;  /* 0x0000600001317983 */ /* 0x000ea40000100800 */
[----:B------:R-:W-:Y:S02]  /*7210*/  IMAD.X R35, R44, 0x1, R47, P2 ;  /* 0x000000012c237824 */ /* 0x000fe400010e062f */
[----:B------:R3:W2:Y:S04]  /*7220*/  @!P0 LDG.E.U8 R28, desc[UR12][R150.64] ;  /* 0x0000000c961c8981 */ /* 0x0006a8000c1e1100 */
[----:B------:R-:W2:Y:S04]  /*7230*/  LDL R46, [R1+0x5c] ;  /* 0x00005c00012e7983 */ /* 0x000ea80000100800 */
[----:B------:R-:W2:Y:S04]  /*7240*/  LDL R173, [R1+0x58] ;  /* 0x0000580001ad7983 */ /* 0x000ea80000100800 */
[----:B------:R-:W2:Y:S01]  /*7250*/  LDL R180, [R1+0x50] ;  /* 0x0000500001b47983 */ /* 0x000ea20000100800 */
[----:B------:R-:W-:-:S03]  /*7260*/  IADD3 R32, P1, PT, R149, R248, RZ ;  /* 0x000000f895207210 */ /* 0x000fc60007f3e0ff */
[----:B------:R-:W2:Y:S01]  /*7270*/  LDL R50, [R1+0x54] ;  /* 0x0000540001327983 */ /* 0x000ea20000100800 */
[----:B------:R-:W-:-:S03]  /*7280*/  PRMT R29, RZ, 0x7610, R29 ;  /* 0x00007610ff1d7816 */ /* 0x000fc6000000001d */
[----:B------:R-:W2:Y:S04]  /*7290*/  LDL R51, [R1+0x4c] ;  /* 0x00004c0001337983 */ /* 0x000ea80000100800 */
[----:B------:R-:W2:Y:S04]  /*72a0*/  LDL R47, [R1+0x70] ;  /* 0x00007000012f7983 */ /* 0x000ea80000100800 */
[----:B------:R-:W2:Y:S01]  /*72b0*/  @!P0 LDG.E.U8 R31, desc[UR12][R34.64] ;  /* 0x0000000c221f8981 */ /* 0x000ea2000c1e1100 */
[C---:B---3--:R-:W-:Y:S02]  /*72c0*/  IADD3 R150, P2, PT, R149.reuse, R153, RZ ;  /* 0x0000009995967210 */ /* 0x048fe40007f5e0ff */
[----:B----4-:R-:W-:-:S03]  /*72d0*/  IADD3 R152, P3, PT, R149, R152, RZ ;  /* 0x0000009895987210 */ /* 0x010fc60007f7e0ff */
[C---:B--2---:R-:W-:Y:S02]  /*72e0*/  IMAD.X R151, R44.reuse, 0x1, R3, P2 ;  /* 0x000000012c977824 */ /* 0x044fe400010e0603 */
[----:B------:R-:W2:Y:S01]  /*72f0*/  LDL R3, [R1+0x78] ;  /* 0x0000780001037983 */ /* 0x000ea20000100800 */
[----:B------:R-:W-:-:S03]  /*7300*/  IMAD.X R153, R44, 0x1, R0, P3 ;  /* 0x000000012c997824 */ /* 0x000fc600018e0600 */
[----:B------:R-:W3:Y:S01]  /*7310*/  LDL R0, [R1+0x74] ;  /* 0x0000740001007983 */ /* 0x000ee20000100800 */
[----:B------:R-:W-:-:S03]  /*7320*/  IMAD.X R33, R44, 0x1, R48, P1 ;  /* 0x000000012c217824 */ /* 0x000fc600008e0630 */
[----:B------:R-:W4:Y:S04]  /*7330*/  LDL R48, [R1+0x68] ;  /* 0x0000680001307983 */ /* 0x000f280000100800 */
[----:B------:R0:W4:Y:S02]  /*7340*/  @!P0 LDG.E.U8 R29, desc[UR12][R32.64] ;  /* 0x0000000c201d8981 */ /* 0x000124000c1e1100 */
[----:B0-----:R-:W-:Y:S02]  /*7350*/  IADD3 R32, P1, PT, R149, R45, RZ ;  /* 0x0000002d95207210 */ /* 0x001fe40007f3e0ff */
[----:B------:R-:W4:Y:S01]  /*7360*/  LDL R45, [R1+0x64] ;  /* 0x00006400012d7983 */ /* 0x000f220000100800 */
[----:B------:R-:W-:Y:S02]  /*7370*/  PRMT R35, RZ, 0x7610, R35 ;  /* 0x00007610ff237816 */ /* 0x000fe40000000023 */
[----:B------:R-:W-:-:S05]  /*7380*/  IMAD.X R33, R44, 0x1, R182, P1 ;  /* 0x000000012c217824 */ /* 0x000fca00008e06b6 */
[----:B------:R0:W4:Y:S02]  /*7390*/  @!P0 LDG.E.U8 R35, desc[UR12][R32.64] ;  /* 0x0000000c20238981 */ /* 0x000124000c1e1100 */
[----:B0-----:R-:W-:-:S05]  /*73a0*/  IADD3 R32, P1, PT, R149, R181, RZ ;  /* 0x000000b595207210 */ /* 0x001fca0007f3e0ff */
[----:B------:R-:W-:-:S05]  /*73b0*/  IMAD.X R33, R44, 0x1, R55, P1 ;  /* 0x000000012c217824 */ /* 0x000fca00008e0637 */
[----:B------:R0:W4:Y:S02]  /*73c0*/  @!P0 LDG.E.U8 R167, desc[UR12][R32.64] ;  /* 0x0000000c20a78981 */ /* 0x000124000c1e1100 */
[----:B0-----:R-:W-:-:S05]  /*73d0*/  IADD3 R32, P1, PT, R149, R49, RZ ;  /* 0x0000003195207210 */ /* 0x001fca0007f3e0ff */
[----:B------:R-:W-:-:S05]  /*73e0*/  IMAD.X R33, R44, 0x1, R46, P1 ;  /* 0x000000012c217824 */ /* 0x000fca00008e062e */
[----:B------:R2:W4:Y:S04]  /*73f0*/  @!P0 LDG.E.U8 R165, desc[UR12][R32.64] ;  /* 0x0000000c20a58981 */ /* 0x000528000c1e1100 */
[----:B------:R0:W-:Y:S01]  /*7400*/  STL [R1+0xa4], R148 ;  /* 0x0000a49401007387 */ /* 0x0001e20000100800 */
[----:B------:R-:W-:Y:S02]  /*7410*/  PRMT R155, RZ, 0x7610, R155 ;  /* 0x00007610ff9b7816 */ /* 0x000fe4000000009b */
[----:B------:R-:W-:-:S04]  /*7420*/  PRMT R176, RZ, 0x7610, R176 ;  /* 0x00007610ffb07816 */ /* 0x000fc800000000b0 */
[----:B------:R1:W4:Y:S01]  /*7430*/  @!P0 LDG.E.U8 R155, desc[UR12][R152.64] ;  /* 0x0000000c989b8981 */ /* 0x000322000c1e1100 */
[----:B------:R-:W-:-:S03]  /*7440*/  PRMT R162, RZ, 0x7610, R162 ;  /* 0x00007610ffa27816 */ /* 0x000fc600000000a2 */
[----:B------:R0:W4:Y:S01]  /*7450*/  @!P0 LDG.E.U8 R176, desc[UR12][R150.64] ;  /* 0x0000000c96b08981 */ /* 0x000122000c1e1100 */
[----:B--2---:R-:W-:-:S05]  /*7460*/  IADD3 R32, P1, PT, R149, R3, RZ ;  /* 0x0000000395207210 */ /* 0x004fca0007f3e0ff */
[C---:B---3--:R-:W-:Y:S02]  /*7470*/  IMAD.X R33, R44.reuse, 0x1, R0, P1 ;  /* 0x000000012c217824 */ /* 0x048fe400008e0600 */
[----:B------:R-:W2:Y:S01]  /*7480*/  LDL R0, [R1+0x90] ;  /* 0x0000900001007983 */ /* 0x000ea20000100800 */
[C---:B-1----:R-:W-:Y:S02]  /*7490*/  IADD3 R152, P3, PT, R149.reuse, R173, RZ ;  /* 0x000000ad95987210 */ /* 0x042fe40007f7e0ff */
[----:B0-----:R-:W-:Y:S01]  /*74a0*/  IADD3 R150, P2, PT, R149, R180, RZ ;  /* 0x000000b495967210 */ /* 0x001fe20007f5e0ff */
[----:B------:R-:W3:Y:S01]  /*74b0*/  LDL.LU R3, [R1+0x88] ;  /* 0x0000880001037983 */ /* 0x000ee20000300800 */
[----:B------:R-:W-:Y:S01]  /*74c0*/  PRMT R42, RZ, 0x7610, R42 ;  /* 0x00007610ff2a7816 */ /* 0x000fe2000000002a */
[C---:B------:R-:W-:Y:S02]  /*74d0*/  IMAD.X R153, R44.reuse, 0x1, R50, P3 ;  /* 0x000000012c997824 */ /* 0x040fe400018e0632 */
[----:B------:R-:W-:-:S03]  /*74e0*/  IMAD.X R151, R44, 0x1, R51, P2 ;  /* 0x000000012c977824 */ /* 0x000fc600010e0633 */
[----:B------:R0:W3:Y:S01]  /*74f0*/  @!P0 LDG.E.U8 R162, desc[UR12][R152.64] ;  /* 0x0000000c98a28981 */ /* 0x0000e2000c1e1100 */
[----:B------:R-:W-:-:S03]  /*7500*/  PRMT R164, RZ, 0x7610, R164 ;  /* 0x00007610ffa47816 */ /* 0x000fc600000000a4 */
[----:B------:R4:W3:Y:S01]  /*7510*/  @!P0 LDG.E.U8 R42, desc[UR12][R150.64] ;  /* 0x0000000c962a8981 */ /* 0x0008e2000c1e1100 */
[C---:B0-----:R-:W-:Y:S02]  /*7520*/  IADD3 R152, P3, PT, R149.reuse, R47, RZ ;  /* 0x0000002f95987210 */ /* 0x041fe40007f7e0ff */
[----:B------:R-:W-:Y:S02]  /*7530*/  PRMT R166, RZ, 0x7610, R166 ;  /* 0x00007610ffa67816 */ /* 0x000fe400000000a6 */
[----:B------:R-:W-:Y:S02]  /*7540*/  PRMT R171, RZ, 0x7610, R171 ;  /* 0x00007610ffab7816 */ /* 0x000fe400000000ab */
[C---:B----4-:R-:W-:Y:S01]  /*7550*/  IADD3 R150, P2, PT, R149.reuse, R48, RZ ;  /* 0x0000003095967210 */ /* 0x050fe20007f5e0ff */
[C---:B------:R-:W-:Y:S01]  /*7560*/  IMAD.X R153, R44.reuse, 0x1, R148, P3 ;  /* 0x000000012c997824 */ /* 0x040fe200018e0694 */
[----:B------:R-:W-:Y:S02]  /*7570*/  PRMT R177, RZ, 0x7610, R177 ;  /* 0x00007610ffb17816 */ /* 0x000fe400000000b1 */
[----:B------:R-:W-:Y:S01]  /*7580*/  PRMT R168, RZ, 0x7610, R168 ;  /* 0x00007610ffa87816 */ /* 0x000fe200000000a8 */
[----:B------:R-:W-:Y:S01]  /*7590*/  IMAD.X R151, R44, 0x1, R45, P2 ;  /* 0x000000012c977824 */ /* 0x000fe200010e062d */
[----:B------:R0:W4:Y:S04]  /*75a0*/  @!P0 LDG.E.U8 R164, desc[UR12][R152.64] ;  /* 0x0000000c98a48981 */ /* 0x000128000c1e1100 */
[----:B------:R1:W3:Y:S04]  /*75b0*/  @!P0 LDG.E.U8 R166, desc[UR12][R150.64] ;  /* 0x0000000c96a68981 */ /* 0x0002e8000c1e1100 */
[----:B------:R1:W3:Y:S01]  /*75c0*/  @!P0 LDG.E.U8 R177, desc[UR12][R32.64] ;  /* 0x0000000c20b18981 */ /* 0x0002e2000c1e1100 */
[----:B0-----:R-:W-:-:S02]  /*75d0*/  IADD3 R152, P3, PT, R149, UR16, RZ ;  /* 0x0000001095987c10 */ /* 0x001fc4000ff7e0ff */
        /* <DEDUP_REMOVED lines=30> */
[----:B------:R-:W0:Y:S01]  /*77c0*/  S2R R173, SR_TID.X ;  /* 0x0000000000ad7919 */ /* 0x000e220000002100 */
[----:B-1----:R-:W-:-:S02]  /*77d0*/  IADD3 R150, P2, PT, R149, UR17, RZ ;  /* 0x0000001195967c10 */ /* 0x002fc4000ff5e0ff */
[C---:B------:R-:W-:Y:S01]  /*77e0*/  IADD3.X R153, PT, PT, R44.reuse, UR11, RZ, P3, !PT ;  /* 0x0000000b2c997c10 */ /* 0x040fe20009ffe4ff */
[----:B------:R-:W-:Y:S01]  /*77f0*/  LDS.U8 R47, [R2+UR6+0x88] ;  /* 0x00008806022f7984 */ /* 0x000fe20008000000 */
[C---:B------:R-:W-:Y:S02]  /*7800*/  IADD3.X R151, PT, PT, R44.reuse, UR10, RZ, P2, !PT ;  /* 0x0000000a2c977c10 */ /* 0x040fe400097fe4ff */
[C---:B------:R-:W-:Y:S01]  /*7810*/  IADD3 R188, P2, PT, R149.reuse, UR8, RZ ;  /* 0x0000000895bc7c10 */ /* 0x040fe2000ff5e0ff */
[----:B------:R1:W4:Y:S01]  /*7820*/  @!P0 LDG.E.U8 R171, desc[UR12][R152.64] ;  /* 0x0000000c98ab8981 */ /* 0x000322000c1e1100 */
[----:B------:R-:W-:Y:S02]  /*7830*/  IADD3 R32, P1, PT, R149, UR15, RZ ;  /* 0x0000000f95207c10 */ /* 0x000fe4000ff3e0ff */
[----:B------:R-:W-:Y:S01]  /*7840*/  IADD3.X R189, PT, PT, R44, UR46, RZ, P2, !PT ;  /* 0x0000002e2cbd7c10 */ /* 0x000fe200097fe4ff */
[----:B------:R1:W4:Y:S02]  /*7850*/  @!P0 LDG.E.U8 R168, desc[UR12][R150.64] ;  /* 0x0000000c96a88981 */ /* 0x000324000c1e1100 */
[----:B-1----:R-:W-:-:S02]  /*7860*/  PRMT R152, RZ, 0x7610, R152 ;  /* 0x00007610ff987816 */ /* 0x002fc40000000098 */
[C---:B------:R-:W-:Y:S02]  /*7870*/  IADD3.X R33, PT, PT, R44.reuse, UR44, RZ, P1, !PT ;  /* 0x0000002c2c217c10 */ /* 0x040fe40008ffe4ff */
[C---:B------:R-:W-:Y:S02]  /*7880*/  IADD3 R190, P3, PT, R149.reuse, UR9, RZ ;  /* 0x0000000995be7c10 */ /* 0x040fe4000ff7e0ff */
[----:B------:R1:W4:Y:S01]  /*7890*/  @!P0 LDG.E.U8 R152, desc[UR12][R188.64] ;  /* 0x0000000cbc988981 */ /* 0x000322000c1e1100 */
[----:B------:R-:W-:Y:S02]  /*78a0*/  PRMT R151, RZ, 0x7610, R151 ;  /* 0x00007610ff977816 */ /* 0x000fe40000000097 */
[----:B------:R-:W-:Y:S01]  /*78b0*/  PRMT R153, RZ, 0x7610, R153 ;  /* 0x00007610ff997816 */ /* 0x000fe20000000099 */
[----:B------:R0:W4:Y:S01]  /*78c0*/  @!P0 LDG.E.U8 R179, desc[UR12][R32.64] ;  /* 0x0000000c20b38981 */ /* 0x000122000c1e1100 */
[----:B------:R-:W-:Y:S02]  /*78d0*/  IADD3.X R191, PT, PT, R44, UR47, RZ, P3, !PT ;  /* 0x0000002f2cbf7c10 */ /* 0x000fe40009ffe4ff */
[----:B-1----:R-:W-:-:S03]  /*78e0*/  IADD3 R188, P2, PT, R149, UR20, RZ ;  /* 0x0000001495bc7c10 */ /* 0x002fc6000ff5e0ff */
[----:B------:R1:W4:Y:S01]  /*78f0*/  @!P0 LDG.E.U8 R151, desc[UR12][R190.64] ;  /* 0x0000000cbe978981 */ /* 0x000322000c1e1100 */
[----:B------:R-:W-:Y:S02]  /*7900*/  IADD3.X R189, PT, PT, R44, UR50, RZ, P2, !PT ;  /* 0x000000322cbd7c10 */ /* 0x000fe400097fe4ff */
[----:B0-----:R-:W-:-:S03]  /*7910*/  IADD3 R32, P1, PT, R149, UR18, RZ ;  /* 0x0000001295207c10 */ /* 0x001fc6000ff3e0ff */
[----:B------:R0:W4:Y:S01]  /*7920*/  @!P0 LDG.E.U8 R153, desc[UR12][R188.64] ;  /* 0x0000000cbc998981 */ /* 0x000122000c1e1100 */
[C---:B------:R-:W-:Y:S02]  /*7930*/  IADD3.X R33, PT, PT, R44.reuse, UR48, RZ, P1, !PT ;  /* 0x000000302c217c10 */ /* 0x040fe40008ffe4ff */
[C---:B-1----:R-:W-:Y:S02]  /*7940*/  IADD3 R190, P3, PT, R149.reuse, UR21, RZ ;  /* 0x0000001595be7c10 */ /* 0x042fe4000ff7e0ff */
[----:B------:R-:W-:Y:S01]  /*7950*/  PRMT R150, RZ, 0x7610, R150 ;  /* 0x00007610ff967816 */ /* 0x000fe20000000096 */
[----:B------:R-:W4:Y:S01]  /*7960*/  @!P0 LDG.E.U8 R161, desc[UR12][R32.64] ;  /* 0x0000000c20a18981 */ /* 0x000f22000c1e1100 */
[----:B0-----:R-:W-:Y:S02]  /*7970*/  IADD3 R188, P1, PT, R149, UR22, RZ ;  /* 0x0000001695bc7c10 */ /* 0x001fe4000ff3e0ff */
[C---:B------:R-:W-:Y:S02]  /*7980*/  IADD3.X R191, PT, PT, R44.reuse, UR51, RZ, P3, !PT ;  /* 0x000000332cbf7c10 */ /* 0x040fe40009ffe4ff */
[----:B------:R-:W-:-:S02]  /*7990*/  IADD3.X R189, PT, PT, R44, UR52, RZ, P1, !PT ;  /* 0x000000342cbd7c10 */ /* 0x000fc40008ffe4ff */
[C---:B------:R-:W-:Y:S01]  /*79a0*/  IADD3 R192, P3, PT, R149.reuse, UR24, RZ ;  /* 0x0000001895c07c10 */ /* 0x040fe2000ff7e0ff */
[----:B------:R-:W4:Y:S03]  /*79b0*/  @!P0 LDG.E.U8 R154, desc[UR12][R190.64] ;  /* 0x0000000cbe9a8981 */ /* 0x000f26000c1e1100 */
[----:B------:R-:W-:Y:S01]  /*79c0*/  IADD3.X R193, PT, PT, R44, UR54, RZ, P3, !PT ;  /* 0x000000362cc17c10 */ /* 0x000fe20009ffe4ff */
[----:B------:R0:W4:Y:S04]  /*79d0*/  @!P0 LDG.E.U8 R178, desc[UR12][R188.64] ;  /* 0x0000000cbcb28981 */ /* 0x000128000c1e1100 */
[----:B------:R1:W4:Y:S01]  /*79e0*/  @!P0 LDG.E.U8 R169, desc[UR12][R192.64] ;  /* 0x0000000cc0a98981 */ /* 0x000322000c1e1100 */
[----:B0-----:R-:W-:-:S04]  /*79f0*/  IADD3 R188, P1, PT, R149, UR25, RZ ;  /* 0x0000001995bc7c10 */ /* 0x001fc8000ff3e0ff */
[C---:B------:R-:W-:Y:S02]  /*7a00*/  IADD3.X R189, PT, PT, R44.reuse, UR55, RZ, P1, !PT ;  /* 0x000000372cbd7c10 */ /* 0x040fe40008ffe4ff */
[----:B-1----:R-:W-:Y:S02]  /*7a10*/  IADD3 R192, P3, PT, R149, UR27, RZ ;  /* 0x0000001b95c07c10 */ /* 0x002fe4000ff7e0ff */
[----:B------:R-:W-:Y:S01]  /*7a20*/  PRMT R33, RZ, 0x7610, R33 ;  /* 0x00007610ff217816 */ /* 0x000fe20000000021 */
[----:B------:R0:W4:Y:S01]  /*7a30*/  @!P0 LDG.E.U8 R150, desc[UR12][R188.64] ;  /* 0x0000000cbc968981 */ /* 0x000122000c1e1100 */
[----:B------:R-:W-:-:S05]  /*7a40*/  IADD3.X R193, PT, PT, R44, UR57, RZ, P3, !PT ;  /* 0x000000392cc17c10 */ /* 0x000fca0009ffe4ff */
[----:B------:R1:W4:Y:S01]  /*7a50*/  @!P0 LDG.E.U8 R33, desc[UR12][R192.64] ;  /* 0x0000000cc0218981 */ /* 0x000322000c1e1100 */
[----:B0-----:R-:W-:-:S04]  /*7a60*/  IADD3 R188, P1, PT, R149, UR28, RZ ;  /* 0x0000001c95bc7c10 */ /* 0x001fc8000ff3e0ff */
[----:B------:R-:W-:Y:S02]  /*7a70*/  IADD3.X R189, PT, PT, R44, UR58, RZ, P1, !PT ;  /* 0x0000003a2cbd7c10 */ /* 0x000fe40008ffe4ff */
[----:B-1----:R-:W-:-:S03]  /*7a80*/  IADD3 R192, P3, PT, R149, UR30, RZ ;  /* 0x0000001e95c07c10 */ /* 0x002fc6000ff7e0ff */
        /* <DEDUP_REMOVED lines=13> */
[----:B------:R-:W-:Y:S02]  /*7b60*/  IADD3.X R193, PT, PT, R44, UR72, RZ, P3, !PT ;  /* 0x000000482cc17c10 */ /* 0x000fe40009ffe4ff */
[C---:B------:R-:W-:Y:S02]  /*7b70*/  IADD3 R190, P2, PT, R149.reuse, UR23, RZ ;  /* 0x0000001795be7c10 */ /* 0x040fe4000ff5e0ff */
[----:B------:R-:W-:Y:S01]  /*7b80*/  PRMT R32, RZ, 0x7610, R32 ;  /* 0x00007610ff207816 */ /* 0x000fe20000000020 */
[----:B------:R-:W4:Y:S01]  /*7b90*/  @!P0 LDG.E.U8 R216, desc[UR12][R192.64] ;  /* 0x0000000cc0d88981 */ /* 0x000f22000c1e1100 */
[----:B--2---:R-:W-:-:S03]  /*7ba0*/  IADD3 R188, P3, PT, R149, R0, RZ ;  /* 0x0000000095bc7210 */ /* 0x004fc60007f7e0ff */
[----:B------:R-:W2:Y:S04]  /*7bb0*/  LDL R0, [R1+0x7c] ;  /* 0x00007c0001007983 */ /* 0x000ea80000100800 */
[----:B------:R-:W2:Y:S01]  /*7bc0*/  LDL.LU R148, [R1+0x80] ;  /* 0x0000800001947983 */ /* 0x000ea20000300800 */
[----:B------:R-:W-:-:S05]  /*7bd0*/  IADD3.X R191, PT, PT, R44, UR53, RZ, P2, !PT ;  /* 0x000000352cbf7c10 */ /* 0x000fca00097fe4ff */
[----:B------:R0:W4:Y:S02]  /*7be0*/  @!P0 LDG.E.U8 R32, desc[UR12][R190.64] ;  /* 0x0000000cbe208981 */ /* 0x000124000c1e1100 */
[----:B0-----:R-:W-:-:S04]  /*7bf0*/  IADD3 R190, P2, PT, R149, UR26, RZ ;  /* 0x0000001a95be7c10 */ /* 0x001fc8000ff5e0ff */
[----:B------:R-:W-:-:S05]  /*7c00*/  IADD3.X R191, PT, PT, R44, UR56, RZ, P2, !PT ;  /* 0x000000382cbf7c10 */ /* 0x000fca00097fe4ff */
[----:B------:R0:W4:Y:S01]  /*7c10*/  @!P0 LDG.E.U8 R34, desc[UR12][R190.64] ;  /* 0x0000000cbe228981 */ /* 0x000122000c1e1100 */
[----:B------:R-:W-:-:S05]  /*7c20*/  IMAD.X R189, R44, 0x1, R159, P3 ;  /* 0x000000012cbd7824 */ /* 0x000fca00018e069f */
[----:B------:R-:W4:Y:S01]  /*7c30*/  @!P0 LDG.E.U8 R221, desc[UR12][R188.64] ;  /* 0x0000000cbcdd8981 */ /* 0x000f22000c1e1100 */
[----:B0-----:R-:W-:-:S04]  /*7c40*/  IADD3 R190, P2, PT, R149, UR29, RZ ;  /* 0x0000001d95be7c10 */ /* 0x001fc8000ff5e0ff */
[----:B------:R-:W-:-:S05]  /*7c50*/  IADD3.X R191, PT, PT, R44, UR59, RZ, P2, !PT ;  /* 0x0000003b2cbf7c10 */ /* 0x000fca00097fe4ff */
[----:B------:R0:W4:Y:S02]  /*7c60*/  @!P0 LDG.E.U8 R203, desc[UR12][R190.64] ;  /* 0x0000000cbecb8981 */ /* 0x000124000c1e1100 */
[----:B0-----:R-:W-:-:S04]  /*7c70*/  IADD3 R190, P2, PT, R149, UR32, RZ ;  /* 0x0000002095be7c10 */ /* 0x001fc8000ff5e0ff */
[----:B------:R-:W-:-:S05]  /*7c80*/  IADD3.X R191, PT, PT, R44, UR62, RZ, P2, !PT ;  /* 0x0000003e2cbf7c10 */ /* 0x000fca00097fe4ff */
[----:B------:R0:W4:Y:S02]  /*7c90*/  @!P0 LDG.E.U8 R209, desc[UR12][R190.64] ;  /* 0x0000000cbed18981 */ /* 0x000124000c1e1100 */
[----:B0-----:R-:W-:-:S04]  /*7ca0*/  IADD3 R190, P2, PT, R149, UR37, RZ ;  /* 0x0000002595be7c10 */ /* 0x001fc8000ff5e0ff */
[----:B------:R-:W-:Y:S02]  /*7cb0*/  IADD3.X R191, PT, PT, R44, UR67, RZ, P2, !PT ;  /* 0x000000432cbf7c10 */ /* 0x000fe400097fe4ff */
[----:B---3--:R-:W-:-:S03]  /*7cc0*/  IADD3 R192, P2, PT, R149, R3, RZ ;  /* 0x0000000395c07210 */ /* 0x008fc60007f5e0ff */
[----:B------:R0:W3:Y:S02]  /*7cd0*/  @!P0 LDG.E.U8 R215, desc[UR12][R190.64] ;  /* 0x0000000cbed78981 */ /* 0x0000e4000c1e1100 */
[----:B------:R-:W-:-:S05]  /*7ce0*/  IMAD.X R193, R44, 0x1, R158, P2 ;  /* 0x000000012cc17824 */ /* 0x000fca00010e069e */
[----:B------:R1:W3:Y:S01]  /*7cf0*/  @!P0 LDG.E.U8 R222, desc[UR12][R192.64] ;  /* 0x0000000cc0de8981 */ /* 0x0002e2000c1e1100 */
[----:B0-----:R-:W-:-:S04]  /*7d00*/  IADD3 R190, P1, PT, R149, UR40, RZ ;  /* 0x0000002895be7c10 */ /* 0x001fc8000ff3e0ff */
[----:B------:R-:W-:Y:S02]  /*7d10*/  IADD3.X R191, PT, PT, R44, UR70, RZ, P1, !PT ;  /* 0x000000462cbf7c10 */ /* 0x000fe40008ffe4ff */
[----:B------:R-:W-:-:S03]  /*7d20*/  IADD3 R188, P1, PT, R149, UR34, RZ ;  /* 0x0000002295bc7c10 */ /* 0x000fc6000ff3e0ff */
[----:B------:R0:W3:Y:S01]  /*7d30*/  @!P0 LDG.E.U8 R220, desc[UR12][R190.64] ;  /* 0x0000000cbedc8981 */ /* 0x0000e2000c1e1100 */
[----:B-1----:R-:W-:Y:S02]  /*7d40*/  IADD3 R192, P3, PT, R149, UR38, RZ ;  /* 0x0000002695c07c10 */ /* 0x002fe4000ff7e0ff */
[C---:B------:R-:W-:Y:S02]  /*7d50*/  IADD3.X R189, PT, PT, R44.reuse, UR64, RZ, P1, !PT ;  /* 0x000000402cbd7c10 */ /* 0x040fe40008ffe4ff */
[----:B------:R-:W-:-:S03]  /*7d60*/  IADD3.X R193, PT, PT, R44, UR68, RZ, P3, !PT ;  /* 0x000000442cc17c10 */ /* 0x000fc60009ffe4ff */
[----:B------:R1:W3:Y:S01]  /*7d70*/  @!P0 LDG.E.U8 R226, desc[UR12][R188.64] ;  /* 0x0000000cbce28981 */ /* 0x0002e2000c1e1100 */
[----:B0-----:R-:W-:-:S03]  /*7d80*/  IADD3 R190, P2, PT, R149, UR35, RZ ;  /* 0x0000002395be7c10 */ /* 0x001fc6000ff5e0ff */
[----:B------:R0:W3:Y:S01]  /*7d90*/  @!P0 LDG.E.U8 R224, desc[UR12][R192.64] ;  /* 0x0000000cc0e08981 */ /* 0x0000e2000c1e1100 */
[----:B------:R-:W-:-:S05]  /*7da0*/  IADD3.X R191, PT, PT, R44, UR65, RZ, P2, !PT ;  /* 0x000000412cbf7c10 */ /* 0x000fca00097fe4ff */
[----:B------:R0:W3:Y:S01]  /*7db0*/  @!P0 LDG.E.U8 R225, desc[UR12][R190.64] ;  /* 0x0000000cbee18981 */ /* 0x0000e2000c1e1100 */
[C---:B-1----:R-:W-:Y:S02]  /*7dc0*/  IADD3 R188, P1, PT, R149.reuse, UR39, RZ ;  /* 0x0000002795bc7c10 */ /* 0x042fe4000ff3e0ff */
[C---:B0-----:R-:W-:Y:S02]  /*7dd0*/  IADD3 R192, P2, PT, R149.reuse, UR42, RZ ;  /* 0x0000002a95c07c10 */ /* 0x041fe4000ff5e0ff */
[----:B------:R-:W-:Y:S02]  /*7de0*/  IADD3.X R189, PT, PT, R44, UR69, RZ, P1, !PT ;  /* 0x000000452cbd7c10 */ /* 0x000fe40008ffe4ff */
[----:B------:R-:W-:-:S03]  /*7df0*/  IADD3 R190, P3, PT, R149, UR43, RZ ;  /* 0x0000002b95be7c10 */ /* 0x000fc6000ff7e0ff */
[----:B------:R0:W3:Y:S01]  /*7e00*/  @!P0 LDG.E.U8 R227, desc[UR12][R188.64] ;  /* 0x0000000cbce38981 */ /* 0x0000e2000c1e1100 */
[C---:B------:R-:W-:Y:S02]  /*7e10*/  IADD3.X R193, PT, PT, R44.reuse, UR73, RZ, P2, !PT ;  /* 0x000000492cc17c10 */ /* 0x040fe400097fe4ff */
[----:B------:R-:W-:-:S03]  /*7e20*/  IADD3.X R191, PT, PT, R44, UR74, RZ, P3, !PT ;  /* 0x0000004a2cbf7c10 */ /* 0x000fc60009ffe4ff */
[----:B------:R1:W3:Y:S04]  /*7e30*/  @!P0 LDG.E.U8 R228, desc[UR12][R192.64] ;  /* 0x0000000cc0e48981 */ /* 0x0002e8000c1e1100 */
[----:B------:R-:W3:Y:S01]  /*7e40*/  @!P0 LDG.E.U8 R229, desc[UR12][R190.64] ;  /* 0x0000000cbee58981 */ /* 0x000ee2000c1e1100 */
[C---:B0-----:R-:W-:Y:S02]  /*7e50*/  IADD3 R188, P3, PT, R149.reuse, UR19, RZ ;  /* 0x0000001395bc7c10 */ /* 0x041fe4000ff7e0ff */
[----:B-1----:R-:W-:Y:S02]  /*7e60*/  IADD3 R192, P2, PT, R149, UR14, RZ ;  /* 0x0000000e95c07c10 */ /* 0x002fe4000ff5e0ff */
[C---:B------:R-:W-:Y:S02]  /*7e70*/  IADD3.X R189, PT, PT, R44.reuse, UR49, RZ, P3, !PT ;  /* 0x000000312cbd7c10 */ /* 0x040fe40009ffe4ff */
[----:B------:R-:W-:-:S03]  /*7e80*/  IADD3.X R193, PT, PT, R44, UR45, RZ, P2, !PT ;  /* 0x0000002d2cc17c10 */ /* 0x000fc600097fe4ff */
[----:B------:R0:W3:Y:S04]  /*7e90*/  @!P0 LDG.E.U8 R240, desc[UR12][R188.64] ;  /* 0x0000000cbcf08981 */ /* 0x0000e8000c1e1100 */
[----:B------:R1:W3:Y:S01]  /*7ea0*/  @!P0 LDG.E.U8 R239, desc[UR12][R192.64] ;  /* 0x0000000cc0ef8981 */ /* 0x0002e2000c1e1100 */
[C---:B0-----:R-:W-:Y:S02]  /*7eb0*/  IADD3 R188, P3, PT, R149.reuse, R217, RZ ;  /* 0x000000d995bc7210 */ /* 0x041fe40007f7e0ff */
[----:B-1----:R-:W-:-:S03]  /*7ec0*/  IADD3 R192, P2, PT, R149, R200, RZ ;  /* 0x000000c895c07210 */ /* 0x002fc60007f5e0ff */
[C---:B------:R-:W-:Y:S02]  /*7ed0*/  IMAD.X R189, R44.reuse, 0x1, R213, P3 ;  /* 0x000000012cbd7824 */ /* 0x040fe400018e06d5 */
[----:B------:R-:W-:-:S03]  /*7ee0*/  IMAD.X R193, R44, 0x1, R186, P2 ;  /* 0x000000012cc17824 */ /* 0x000fc600010e06ba */
[----:B------:R-:W3:Y:S04]  /*7ef0*/  @!P0 LDG.E.U8 R245, desc[UR12][R188.64] ;  /* 0x0000000cbcf58981 */ /* 0x000ee8000c1e1100 */
[----:B------:R-:W3:Y:S01]  /*7f00*/  @!P0 LDG.E.U8 R246, desc[UR12][R192.64] ;  /* 0x0000000cc0f68981 */ /* 0x000ee2000c1e1100 */
[----:B--2---:R-:W-:-:S05]  /*7f10*/  IADD3 R190, P1, PT, R149, R148, RZ ;  /* 0x0000009495be7210 */ /* 0x004fca0007f3e0ff */
[----:B------:R-:W-:-:S05]  /*7f20*/  IMAD.X R191, R44, 0x1, R0, P1 ;  /* 0x000000012cbf7824 */ /* 0x000fca00008e0600 */
[----:B------:R0:W2:Y:S02]  /*7f30*/  @!P0 LDG.E.U8 R238, desc[UR12][R190.64] ;  /* 0x0000000cbeee8981 */ /* 0x0000a4000c1e1100 */
[----:B0-----:R-:W-:-:S05]  /*7f40*/  IADD3 R190, P1, PT, R149, R175, RZ ;  /* 0x000000af95be7210 */ /* 0x001fca0007f3e0ff */
[----:B------:R-:W-:-:S05]  /*7f50*/  IMAD.X R191, R44, 0x1, R174, P1 ;  /* 0x000000012cbf7824 */ /* 0x000fca00008e06ae */
[----:B------:R0:W2:Y:S01]  /*7f60*/  @!P0 LDG.E.U8 R244, desc[UR12][R190.64] ;  /* 0x0000000cbef48981 */ /* 0x0000a2000c1e1100 */
[----:B------:R-:W-:-:S03]  /*7f70*/  LOP3.LUT R0, R2, 0x10, RZ, 0x3c, !PT ;  /* 0x0000001002007812 */ /* 0x000fc600078e3cff */
[----:B------:R-:W-:Y:S01]  /*7f80*/  STL [R1+0x110], R3 ;  /* 0x0001100301007387 */ /* 0x000fe20000100800 */
[----:B------:R-:W-:-:S03]  /*7f90*/  LOP3.LUT R44, R2, 0x20, RZ, 0x3c, !PT ;  /* 0x00000020022c7812 */ /* 0x000fc600078e3cff */
[----:B------:R-:W-:Y:S04]  /*7fa0*/  STL [R1+0x114], R159 ;  /* 0x0001149f01007387 */ /* 0x000fe80000100800 */
[----:B------:R-:W-:Y:S04]  /*7fb0*/  STL [R1+0x118], R158 ;  /* 0x0001189e01007387 */ /* 0x000fe80000100800 */
[----:B------:R-:W-:Y:S04]  /*7fc0*/  LDS.U8 R192, [R0+UR6] ;  /* 0x0000000600c07984 */ /* 0x000fe80008000000 */
[----:B------:R-:W-:Y:S04]  /*7fd0*/  LDS.U8 R193, [R0+UR6+0x40] ;  /* 0x0000400600c17984 */ /* 0x000fe80008000000 */
        /* <DEDUP_REMOVED lines=13> */
[----:B------:R1:W-:Y:S04]  /*80b0*/  LDS.U8 R251, [R0+UR6+0x4c0] ;  /* 0x0004c00600fb7984 */ /* 0x0003e80008000000 */
[----:B------:R-:W-:Y:S01]  /*80c0*/  STL [R1+0x11c], R148 ;  /* 0x00011c9401007387 */ /* 0x000fe20000100800 */
[----:B-1----:R-:W-:-:S03]  /*80d0*/  LOP3.LUT R0, R2, 0x30, RZ, 0x3c, !PT ;  /* 0x0000003002007812 */ /* 0x002fc600078e3cff */
[----:B------:R-:W-:Y:S04]  /*80e0*/  STL [R1+0x120], R217 ;  /* 0x000120d901007387 */ /* 0x000fe80000100800 */
[----:B------:R-:W-:Y:S04]  /*80f0*/  STL [R1+0x124], R175 ;  /* 0x000124af01007387 */ /* 0x000fe80000100800 */
        /* <DEDUP_REMOVED lines=14> */
[----:B0-----:R-:W-:Y:S04]  /*81e0*/  LDS.U8 R190, [R44+UR6+0x408] ;  /* 0x000408062cbe7984 */ /* 0x001fe80008000000 */
[----:B------:R-:W-:Y:S04]  /*81f0*/  LDS.U8 R191, [R44+UR6+0x448] ;  /* 0x000448062cbf7984 */ /* 0x000fe80008000000 */
[----:B------:R-:W-:Y:S04]  /*8200*/  LDS.U8 R207, [R44+UR6+0x480] ;  /* 0x000480062ccf7984 */ /* 0x000fe80008000000 */
[----:B------:R-:W-:Y:S04]  /*8210*/  LDS.U8 R201, [R44+UR6+0x4c0] ;  /* 0x0004c0062cc97984 */ /* 0x000fe80008000000 */
        /* <DEDUP_REMOVED lines=23> */
[----:B------:R-:W-:Y:S01]  /*8390*/  LDS.U8 R0, [R0+UR6+0x4c0] ;  /* 0x0004c00600007984 */ /* 0x000fe20008000000 */
[----:B------:R-:W-:Y:S01]  /*83a0*/  LOP3.LUT R173, R173, 0x3f, RZ, 0xc0, !PT ;  /* 0x0000003fadad7812 */ /* 0x000fe200078ec0ff */
[----:B------:R-:W-:Y:S06]  /*83b0*/  BAR.SYNC.DEFER_BLOCKING 0x0 ;  /* 0x0000000000007b1d */ /* 0x000fec0000010000 */
[----:B----4-:R0:W-:Y:S02]  /*83c0*/  STS.U8 [R173+UR6], R221 ;  /* 0x000000ddad007988 */ /* 0x0101e40008000006 */
[----:B0-----:R-:W0:Y:S01]  /*83d0*/  S2R R221, SR_TID.X ;  /* 0x0000000000dd7919 */ /* 0x001e220000002100 */
[----:B------:R-:W1:Y:S01]  /*83e0*/  S2R R173, SR_TID.X ;  /* 0x0000000000ad7919 */ /* 0x000e620000002100 */
[----:B0-----:R-:W-:-:S05]  /*83f0*/  LOP3.LUT R221, R221, 0x3f, RZ, 0xc0, !PT ;  /* 0x0000003fdddd7812 */ /* 0x001fca00078ec0ff */
[----:B---3--:R-:W-:Y:S04]  /*8400*/  STS.U8 [R221+UR6+0x40], R222 ;  /* 0x000040dedd007988 */ /* 0x008fe80008000006 */
[----:B------:R-:W-:Y:S04]  /*8410*/  STS.U8 [R221+UR6+0x100], R216 ;  /* 0x000100d8dd007988 */ /* 0x000fe80008000006 */
        /* <DEDUP_REMOVED lines=16> */
[----:B------:R-:W-:Y:S01]  /*8520*/  STS.U8 [R221+UR6+0x940], R166 ;  /* 0x000940a6dd007988 */ /* 0x000fe20008000006 */
[----:B-1----:R-:W-:-:S03]  /*8530*/  LOP3.LUT R173, R173, 0x3f, RZ, 0xc0, !PT ;  /* 0x0000003fadad7812 */ /* 0x002fc600078ec0ff */
[----:B------:R-:W-:Y:S04]  /*8540*/  STS.U8 [R221+UR6+0xa00], R42 ;  /* 0x000a002add007988 */ /* 0x000fe80008000006 */
[----:B------:R-:W-:Y:S04]  /*8550*/  STS.U8 [R221+UR6+0xa40], R167 ;  /* 0x000a40a7dd007988 */ /* 0x000fe80008000006 */
[----:B------:R-:W-:Y:S04]  /*8560*/  STS.U8 [R221+UR6+0xb00], R35 ;  /* 0x000b0023dd007988 */ /* 0x000fe80008000006 */
[----:B------:R-:W-:Y:S01]  /*8570*/  STS.U8 [R221+UR6+0xb40], R28 ;  /* 0x000b401cdd007988 */ /* 0x000fe20008000006 */
[----:B------:R-:W-:-:S03]  /*8580*/  LOP3.LUT R173, R173, 0x10, RZ, 0x3c, !PT ;  /* 0x00000010adad7812 */ /* 0x000fc600078e3cff */
        /* <DEDUP_REMOVED lines=24> */
[----:B--2---:R-:W-:Y:S04]  /*8710*/  STS.U8 [R173+UR6+0x880], R238 ;  /* 0x000880eead007988 */ /* 0x004fe80008000006 */
[----:B------:R-:W-:Y:S04]  /*8720*/  STS.U8 [R173+UR6+0x8c0], R177 ;  /* 0x0008c0b1ad007988 */ /* 0x000fe80008000006 */
[----:B------:R-:W-:Y:S04]  /*8730*/  STS.U8 [R173+UR6+0x980], R165 ;  /* 0x000980a5ad007988 */ /* 0x000fe80008000006 */
[----:B------:R-:W-:Y:S04]  /*8740*/  STS.U8 [R173+UR6+0x9c0], R162 ;  /* 0x0009c0a2ad007988 */ /* 0x000fe80008000006 */
[----:B------:R-:W-:Y:S04]  /*8750*/  STS.U8 [R173+UR6+0xa80], R155 ;  /* 0x000a809bad007988 */ /* 0x000fe80008000006 */
[----:B------:R0:W-:Y:S04]  /*8760*/  STS.U8 [R173+UR6+0xac0], R176 ;  /* 0x000ac0b0ad007988 */ /* 0x0001e80008000006 */
        /* <DEDUP_REMOVED lines=10> */
[----:B------:R-:W-:Y:S06]  /*8810*/  BAR.SYNC.DEFER_BLOCKING 0x0 ;  /* 0x0000000000007b1d */ /* 0x000fec0000010000 */
[----:B------:R-:W1:Y:S01]  /*8820*/  LDSM.16.M88.4 R40, [R172+UR71] ;  /* 0x00000047ac28783b */ /* 0x000e620008000200 */
[----:B0-----:R-:W-:-:S02]  /*8830*/  IMAD R176, R232, 0x100, R236 ;  /* 0x00000100e8b07824 */ /* 0x001fc400078e02ec */
[----:B------:R-:W-:Y:S01]  /*8840*/  IMAD R177, R235, 0x100, R231 ;  /* 0x00000100ebb17824 */ /* 0x000fe200078e02e7 */
[----:B------:R-:W0:Y:S01]  /*8850*/  LDSM.16.M88.4 R36, [R172+UR71+0x400] ;  /* 0x00040047ac24783b */ /* 0x000e220008000200 */
[----:B------:R-:W-:Y:S02]  /*8860*/  IMAD R178, R233, 0x100, R230 ;  /* 0x00000100e9b27824 */ /* 0x000fe400078e02e6 */
[----:B------:R-:W-:Y:S01]  /*8870*/  IMAD R179, R237, 0x100, R234 ;  /* 0x00000100edb37824 */ /* 0x000fe200078e02ea */
[----:B------:R-:W-:Y:S01]  /*8880*/  F2FP.F16.E5M2.UNPACK_B R176, R176 ;  /* 0x000000b0ffb0723e */ /* 0x000fe200020004ff */
[----:B------:R-:W2:Y:S01]  /*8890*/  LDSM.16.M88.4 R32, [R172+UR71+0x800] ;  /* 0x00080047ac20783b */ /* 0x000ea20008000200 */
[----:B------:R-:W-:Y:S02]  /*88a0*/  F2FP.F16.E5M2.UNPACK_B R177, R177 ;  /* 0x000000b1ffb1723e */ /* 0x000fe400020004ff */
[----:B------:R-:W-:Y:S01]  /*88b0*/  F2FP.F16.E5M2.UNPACK_B R178, R178 ;  /* 0x000000b2ffb2723e */ /* 0x000fe200020004ff */
[----:B------:R-:W3:Y:S01]  /*88c0*/  LDSM.16.M88.4 R28, [R172+UR71+0xc00] ;  /* 0x000c0047ac1c783b */ /* 0x000ee20008000200 */
[----:B------:R-:W-:-:S02]  /*88d0*/  F2FP.F16.E5M2.UNPACK_B R179, R179 ;  /* 0x000000b3ffb3723e */ /* 0x000fc400020004ff */
[----:B-1----:R-:W-:Y:S02]  /*88e0*/  F2FP.F16.E5M2.UNPACK_B R150, R42 ;  /* 0x0000002aff96723e */ /* 0x002fe400020004ff */
[----:B------:R-:W-:-:S07]  /*88f0*/  F2FP.F16.E5M2.UNPACK_B R151, R43 ;  /* 0x0000002bff97723e */ /* 0x000fce00020004ff */
[C---:B------:R-:W-:Y:S01]  /*8900*/  HMMA.16816.F32 R164, R176.reuse, R150, R20 ;  /* 0x00000096b0a4723c */ /* 0x040fe20000001814 */
[----:B------:R-:W-:Y:S02]  /*8910*/  IMAD R22, R48, 0x100, R55 ;  /* 0x0000010030167824 */ /* 0x000fe400078e0237 */
[----:B------:R-:W4:Y:S01]  /*8920*/  LDL.LU R55, [R1+0x154] ;  /* 0x0001540001377983 */ /* 0x000f220000300800 */
[----:B------:R-:W-:Y:S02]  /*8930*/  F2FP.F16.E5M2.UNPACK_B R156, R40 ;  /* 0x00000028ff9c723e */ /* 0x000fe400020004ff */
[----:B------:R-:W-:Y:S02]  /*8940*/  F2FP.F16.E5M2.UNPACK_B R157, R41 ;  /* 0x00000029ff9d723e */ /* 0x000fe400020004ff */
[----:B0-----:R-:W-:Y:S02]  /*8950*/  F2FP.F16.E5M2.UNPACK_B R20, R38 ;  /* 0x00000026ff14723e */ /* 0x001fe400020004ff */
[----:B------:R-:W-:Y:S01]  /*8960*/  F2FP.F16.E5M2.UNPACK_B R21, R39 ;  /* 0x00000027ff15723e */ /* 0x000fe200020004ff */
[----:B------:R-:W-:Y:S01]  /*8970*/  IMAD R192, R193, 0x100, R192 ;  /* 0x00000100c1c07824 */ /* 0x000fe200078e02c0 */
[----:B------:R-:W4:Y:S01]  /*8980*/  LDL.LU R48, [R1+0x150] ;  /* 0x0001500001307983 */ /* 0x000f220000300800 */
[----:B------:R-:W-:Y:S01]  /*8990*/  HMMA.16816.F32 R168, R176, R156, R24 ;  /* 0x0000009cb0a8723c */ /* 0x000fe20000001818 */
[----:B------:R-:W-:-:S02]  /*89a0*/  F2FP.F16.E5M2.UNPACK_B R24, R36 ;  /* 0x00000024ff18723e */ /* 0x000fc400020004ff */
[----:B------:R-:W-:Y:S01]  /*89b0*/  F2FP.F16.E5M2.UNPACK_B R25, R37 ;  /* 0x00000025ff19723e */ /* 0x000fe200020004ff */
[----:B------:R-:W-:-:S04]  /*89c0*/  IMAD R194, R195, 0x100, R194 ;  /* 0x00000100c3c27824 */ /* 0x000fc800078e02c2 */
[C---:B------:R-:W-:Y:S01]  /*89d0*/  HMMA.16816.F32 R152, R176.reuse, R20, R12 ;  /* 0x00000014b098723c */ /* 0x040fe2000000180c */
[----:B--2---:R-:W-:Y:S02]  /*89e0*/  F2FP.F16.E5M2.UNPACK_B R12, R34 ;  /* 0x00000022ff0c723e */ /* 0x004fe400020004ff */
[----:B------:R-:W-:Y:S02]  /*89f0*/  F2FP.F16.E5M2.UNPACK_B R13, R35 ;  /* 0x00000023ff0d723e */ /* 0x000fe400020004ff */
[----:B---3--:R-:W-:Y:S02]  /*8a00*/  F2FP.F16.E5M2.UNPACK_B R14, R28 ;  /* 0x0000001cff0e723e */ /* 0x008fe400020004ff */
[----:B------:R-:W-:Y:S01]  /*8a10*/  F2FP.F16.E5M2.UNPACK_B R15, R29 ;  /* 0x0000001dff0f723e */ /* 0x000fe200020004ff */
[----:B------:R-:W-:Y:S01]  /*8a20*/  HMMA.16816.F32 R160, R176, R24, R16 ;  /* 0x00000018b0a0723c */ /* 0x000fe20000001810 */
[----:B------:R-:W-:Y:S02]  /*8a30*/  F2FP.F16.E5M2.UNPACK_B R16, R32 ;  /* 0x00000020ff10723e */ /* 0x000fe400020004ff */
[----:B------:R-:W-:-:S02]  /*8a40*/  F2FP.F16.E5M2.UNPACK_B R17, R33 ;  /* 0x00000021ff11723e */ /* 0x000fc400020004ff */
[----:B------:R-:W-:Y:S02]  /*8a50*/  F2FP.F16.E5M2.UNPACK_B R18, R30 ;  /* 0x0000001eff12723e */ /* 0x000fe400020004ff */
[----:B------:R-:W-:Y:S01]  /*8a60*/  F2FP.F16.E5M2.UNPACK_B R19, R31 ;  /* 0x0000001fff13723e */ /* 0x000fe200020004ff */
[----:B------:R-:W-:Y:S02]  /*8a70*/  IMAD R196, R197, 0x100, R196 ;  /* 0x00000100c5c47824 */ /* 0x000fe400078e02c4 */
[----:B------:R-:W-:Y:S01]  /*8a80*/  IMAD R198, R199, 0x100, R198 ;  /* 0x00000100c7c67824 */ /* 0x000fe200078e02c6 */
[----:B------:R-:W-:Y:S01]  /*8a90*/  HMMA.16816.F32 R8, R176, R16, R8 ;  /* 0x00000010b008723c */ /* 0x000fe20000001808 */
[----:B------:R-:W-:Y:S02]  /*8aa0*/  IMAD R242, R242, 0x100, R243 ;  /* 0x00000100f2f27824 */ /* 0x000fe400078e02f3 */
[----:B------:R-:W-:-:S05]  /*8ab0*/  IMAD R187, R187, 0x100, R241 ;  /* 0x00000100bbbb7824 */ /* 0x000fca00078e02f1 */
[----:B------:R-:W-:Y:S01]  /*8ac0*/  HMMA.16816.F32 R144, R176, R12, R144 ;  /* 0x0000000cb090723c */ /* 0x000fe20000001890 */
[----:B------:R-:W-:Y:S02]  /*8ad0*/  IMAD R188, R189, 0x100, R188 ;  /* 0x00000100bdbc7824 */ /* 0x000fe400078e02bc */
[----:B------:R-:W-:-:S05]  /*8ae0*/  IMAD R190, R191, 0x100, R190 ;  /* 0x00000100bfbe7824 */ /* 0x000fca00078e02be */
[C---:B------:R-:W-:Y:S08]  /*8af0*/  HMMA.16816.F32 R4, R176.reuse, R14, R4 ;  /* 0x0000000eb004723c */ /* 0x040ff00000001804 */
[----:B------:R-:W-:Y:S01]  /*8b00*/  HMMA.16816.F32 R140, R176, R18, R140 ;  /* 0x00000012b08c723c */ /* 0x000fe2000000188c */
[----:B------:R-:W-:Y:S02]  /*8b10*/  F2FP.F16.E5M2.UNPACK_B R176, R192 ;  /* 0x000000c0ffb0723e */ /* 0x000fe400020004ff */
[----:B------:R-:W-:-:S02]  /*8b20*/  F2FP.F16.E5M2.UNPACK_B R177, R194 ;  /* 0x000000c2ffb1723e */ /* 0x000fc400020004ff */
[----:B------:R-:W-:Y:S02]  /*8b30*/  F2FP.F16.E5M2.UNPACK_B R178, R196 ;  /* 0x000000c4ffb2723e */ /* 0x000fe400020004ff */
[----:B------:R-:W-:Y:S01]  /*8b40*/  F2FP.F16.E5M2.UNPACK_B R179, R198 ;  /* 0x000000c6ffb3723e */ /* 0x000fe200020004ff */
[----:B------:R-:W-:Y:S02]  /*8b50*/  IMAD R23, R50, 0x100, R49 ;  /* 0x0000010032177824 */ /* 0x000fe400078e0231 */
[----:B------:R-:W-:Y:S01]  /*8b60*/  IMAD R26, R44, 0x100, R51 ;  /* 0x000001002c1a7824 */ /* 0x000fe200078e0233 */
[----:B------:R-:W2:Y:S03]  /*8b70*/  LDL.LU R49, [R1+0x14c] ;  /* 0x00014c0001317983 */ /* 0x000ea60000300800 */
[C---:B------:R-:W-:Y:S01]  /*8b80*/  HMMA.16816.F32 R136, R176.reuse, R156, R136 ;  /* 0x0000009cb088723c */ /* 0x040fe20000001888 */
[----:B------:R-:W-:Y:S01]  /*8b90*/  IMAD R27, R46, 0x100, R45 ;  /* 0x000001002e1b7824 */ /* 0x000fe200078e022d */
[----:B------:R-:W2:Y:S04]  /*8ba0*/  LDL.LU R50, [R1+0x148] ;  /* 0x0001480001327983 */ /* 0x000ea80000300800 */
[----:B------:R-:W2:Y:S02]  /*8bb0*/  LDL.LU R51, [R1+0x144] ;  /* 0x0001440001337983 */ /* 0x000ea40000300800 */
[C---:B------:R-:W-:Y:S02]  /*8bc0*/  HMMA.16816.F32 R132, R176.reuse, R150, R132 ;  /* 0x00000096b084723c */ /* 0x040fe40000001884 */
[----:B------:R-:W3:Y:S04]  /*8bd0*/  LDL.LU R44, [R1+0x140] ;  /* 0x00014000012c7983 */ /* 0x000ee80000300800 */
[----:B------:R-:W3:Y:S02]  /*8be0*/  LDL.LU R45, [R1+0x13c] ;  /* 0x00013c00012d7983 */ /* 0x000ee40000300800 */
[C---:B------:R-:W-:Y:S02]  /*8bf0*/  HMMA.16816.F32 R128, R176.reuse, R24, R128 ;  /* 0x00000018b080723c */ /* 0x040fe40000001880 */
[----:B------:R-:W3:Y:S06]  /*8c00*/  LDL.LU R46, [R1+0x138] ;  /* 0x00013800012e7983 */ /* 0x000eec0000300800 */
[C---:B------:R-:W-:Y:S08]  /*8c10*/  HMMA.16816.F32 R124, R176.reuse, R20, R124 ;  /* 0x00000014b07c723c */ /* 0x040ff0000000187c */
[C---:B------:R-:W-:Y:S08]  /*8c20*/  HMMA.16816.F32 R120, R176.reuse, R16, R120 ;  /* 0x00000010b078723c */ /* 0x040ff00000001878 */
[C---:B------:R-:W-:Y:S08]  /*8c30*/  HMMA.16816.F32 R116, R176.reuse, R12, R116 ;  /* 0x0000000cb074723c */ /* 0x040ff00000001874 */
[C---:B------:R-:W-:Y:S08]  /*8c40*/  HMMA.16816.F32 R112, R176.reuse, R14, R112 ;  /* 0x0000000eb070723c */ /* 0x040ff00000001870 */
[----:B------:R-:W-:Y:S01]  /*8c50*/  HMMA.16816.F32 R108, R176, R18, R108 ;  /* 0x00000012b06c723c */ /* 0x000fe2000000186c */
[----:B------:R-:W-:-:S02]  /*8c60*/  F2FP.F16.E5M2.UNPACK_B R176, R242 ;  /* 0x000000f2ffb0723e */ /* 0x000fc400020004ff */
[----:B------:R-:W-:Y:S02]  /*8c70*/  F2FP.F16.E5M2.UNPACK_B R177, R187 ;  /* 0x000000bbffb1723e */ /* 0x000fe400020004ff */
[----:B------:R-:W-:Y:S02]  /*8c80*/  F2FP.F16.E5M2.UNPACK_B R178, R188 ;  /* 0x000000bcffb2723e */ /* 0x000fe400020004ff */
[----:B------:R-:W-:-:S07]  /*8c90*/  F2FP.F16.E5M2.UNPACK_B R179, R190 ;  /* 0x000000beffb3723e */ /* 0x000fce00020004ff */
[C---:B------:R-:W-:Y:S08]  /*8ca0*/  HMMA.16816.F32 R104, R176.reuse, R156, R104 ;  /* 0x0000009cb068723c */ /* 0x040ff00000001868 */
[C---:B------:R-:W-:Y:S08]  /*8cb0*/  HMMA.16816.F32 R100, R176.reuse, R150, R100 ;  /* 0x00000096b064723c */ /* 0x040ff00000001864 */
[C---:B------:R-:W-:Y:S08]  /*8cc0*/  HMMA.16816.F32 R96, R176.reuse, R24, R96 ;  /* 0x00000018b060723c */ /* 0x040ff00000001860 */
        /* <DEDUP_REMOVED lines=9> */
[C---:B----4-:R-:W-:Y:S01]  /*8d60*/  HMMA.16816.F32 R52, R176.reuse, R12, R52 ;  /* 0x0000000cb034723c */ /* 0x050fe20000001834 */
[----:B------:R-:W-:Y:S02]  /*8d70*/  IMAD R12, R213, 0x100, R47 ;  /* 0x00000100d50c7824 */ /* 0x000fe400078e022f */
[----:B------:R-:W3:Y:S01]  /*8d80*/  LDL.LU R47, [R1+0x134] ;  /* 0x00013400012f7983 */ /* 0x000ee20000300800 */
[----:B------:R-:W-:Y:S01]  /*8d90*/  IMAD R13, R200, 0x100, R149 ;  /* 0x00000100c80d7824 */ /* 0x000fe200078e0295 */
[----:B------:R-:W-:Y:S02]  /*8da0*/  F2FP.F16.E5M2.UNPACK_B R38, R38.H1 ;  /* 0x00000026ff26723e */ /* 0x000fe400030004ff */
[----:B------:R-:W-:Y:S01]  /*8db0*/  F2FP.F16.E5M2.UNPACK_B R39, R39.H1 ;  /* 0x00000027ff27723e */ /* 0x000fe200030004ff */
[C---:B------:R-:W-:Y:S01]  /*8dc0*/  HMMA.16816.F32 R72, R176.reuse, R156, R72 ;  /* 0x0000009cb048723c */ /* 0x040fe20000001848 */
[----:B------:R-:W4:Y:S04]  /*8dd0*/  LDL.LU R213, [R1+0x130] ;  /* 0x0001300001d57983 */ /* 0x000f280000300800 */
[----:B------:R1:W5:Y:S03]  /*8de0*/  LDL.LU R149, [R1+0x12c] ;  /* 0x00012c0001957983 */ /* 0x0003660000300800 */
[C---:B------:R-:W-:Y:S01]  /*8df0*/  HMMA.16816.F32 R68, R176.reuse, R150, R68 ;  /* 0x00000096b044723c */ /* 0x040fe20000001844 */
[----:B------:R-:W4:Y:S07]  /*8e00*/  LDL.LU R200, [R1+0x128] ;  /* 0x0001280001c87983 */ /* 0x000f2e0000300800 */
[C---:B------:R-:W-:Y:S08]  /*8e10*/  HMMA.16816.F32 R64, R176.reuse, R24, R64 ;  /* 0x00000018b040723c */ /* 0x040ff00000001840 */
[C---:B------:R-:W-:Y:S08]  /*8e20*/  HMMA.16816.F32 R60, R176.reuse, R20, R60 ;  /* 0x00000014b03c723c */ /* 0x040ff0000000183c */
[----:B------:R-:W-:Y:S01]  /*8e30*/  HMMA.16816.F32 R56, R176, R16, R56 ;  /* 0x00000010b038723c */ /* 0x000fe20000001838 */
[----:B------:R-:W-:Y:S01]  /*8e40*/  F2FP.F16.E5M2.UNPACK_B R40, R40.H1 ;  /* 0x00000028ff28723e */ /* 0x000fe200030004ff */
[----:B------:R-:W-:Y:S01]  /*8e50*/  IMAD R150, R247, 0x100, R249 ;  /* 0x00000100f7967824 */ /* 0x000fe200078e02f9 */
[----:B------:R-:W-:-:S02]  /*8e60*/  F2FP.F16.E5M2.UNPACK_B R41, R41.H1 ;  /* 0x00000029ff29723e */ /* 0x000fc400030004ff */
[----:B------:R-:W-:Y:S02]  /*8e70*/  F2FP.F16.E5M2.UNPACK_B R42, R42.H1 ;  /* 0x0000002aff2a723e */ /* 0x000fe400030004ff */
[----:B------:R-:W-:Y:S02]  /*8e80*/  F2FP.F16.E5M2.UNPACK_B R43, R43.H1 ;  /* 0x0000002bff2b723e */ /* 0x000fe400030004ff */
[----:B------:R-:W-:Y:S02]  /*8e90*/  F2FP.F16.E5M2.UNPACK_B R36, R36.H1 ;  /* 0x00000024ff24723e */ /* 0x000fe400030004ff */
[----:B------:R-:W-:Y:S02]  /*8ea0*/  F2FP.F16.E5M2.UNPACK_B R37, R37.H1 ;  /* 0x00000025ff25723e */ /* 0x000fe400030004ff */
[----:B------:R-:W-:Y:S02]  /*8eb0*/  F2FP.F16.E5M2.UNPACK_B R32, R32.H1 ;  /* 0x00000020ff20723e */ /* 0x000fe400030004ff */
[----:B------:R-:W-:-:S02]  /*8ec0*/  F2FP.F16.E5M2.UNPACK_B R33, R33.H1 ;  /* 0x00000021ff21723e */ /* 0x000fc400030004ff */
[----:B------:R-:W-:Y:S02]  /*8ed0*/  F2FP.F16.E5M2.UNPACK_B R34, R34.H1 ;  /* 0x00000022ff22723e */ /* 0x000fe400030004ff */
[----:B------:R-:W-:Y:S01]  /*8ee0*/  F2FP.F16.E5M2.UNPACK_B R35, R35.H1 ;  /* 0x00000023ff23723e */ /* 0x000fe200030004ff */
[----:B--2---:R-:W-:Y:S01]  /*8ef0*/  HMMA.16816.F32 R48, R176, R14, R48 ;  /* 0x0000000eb030723c */ /* 0x004fe20000001830 */
[----:B------:R-:W-:Y:S02]  /*8f00*/  IMAD R14, R217, 0x100, R175 ;  /* 0x00000100d90e7824 */ /* 0x000fe400078e02af */
[----:B------:R-:W-:Y:S01]  /*8f10*/  IMAD R15, R158, 0x100, R148 ;  /* 0x000001009e0f7824 */ /* 0x000fe200078e0294 */
[----:B------:R-:W2:Y:S04]  /*8f20*/  LDL.LU R175, [R1+0x124] ;  /* 0x0001240001af7983 */ /* 0x000ea80000300800 */
[----:B------:R-:W2:Y:S04]  /*8f30*/  LDL.LU R217, [R1+0x120] ;  /* 0x0001200001d97983 */ /* 0x000ea80000300800 */
[----:B------:R-:W2:Y:S04]  /*8f40*/  LDL.LU R148, [R1+0x11c] ;  /* 0x00011c0001947983 */ /* 0x000ea80000300800 */
[----:B------:R-:W2:Y:S01]  /*8f50*/  LDL.LU R158, [R1+0x118] ;  /* 0x00011800019e7983 */ /* 0x000ea20000300800 */
[----:B------:R-:W-:-:S02]  /*8f60*/  F2FP.F16.E5M2.UNPACK_B R28, R28.H1 ;  /* 0x0000001cff1c723e */ /* 0x000fc400030004ff */
[----:B------:R-:W-:Y:S02]  /*8f70*/  F2FP.F16.E5M2.UNPACK_B R29, R29.H1 ;  /* 0x0000001dff1d723e */ /* 0x000fe400030004ff */
[----:B------:R-:W-:Y:S02]  /*8f80*/  F2FP.F16.E5M2.UNPACK_B R30, R30.H1 ;  /* 0x0000001eff1e723e */ /* 0x000fe400030004ff */
[----:B------:R-:W-:Y:S01]  /*8f90*/  F2FP.F16.E5M2.UNPACK_B R31, R31.H1 ;  /* 0x0000001fff1f723e */ /* 0x000fe200030004ff */
[----:B------:R-:W-:Y:S02]  /*8fa0*/  IMAD R151, R206, 0x100, R211 ;  /* 0x00000100ce977824 */ /* 0x000fe400078e02d3 */
[----:B------:R-:W-:Y:S02]  /*8fb0*/  IMAD R156, R212, 0x100, R219 ;  /* 0x00000100d49c7824 */ /* 0x000fe400078e02db */
[----:B------:R-:W-:Y:S01]  /*8fc0*/  IMAD R157, R201, 0x100, R207 ;  /* 0x00000100c99d7824 */ /* 0x000fe200078e02cf */
[----:B---3--:R-:W-:Y:S01]  /*8fd0*/  HMMA.16816.F32 R44, R176, R18, R44 ;  /* 0x00000012b02c723c */ /* 0x008fe2000000182c */
[----:B------:R-:W-:-:S02]  /*8fe0*/  F2FP.F16.E5M2.UNPACK_B R176, R12 ;  /* 0x0000000cffb0723e */ /* 0x000fc400020004ff */
[----:B------:R-:W-:Y:S02]  /*8ff0*/  F2FP.F16.E5M2.UNPACK_B R177, R13 ;  /* 0x0000000dffb1723e */ /* 0x000fe400020004ff */
[----:B------:R-:W-:Y:S02]  /*9000*/  F2FP.F16.E5M2.UNPACK_B R178, R14 ;  /* 0x0000000effb2723e */ /* 0x000fe400020004ff */
[----:B------:R-:W-:-:S07]  /*9010*/  F2FP.F16.E5M2.UNPACK_B R179, R15 ;  /* 0x0000000fffb3723e */ /* 0x000fce00020004ff */
[----:B------:R-:W-:Y:S01]  /*9020*/  HMMA.16816.F32 R12, R176, R38, R152 ;  /* 0x00000026b00c723c */ /* 0x000fe20000001898 */
[----:B------:R-:W-:Y:S02]  /*9030*/  IMAD R152, R3, 0x100, R159 ;  /* 0x0000010003987824 */ /* 0x000fe400078e029f */
[----:B------:R-:W3:Y:S01]  /*9040*/  LDL.LU R159, [R1+0x114] ;  /* 0x00011400019f7983 */ /* 0x000ee20000300800 */
[----:B------:R-:W-:Y:S02]  /*9050*/  IMAD R153, R248, 0x100, R250 ;  /* 0x00000100f8997824 */ /* 0x000fe400078e02fa */
[----:B------:R-:W-:Y:S01]  /*9060*/  IMAD R154, R223, 0x100, R252 ;  /* 0x00000100df9a7824 */ /* 0x000fe200078e02fc */
[----:B------:R-:W3:Y:S01]  /*9070*/  LDL.LU R3, [R1+0x110] ;  /* 0x0001100001037983 */ /* 0x000ee20000300800 */
[----:B------:R-:W-:-:S03]  /*9080*/  IMAD R155, R251, 0x100, R218 ;  /* 0x00000100fb9b7824 */ /* 0x000fc600078e02da */
[----:B------:R-:W3:Y:S01]  /*9090*/  LDL.LU R250, [R1+0x10c] ;  /* 0x00010c0001fa7983 */ /* 0x000ee20000300800 */
[----:B------:R-:W-:-:S03]  /*90a0*/  F2FP.F16.E5M2.UNPACK_B R152, R152 ;  /* 0x00000098ff98723e */ /* 0x000fc600020004ff */
[----:B------:R-:W3:Y:S01]  /*90b0*/  LDL.LU R248, [R1+0x108] ;  /* 0x0001080001f87983 */ /* 0x000ee20000300800 */
[----:B------:R-:W-:-:S03]  /*90c0*/  F2FP.F16.E5M2.UNPACK_B R153, R153 ;  /* 0x00000099ff99723e */ /* 0x000fc600020004ff */
[----:B------:R-:W3:Y:S01]  /*90d0*/  LDL.LU R252, [R1+0x104] ;  /* 0x0001040001fc7983 */ /* 0x000ee20000300800 */
[----:B------:R-:W-:Y:S02]  /*90e0*/  F2FP.F16.E5M2.UNPACK_B R154, R154 ;  /* 0x0000009aff9a723e */ /* 0x000fe400020004ff */
[----:B------:R-:W-:Y:S01]  /*90f0*/  F2FP.F16.E5M2.UNPACK_B R155, R155 ;  /* 0x0000009bff9b723e */ /* 0x000fe200020004ff */
[----:B------:R-:W3:Y:S04]  /*9100*/  LDL.LU R223, [R1+0x100] ;  /* 0x0001000001df7983 */ /* 0x000ee80000300800 */
[----:B------:R-:W3:Y:S04]  /*9110*/  LDL.LU R218, [R1+0xfc] ;  /* 0x0000fc0001da7983 */ /* 0x000ee80000300800 */
[----:B------:R-:W3:Y:S04]  /*9120*/  LDL.LU R251, [R1+0xf8] ;  /* 0x0000f80001fb7983 */ /* 0x000ee80000300800 */
[----:B------:R-:W3:Y:S04]  /*9130*/  LDL.LU R249, [R1+0xf4] ;  /* 0x0000f40001f97983 */ /* 0x000ee80000300800 */
[----:B------:R-:W3:Y:S01]  /*9140*/  LDL.LU R247, [R1+0xf0] ;  /* 0x0000f00001f77983 */ /* 0x000ee20000300800 */
[C---:B------:R-:W-:Y:S03]  /*9150*/  HMMA.16816.F32 R136, R152.reuse, R40, R136 ;  /* 0x000000289888723c */ /* 0x040fe60000001888 */
[----:B------:R-:W3:Y:S04]  /*9160*/  LDL.LU R211, [R1+0xec] ;  /* 0x0000ec0001d37983 */ /* 0x000ee80000300800 */
[----:B------:R-:W3:Y:S01]  /*9170*/  LDL.LU R206, [R1+0xe8] ;  /* 0x0000e80001ce7983 */ /* 0x000ee20000300800 */
[C---:B------:R-:W-:Y:S03]  /*9180*/  HMMA.16816.F32 R132, R152.reuse, R42, R132 ;  /* 0x0000002a9884723c */ /* 0x040fe60000001884 */
[----:B------:R-:W3:Y:S04]  /*9190*/  LDL.LU R219, [R1+0xe4] ;  /* 0x0000e40001db7983 */ /* 0x000ee80000300800 */
[----:B------:R-:W3:Y:S01]  /*91a0*/  LDL.LU R212, [R1+0xe0] ;  /* 0x0000e00001d47983 */ /* 0x000ee20000300800 */
[C---:B------:R-:W-:Y:S03]  /*91b0*/  HMMA.16816.F32 R128, R152.reuse, R36, R128 ;  /* 0x000000249880723c */ /* 0x040fe60000001880 */
[----:B------:R-:W4:Y:S04]  /*91c0*/  LDL.LU R207, [R1+0xdc] ;  /* 0x0000dc0001cf7983 */ /* 0x000f280000300800 */
[----:B------:R-:W4:Y:S01]  /*91d0*/  LDL.LU R201, [R1+0xd8] ;  /* 0x0000d80001c97983 */ /* 0x000f220000300800 */
[C---:B------:R-:W-:Y:S08]  /*91e0*/  HMMA.16816.F32 R124, R152.reuse, R38, R124 ;  /* 0x00000026987c723c */ /* 0x040ff0000000187c */
[C---:B------:R-:W-:Y:S08]  /*91f0*/  HMMA.16816.F32 R120, R152.reuse, R32, R120 ;  /* 0x000000209878723c */ /* 0x040ff00000001878 */
[C---:B------:R-:W-:Y:S08]  /*9200*/  HMMA.16816.F32 R116, R152.reuse, R34, R116 ;  /* 0x000000229874723c */ /* 0x040ff00000001874 */
[C---:B------:R-:W-:Y:S08]  /*9210*/  HMMA.16816.F32 R112, R152.reuse, R28, R112 ;  /* 0x0000001c9870723c */ /* 0x040ff00000001870 */
[----:B------:R-:W-:Y:S01]  /*9220*/  HMMA.16816.F32 R108, R152, R30, R108 ;  /* 0x0000001e986c723c */ /* 0x000fe2000000186c */
[----:B------:R-:W-:Y:S01]  /*9230*/  F2FP.F16.E5M2.UNPACK_B R152, R150 ;  /* 0x00000096ff98723e */ /* 0x000fe200020004ff */
[----:B------:R-:W-:Y:S01]  /*9240*/  IMAD R150, R182, 0x100, R184 ;  /* 0x00000100b6967824 */ /* 0x000fe200078e02b8 */
[----:B------:R-:W-:Y:S01]  /*9250*/  F2FP.F16.E5M2.UNPACK_B R153, R151 ;  /* 0x00000097ff99723e */ /* 0x000fe200020004ff */
[----:B------:R-:W4:Y:S01]  /*9260*/  LDL.LU R184, [R1+0xd4] ;  /* 0x0000d40001b87983 */ /* 0x000f220000300800 */
[----:B------:R-:W-:Y:S01]  /*9270*/  IMAD R151, R185, 0x100, R205 ;  /* 0x00000100b9977824 */ /* 0x000fe200078e02cd */
[----:B------:R-:W-:-:S02]  /*9280*/  F2FP.F16.E5M2.UNPACK_B R154, R156 ;  /* 0x0000009cff9a723e */ /* 0x000fc400020004ff */
[----:B------:R-:W4:Y:S01]  /*9290*/  LDL.LU R182, [R1+0xd0] ;  /* 0x0000d00001b67983 */ /* 0x000f220000300800 */
[----:B------:R-:W-:Y:S01]  /*92a0*/  IMAD R156, R180, 0x100, R183 ;  /* 0x00000100b49c7824 */ /* 0x000fe200078e02b7 */
[----:B------:R-:W-:Y:S02]  /*92b0*/  F2FP.F16.E5M2.UNPACK_B R155, R157 ;  /* 0x0000009dff9b723e */ /* 0x000fe400020004ff */
[----:B------:R-:W4:Y:S01]  /*92c0*/  LDL.LU R205, [R1+0xcc] ;  /* 0x0000cc0001cd7983 */ /* 0x000f220000300800 */
[----:B------:R-:W-:-:S03]  /*92d0*/  IMAD R157, R0, 0x100, R181 ;  /* 0x00000100009d7824 */ /* 0x000fc600078e02b5 */
[----:B------:R-:W4:Y:S04]  /*92e0*/  LDL.LU R185, [R1+0xc8] ;  /* 0x0000c80001b97983 */ /* 0x000f280000300800 */
[----:B------:R-:W4:Y:S04]  /*92f0*/  LDL.LU R183, [R1+0xc4] ;  /* 0x0000c40001b77983 */ /* 0x000f280000300800 */
[----:B------:R-:W4:Y:S04]  /*9300*/  LDL.LU R180, [R1+0xc0] ;  /* 0x0000c00001b47983 */ /* 0x000f280000300800 */
[----:B------:R-:W4:Y:S04]  /*9310*/  LDL.LU R181, [R1+0xbc] ;  /* 0x0000bc0001b57983 */ /* 0x000f280000300800 */
[----:B------:R-:W4:Y:S04]  /*9320*/  LDL.LU R0, [R1+0xb8] ;  /* 0x0000b80001007983 */ /* 0x000f280000300800 */
[----:B------:R-:W4:Y:S01]  /*9330*/  LDL.LU R221, [R1] ;  /* 0x0000000001dd7983 */ /* 0x000f220000300800 */
[----:B--2---:R-:W-:-:S03]  /*9340*/  IADD3 R175, P5, PT, R175, UR4, RZ ;  /* 0x00000004afaf7c10 */ /* 0x004fc6000ffbe0ff */
[----:B------:R-:W2:Y:S01]  /*9350*/  LDL.LU R220, [R1+0x28] ;  /* 0x0000280001dc7983 */ /* 0x000ea20000300800 */
[----:B------:R-:W-:-:S03]  /*9360*/  IADD3.X R174, PT, PT, R174, UR76, RZ, P5, !PT ;  /* 0x0000004caeae7c10 */ /* 0x000fc6000affe4ff */
[----:B------:R-:W2:Y:S01]  /*9370*/  LDL.LU R216, [R1+0x30] ;  /* 0x0000300001d87983 */ /* 0x000ea20000300800 */
[----:B---3--:R-:W-:Y:S02]  /*9380*/  IADD3 R212, P5, PT, R212, UR4, RZ ;  /* 0x00000004d4d47c10 */ /* 0x008fe4000ffbe0ff */
[----:B----4-:R-:W-:Y:S02]  /*9390*/  IADD3 R207, P6, PT, R207, UR4, RZ ;  /* 0x00000004cfcf7c10 */ /* 0x010fe4000ffde0ff */
[----:B------:R-:W-:Y:S02]  /*93a0*/  IADD3.X R211, PT, PT, R211, UR76, RZ, P5, !PT ;  /* 0x0000004cd3d37c10 */ /* 0x000fe4000affe4ff */
[----:B------:R-:W-:Y:S02]  /*93b0*/  IADD3.X R206, PT, PT, R206, UR76, RZ, P6, !PT ;  /* 0x0000004ccece7c10 */ /* 0x000fe4000b7fe4ff */
[----:B------:R-:W-:Y:S02]  /*93c0*/  IADD3 R218, P5, PT, R218, UR4, RZ ;  /* 0x00000004dada7c10 */ /* 0x000fe4000ffbe0ff */
[----:B------:R-:W-:-:S04]  /*93d0*/  IADD3 R181, P4, PT, R181, UR4, RZ ;  /* 0x00000004b5b57c10 */ /* 0x000fc8000ff9e0ff */
[----:B------:R-:W-:Y:S02]  /*93e0*/  IADD3.X R180, PT, PT, R180, UR76, RZ, P4, !PT ;  /* 0x0000004cb4b47c10 */ /* 0x000fe4000a7fe4ff */
[----:B------:R-:W-:Y:S02]  /*93f0*/  IADD3 R217, P4, PT, R217, UR4, RZ ;  /* 0x00000004d9d97c10 */ /* 0x000fe4000ff9e0ff */
[----:B------:R-:W-:Y:S02]  /*9400*/  IADD3 R221, P6, PT, R221, UR4, RZ ;  /* 0x00000004dddd7c10 */ /* 0x000fe4000ffde0ff */
[----:B------:R-:W-:Y:S02]  /*9410*/  IADD3.X R213, PT, PT, R213, UR76, RZ, P4, !PT ;  /* 0x0000004cd5d57c10 */ /* 0x000fe4000a7fe4ff */
[----:B------:R-:W-:Y:S01]  /*9420*/  IADD3 R223, P4, PT, R223, UR4, RZ ;  /* 0x00000004dfdf7c10 */ /* 0x000fe2000ff9e0ff */
[----:B------:R-:W-:Y:S04]  /*9430*/  STL [R1], R221 ;  /* 0x000000dd01007387 */ /* 0x000fe80000100800 */
[----:B------:R0:W-:Y:S04]  /*9440*/  STL [R1+0x8], R218 ;  /* 0x000008da01007387 */ /* 0x0001e80000100800 */
[----:B0-----:R-:W3:Y:S04]  /*9450*/  LDL.LU R218, [R1+0xb4] ;  /* 0x0000b40001da7983 */ /* 0x001ee80000300800 */
[----:B------:R-:W4:Y:S04]  /*9460*/  LDL.LU R222, [R1+0x38] ;  /* 0x0000380001de7983 */ /* 0x000f280000300800 */
[----:B------:R0:W-:Y:S04]  /*9470*/  STL [R1+0x10], R223 ;  /* 0x000010df01007387 */ /* 0x0001e80000100800 */
[----:B0-----:R-:W2:Y:S01]  /*9480*/  LDL.LU R223, [R1+0xb0] ;  /* 0x0000b00001df7983 */ /* 0x001ea20000300800 */
[----:B------:R-:W-:-:S02]  /*9490*/  IADD3 R183, P3, PT, R183, UR4, RZ ;  /* 0x00000004b7b77c10 */ /* 0x000fc4000ff7e0ff */
[----:B------:R-:W-:Y:S01]  /*94a0*/  IADD3 R185, P2, PT, R185, UR4, RZ ;  /* 0x00000004b9b97c10 */ /* 0x000fe2000ff5e0ff */
[----:B------:R-:W4:Y:S01]  /*94b0*/  LDL.LU R221, [R1+0x4] ;  /* 0x0000040001dd7983 */ /* 0x000f220000300800 */
[----:B------:R-:W-:Y:S02]  /*94c0*/  IADD3.X R182, PT, PT, R182, UR76, RZ, P3, !PT ;  /* 0x0000004cb6b67c10 */ /* 0x000fe40009ffe4ff */
[----:B------:R-:W-:Y:S01]  /*94d0*/  IADD3 R219, P3, PT, R219, UR4, RZ ;  /* 0x00000004dbdb7c10 */ /* 0x000fe2000ff7e0ff */
[----:B------:R-:W4:Y:S01]  /*94e0*/  LDL.LU R229, [R1+0x40] ;  /* 0x0000400001e57983 */ /* 0x000f220000300800 */
[----:B------:R-:W-:Y:S02]  /*94f0*/  IADD3.X R184, PT, PT, R184, UR76, RZ, P2, !PT ;  /* 0x0000004cb8b87c10 */ /* 0x000fe400097fe4ff */
[----:B------:R-:W-:Y:S02]  /*9500*/  IADD3 R247, P2, PT, R247, UR4, RZ ;  /* 0x00000004f7f77c10 */ /* 0x000fe4000ff5e0ff */
[----:B---3--:R-:W-:-:S02]  /*9510*/  IADD3.X R218, PT, PT, R218, UR76, RZ, P3, !PT ;  /* 0x0000004cdada7c10 */ /* 0x008fc40009ffe4ff */
[----:B------:R-:W-:-:S05]  /*9520*/  IADD3 R248, P3, PT, R248, UR4, RZ ;  /* 0x00000004f8f87c10 */ /* 0x000fca000ff7e0ff */
[----:B------:R0:W-:Y:S04]  /*9530*/  STL [R1+0x18], R248 ;  /* 0x000018f801007387 */ /* 0x0001e80000100800 */
[----:B0-----:R-:W3:Y:S01]  /*9540*/  LDL.LU R248, [R1+0xac] ;  /* 0x0000ac0001f87983 */ /* 0x001ee20000300800 */
[----:B--2---:R-:W-:Y:S02]  /*9550*/  IADD3.X R223, PT, PT, R223, UR76, RZ, P2, !PT ;  /* 0x0000004cdfdf7c10 */ /* 0x004fe400097fe4ff */
[----:B------:R-:W-:Y:S01]  /*9560*/  IADD3 R250, P2, PT, R250, UR4, RZ ;  /* 0x00000004fafa7c10 */ /* 0x000fe2000ff5e0ff */
[----:B------:R-:W2:Y:S04]  /*9570*/  LDL.LU R202, [R1+0xc] ;  /* 0x00000c0001ca7983 */ /* 0x000ea80000300800 */
[----:B------:R-:W2:Y:S04]  /*9580*/  LDL.LU R203, [R1+0x48] ;  /* 0x0000480001cb7983 */ /* 0x000ea80000300800 */
[----:B------:R0:W-:Y:S04]  /*9590*/  STL [R1+0x20], R250 ;  /* 0x000020fa01007387 */ /* 0x0001e80000100800 */
[----:B0-----:R-:W2:Y:S04]  /*95a0*/  LDL.LU R250, [R1+0xa8] ;  /* 0x0000a80001fa7983 */ /* 0x001ea80000300800 */
[----:B------:R-:W2:Y:S01]  /*95b0*/  LDL.LU R209, [R1+0x14] ;  /* 0x0000140001d17983 */ /* 0x000ea20000300800 */
[----:B------:R-:W-:-:S02]  /*95c0*/  IADD3 R200, P1, PT, R200, UR4, RZ ;  /* 0x00000004c8c87c10 */ /* 0x000fc4000ff3e0ff */
[----:B------:R-:W-:Y:S01]  /*95d0*/  IADD3 R205, P0, PT, R205, UR4, RZ ;  /* 0x00000004cdcd7c10 */ /* 0x000fe2000ff1e0ff */
[----:B------:R-:W2:Y:S01]  /*95e0*/  LDL.LU R215, [R1+0x50] ;  /* 0x0000500001d77983 */ /* 0x000ea20000300800 */
[----:B------:R-:W-:Y:S02]  /*95f0*/  IADD3.X R186, PT, PT, R186, UR76, RZ, P1, !PT ;  /* 0x0000004cbaba7c10 */ /* 0x000fe40008ffe4ff */
[----:B------:R-:W-:Y:S01]  /*9600*/  IADD3 R249, P1, PT, R249, UR4, RZ ;  /* 0x00000004f9f97c10 */ /* 0x000fe2000ff3e0ff */
[----:B------:R-:W2:Y:S01]  /*9610*/  LDL.LU R210, [R1+0x1c] ;  /* 0x00001c0001d27983 */ /* 0x000ea20000300800 */
[----:B------:R-:W-:Y:S02]  /*9620*/  IADD3.X R201, PT, PT, R201, UR76, RZ, P0, !PT ;  /* 0x0000004cc9c97c10 */ /* 0x000fe400087fe4ff */
[----:B------:R-:W-:Y:S01]  /*9630*/  IADD3 R251, P0, PT, R251, UR4, RZ ;  /* 0x00000004fbfb7c10 */ /* 0x000fe2000ff1e0ff */
[----:B------:R-:W2:Y:S01]  /*9640*/  LDL.LU R214, [R1+0x58] ;  /* 0x0000580001d67983 */ /* 0x000ea20000300800 */
[----:B------:R-:W-:-:S02]  /*9650*/  IADD3.X R252, PT, PT, R252, UR76, RZ, P6, !PT ;  /* 0x0000004cfcfc7c10 */ /* 0x000fc4000b7fe4ff */
[----:B----4-:R-:W-:Y:S02]  /*9660*/  IADD3 R222, P6, PT, R222, UR4, RZ ;  /* 0x00000004dede7c10 */ /* 0x010fe4000ffde0ff */
[----:B------:R-:W-:Y:S02]  /*9670*/  IADD3.X R221, PT, PT, R221, UR76, RZ, P5, !PT ;  /* 0x0000004cdddd7c10 */ /* 0x000fe4000affe4ff */
[----:B------:R-:W-:Y:S02]  /*9680*/  IADD3 R229, P5, PT, R229, UR4, RZ ;  /* 0x00000004e5e57c10 */ /* 0x000fe4000ffbe0ff */
[----:B---3--:R-:W-:Y:S02]  /*9690*/  IADD3.X R248, PT, PT, R248, UR76, RZ, P1, !PT ;  /* 0x0000004cf8f87c10 */ /* 0x008fe40008ffe4ff */
[----:B------:R-:W-:-:S05]  /*96a0*/  IADD3 R220, P1, PT, R220, UR4, RZ ;  /* 0x00000004dcdc7c10 */ /* 0x000fca000ff3e0ff */
[----:B------:R0:W-:Y:S01]  /*96b0*/  STL [R1+0x28], R220 ;  /* 0x000028dc01007387 */ /* 0x0001e20000100800 */
[----:B--2---:R-:W-:Y:S02]  /*96c0*/  IADD3.X R202, PT, PT, R202, UR76, RZ, P4, !PT ;  /* 0x0000004ccaca7c10 */ /* 0x004fe4000a7fe4ff */
[----:B------:R-:W-:Y:S01]  /*96d0*/  IADD3 R203, P4, PT, R203, UR4, RZ ;  /* 0x00000004cbcb7c10 */ /* 0x000fe2000ff9e0ff */
[----:B0-----:R-:W2:Y:S01]  /*96e0*/  LDL.LU R220, [R1+0x24] ;  /* 0x0000240001dc7983 */ /* 0x001ea20000300800 */
[----:B------:R-:W-:Y:S02]  /*96f0*/  IADD3.X R250, PT, PT, R250, UR76, RZ, P0, !PT ;  /* 0x0000004cfafa7c10 */ /* 0x000fe400087fe4ff */
[----:B------:R-:W-:-:S05]  /*9700*/  IADD3 R216, P0, PT, R216, UR4, RZ ;  /* 0x00000004d8d87c10 */ /* 0x000fca000ff1e0ff */
[----:B------:R0:W-:Y:S01]  /*9710*/  STL [R1+0x30], R216 ;  /* 0x000030d801007387 */ /* 0x0001e20000100800 */
[----:B------:R-:W-:-:S03]  /*9720*/  IADD3.X R209, PT, PT, R209, UR76, RZ, P3, !PT ;  /* 0x0000004cd1d17c10 */ /* 0x000fc60009ffe4ff */
[----:B0-----:R-:W3:Y:S04]  /*9730*/  LDL.LU R216, [R1+0x60] ;  /* 0x0000600001d87983 */ /* 0x001ee80000300800 */
[----:B------:R0:W-:Y:S04]  /*9740*/  STL [R1+0x38], R222 ;  /* 0x000038de01007387 */ /* 0x0001e80000100800 */
[----:B0-----:R-:W4:Y:S04]  /*9750*/  LDL.LU R222, [R1+0x2c] ;  /* 0x00002c0001de7983 */ /* 0x001f280000300800 */
[----:B------:R0:W-:Y:S04]  /*9760*/  STL [R1+0x4], R221 ;  /* 0x000004dd01007387 */ /* 0x0001e80000100800 */
[----:B0-----:R-:W4:Y:S04]  /*9770*/  LDL.LU R221, [R1+0x68] ;  /* 0x0000680001dd7983 */ /* 0x001f280000300800 */
[----:B------:R-:W4:Y:S04]  /*9780*/  LDL.LU R228, [R1+0x34] ;  /* 0x0000340001e47983 */ /* 0x000f280000300800 */
[----:B------:R0:W-:Y:S04]  /*9790*/  STL [R1+0x40], R229 ;  /* 0x000040e501007387 */ /* 0x0001e80000100800 */
[----:B0-----:R-:W4:Y:S04]  /*97a0*/  LDL.LU R229, [R1+0x70] ;  /* 0x0000700001e57983 */ /* 0x001f280000300800 */
[----:B------:R0:W-:Y:S04]  /*97b0*/  STL [R1+0xc], R202 ;  /* 0x00000cca01007387 */ /* 0x0001e80000100800 */
[----:B0-----:R-:W4:Y:S04]  /*97c0*/  LDL.LU R202, [R1+0x3c] ;  /* 0x00003c0001ca7983 */ /* 0x001f280000300800 */
[----:B------:R0:W-:Y:S04]  /*97d0*/  STL [R1+0x48], R203 ;  /* 0x000048cb01007387 */ /* 0x0001e80000100800 */
[----:B0-----:R-:W4:Y:S04]  /*97e0*/  LDL.LU R203, [R1+0x78] ;  /* 0x0000780001cb7983 */ /* 0x001f280000300800 */
[----:B------:R0:W-:Y:S04]  /*97f0*/  STL [R1+0x14], R209 ;  /* 0x000014d101007387 */ /* 0x0001e80000100800 */
[----:B0-----:R-:W4:Y:S01]  /*9800*/  LDL.LU R209, [R1+0x44] ;  /* 0x0000440001d17983 */ /* 0x001f220000300800 */
[----:B------:R-:W-:-:S02]  /*9810*/  IADD3 R215, P3, PT, R215, UR4, RZ ;  /* 0x00000004d7d77c10 */ /* 0x000fc4000ff7e0ff */
[----:B------:R-:W-:Y:S02]  /*9820*/  IADD3.X R210, PT, PT, R210, UR76, RZ, P2, !PT ;  /* 0x0000004cd2d27c10 */ /* 0x000fe400097fe4ff */
[----:B------:R-:W-:Y:S01]  /*9830*/  IADD3 R214, P2, PT, R214, UR4, RZ ;  /* 0x00000004d6d67c10 */ /* 0x000fe2000ff5e0ff */
[----:B------:R0:W-:Y:S04]  /*9840*/  STL [R1+0x50], R215 ;  /* 0x000050d701007387 */ /* 0x0001e80000100800 */
[----:B0-----:R-:W4:Y:S04]  /*9850*/  LDL.LU R215, [R1+0x4c] ;  /* 0x00004c0001d77983 */ /* 0x001f280000300800 */
[----:B------:R0:W-:Y:S04]  /*9860*/  STL [R1+0x1c], R210 ;  /* 0x00001cd201007387 */ /* 0x0001e80000100800 */
[----:B0-----:R-:W4:Y:S04]  /*9870*/  LDL.LU R210, [R1+0x54] ;  /* 0x0000540001d27983 */ /* 0x001f280000300800 */
[----:B------:R0:W-:Y:S04]  /*9880*/  STL [R1+0x58], R214 ;  /* 0x000058d601007387 */ /* 0x0001e80000100800 */
[----:B0-----:R-:W4:Y:S01]  /*9890*/  LDL.LU R214, [R1+0x90] ;  /* 0x0000900001d67983 */ /* 0x001f220000300800 */
[----:B--2---:R-:W-:-:S05]  /*98a0*/  IADD3.X R220, PT, PT, R220, UR76, RZ, P1, !PT ;  /* 0x0000004cdcdc7c10 */ /* 0x004fca0008ffe4ff */
[----:B------:R0:W-:Y:S04]  /*98b0*/  STL [R1+0x24], R220 ;  /* 0x000024dc01007387 */ /* 0x0001e80000100800 */
[----:B0-----:R-:W2:Y:S01]  /*98c0*/  LDL.LU R220, [R1+0x5c] ;  /* 0x00005c0001dc7983 */ /* 0x001ea20000300800 */
[----:B---3--:R-:W-:-:S05]  /*98d0*/  IADD3 R216, P1, PT, R216, UR4, RZ ;  /* 0x00000004d8d87c10 */ /* 0x008fca000ff3e0ff */
[----:B------:R0:W-:Y:S01]  /*98e0*/  STL [R1+0x60], R216 ;  /* 0x000060d801007387 */ /* 0x0001e20000100800 */
[----:B----4-:R-:W-:-:S03]  /*98f0*/  IADD3.X R222, PT, PT, R222, UR76, RZ, P0, !PT ;  /* 0x0000004cdede7c10 */ /* 0x010fc600087fe4ff */
[----:B0-----:R-:W3:Y:S04]  /*9900*/  LDL.LU R216, [R1+0x64] ;  /* 0x0000640001d87983 */ /* 0x001ee80000300800 */
[----:B------:R0:W-:Y:S01]  /*9910*/  STL [R1+0x2c], R222 ;  /* 0x00002cde01007387 */ /* 0x0001e20000100800 */
[----:B------:R-:W-:-:S03]  /*9920*/  IADD3 R221, P0, PT, R221, UR4, RZ ;  /* 0x00000004dddd7c10 */ /* 0x000fc6000ff1e0ff */
[----:B0-----:R-:W4:Y:S01]  /*9930*/  LDL.LU R222, [R1+0x74] ;  /* 0x0000740001de7983 */ /* 0x001f220000300800 */
[----:B------:R-:W-:-:S03]  /*9940*/  IADD3.X R228, PT, PT, R228, UR76, RZ, P6, !PT ;  /* 0x0000004ce4e47c10 */ /* 0x000fc6000b7fe4ff */
[----:B------:R0:W-:Y:S04]  /*9950*/  STL [R1+0x68], R221 ;  /* 0x000068dd01007387 */ /* 0x0001e80000100800 */
[----:B0-----:R-:W4:Y:S01]  /*9960*/  LDL.LU R221, [R1+0x7c] ;  /* 0x00007c0001dd7983 */ /* 0x001f220000300800 */
[----:B------:R-:W-:-:S03]  /*9970*/  IADD3 R229, P6, PT, R229, UR4, RZ ;  /* 0x00000004e5e57c10 */ /* 0x000fc6000ffde0ff */
[----:B------:R-:W-:Y:S04]  /*9980*/  STL [R1+0x34], R228 ;  /* 0x000034e401007387 */ /* 0x000fe80000100800 */
[----:B------:R-:W-:Y:S01]  /*9990*/  STL [R1+0x70], R229 ;  /* 0x000070e501007387 */ /* 0x000fe20000100800 */
[----:B------:R-:W-:-:S05]  /*99a0*/  IADD3.X R202, PT, PT, R202, UR76, RZ, P5, !PT ;  /* 0x0000004ccaca7c10 */ /* 0x000fca000affe4ff */
[----:B------:R-:W-:Y:S01]  /*99b0*/  STL [R1+0x3c], R202 ;  /* 0x00003cca01007387 */ /* 0x000fe20000100800 */
[----:B------:R-:W-:-:S05]  /*99c0*/  IADD3 R203, P5, PT, R203, UR4, RZ ;  /* 0x00000004cbcb7c10 */ /* 0x000fca000ffbe0ff */
[----:B------:R-:W-:Y:S01]  /*99d0*/  STL [R1+0x78], R203 ;  /* 0x000078cb01007387 */ /* 0x000fe20000100800 */
[----:B------:R-:W-:Y:S02]  /*99e0*/  IADD3.X R209, PT, PT, R209, UR76, RZ, P4, !PT ;  /* 0x0000004cd1d17c10 */ /* 0x000fe4000a7fe4ff */
[----:B------:R-:W-:-:S05]  /*99f0*/  IADD3 R148, P4, PT, R148, UR4, RZ ;  /* 0x0000000494947c10 */ /* 0x000fca000ff9e0ff */
[----:B------:R0:W-:Y:S04]  /*9a00*/  STL [R1+0x80], R148 ;  /* 0x0000809401007387 */ /* 0x0001e80000100800 */
[----:B------:R-:W-:Y:S04]  /*9a10*/  STL [R1+0x44], R209 ;  /* 0x000044d101007387 */ /* 0x000fe80000100800 */
[----:B0-----:R-:W4:Y:S01]  /*9a20*/  LDL.LU R148, [R1+0xa4] ;  /* 0x0000a40001947983 */ /* 0x001f220000300800 */
[----:B------:R-:W-:Y:S02]  /*9a30*/  IADD3.X R215, PT, PT, R215, UR76, RZ, P3, !PT ;  /* 0x0000004cd7d77c10 */ /* 0x000fe40009ffe4ff */
[----:B------:R-:W-:-:S05]  /*9a40*/  IADD3 R3, P3, PT, R3, UR4, RZ ;  /* 0x0000000403037c10 */ /* 0x000fca000ff7e0ff */
[----:B------:R0:W-:Y:S01]  /*9a50*/  STL [R1+0x88], R3 ;  /* 0x0000880301007387 */ /* 0x0001e20000100800 */
[----:B------:R-:W-:-:S03]  /*9a60*/  IADD3.X R210, PT, PT, R210, UR76, RZ, P2, !PT ;  /* 0x0000004cd2d27c10 */ /* 0x000fc600097fe4ff */
[----:B------:R1:W-:Y:S04]  /*9a70*/  STL [R1+0x4c], R215 ;  /* 0x00004cd701007387 */ /* 0x0003e80000100800 */
[----:B0-----:R-:W4:Y:S04]  /*9a80*/  LDL.LU R3, [R1+0xa0] ;  /* 0x0000a00001037983 */ /* 0x001f280000300800 */
[----:B------:R-:W-:Y:S01]  /*9a90*/  STL [R1+0x54], R210 ;  /* 0x000054d201007387 */ /* 0x000fe20000100800 */
[----:B--2---:R-:W-:Y:S01]  /*9aa0*/  IADD3.X R220, PT, PT, R220, UR76, RZ, P1, !PT ;  /* 0x0000004cdcdc7c10 */ /* 0x004fe20008ffe4ff */
[----:B-1----:R-:W0:Y:S01]  /*9ab0*/  LDC R215, c[0x0][0x3a8] ;  /* 0x0000ea00ffd77b82 */ /* 0x002e220000000800 */
[----:B------:R-:W-:-:S05]  /*9ac0*/  IADD3 R214, P2, PT, R214, UR4, RZ ;  /* 0x00000004d6d67c10 */ /* 0x000fca000ff5e0ff */
[----:B------:R-:W-:Y:S04]  /*9ad0*/  STL [R1+0x90], R214 ;  /* 0x000090d601007387 */ /* 0x000fe80000100800 */
[----:B------:R-:W-:Y:S01]  /*9ae0*/  STL [R1+0x5c], R220 ;  /* 0x00005cdc01007387 */ /* 0x000fe20000100800 */
[----:B---3--:R-:W-:Y:S02]  /*9af0*/  IADD3.X R216, PT, PT, R216, UR76, RZ, P0, !PT ;  /* 0x0000004cd8d87c10 */ /* 0x008fe400087fe4ff */
[----:B----4-:R-:W-:-:S05]  /*9b00*/  IADD3.X R148, PT, PT, R148, UR76, RZ, P6, !PT ;  /* 0x0000004c94947c10 */ /* 0x010fca000b7fe4ff */
[----:B------:R1:W-:Y:S04]  /*9b10*/  STL [R1+0x6c], R148 ;  /* 0x00006c9401007387 */ /* 0x0003e80000100800 */
[----:B------:R-:W-:Y:S04]  /*9b20*/  STL [R1+0x64], R216 ;  /* 0x000064d801007387 */ /* 0x000fe80000100800 */
[----:B-1----:R-:W2:Y:S01]  /*9b30*/  LDL.LU R148, [R1+0x9c] ;  /* 0x00009c0001947983 */ /* 0x002ea20000300800 */
[----:B------:R-:W-:Y:S02]  /*9b40*/  IADD3.X R158, PT, PT, R158, UR76, RZ, P3, !PT ;  /* 0x0000004c9e9e7c10 */ /* 0x000fe40009ffe4ff */
[----:B------:R-:W-:-:S02]  /*9b50*/  IADD3.X R222, PT, PT, R222, UR76, RZ, P5, !PT ;  /* 0x0000004cdede7c10 */ /* 0x000fc4000affe4ff */
[----:B------:R-:W-:Y:S01]  /*9b60*/  IADD3.X R221, PT, PT, R221, UR76, RZ, P4, !PT ;  /* 0x0000004cdddd7c10 */ /* 0x000fe2000a7fe4ff */
[----:B------:R1:W-:Y:S01]  /*9b70*/  STL [R1+0x84], R158 ;  /* 0x0000849e01007387 */ /* 0x0003e20000100800 */
[----:B------:R-:W-:-:S03]  /*9b80*/  IADD3.X R159, PT, PT, R159, UR76, RZ, P2, !PT ;  /* 0x0000004c9f9f7c10 */ /* 0x000fc600097fe4ff */
[----:B------:R-:W-:Y:S01]  /*9b90*/  STL [R1+0x74], R222 ;  /* 0x000074de01007387 */ /* 0x000fe20000100800 */
[----:B------:R-:W-:-:S03]  /*9ba0*/  UIADD3 UR8, UP1, UPT, UR4, UR8, URZ ;  /* 0x0000000804087290 */ /* 0x000fc6000ff3e0ff */
[----:B-1----:R1:W5:Y:S04]  /*9bb0*/  LDL.LU R158, [R1+0x98] ;  /* 0x00009800019e7983 */ /* 0x0023680000300800 */
[----:B------:R-:W-:Y:S04]  /*9bc0*/  STL [R1+0x7c], R221 ;  /* 0x00007cdd01007387 */ /* 0x000fe80000100800 */
[----:B------:R3:W-:Y:S01]  /*9bd0*/  STL [R1+0x8c], R159 ;  /* 0x00008c9f01007387 */ /* 0x0007e20000100800 */
[----:B------:R-:W-:Y:S01]  /*9be0*/  UIADD3.X UR46, UPT, UPT, UR76, UR46, URZ, UP1, !UPT ;  /* 0x0000002e4c2e7290 */ /* 0x000fe20008ffe4ff */
[C---:B------:R-:W-:Y:S01]  /*9bf0*/  HMMA.16816.F32 R104, R152.reuse, R40, R104 ;  /* 0x000000289868723c */ /* 0x040fe20000001868 */
[----:B------:R-:W-:Y:S01]  /*9c00*/  UIADD3 UR23, UP1, UPT, UR4, UR23, URZ ;  /* 0x0000001704177290 */ /* 0x000fe2000ff3e0ff */
[----:B---3--:R-:W3:Y:S06]  /*9c10*/  S2R R159, SR_TID.X ;  /* 0x00000000009f7919 */ /* 0x008eec0000002100 */
[----:B------:R-:W-:Y:S01]  /*9c20*/  HMMA.16816.F32 R100, R152, R42, R100 ;  /* 0x0000002a9864723c */ /* 0x000fe20000001864 */
[----:B------:R-:W-:-:S02]  /*9c30*/  UIADD3.X UR53, UPT, UPT, UR76, UR53, URZ, UP1, !UPT ;  /* 0x000000354c357290 */ /* 0x000fc40008ffe4ff */
[----:B------:R-:W-:-:S05]  /*9c40*/  UIADD3 UR17, UP5, UPT, UR4, UR17, URZ ;  /* 0x0000001104117290 */ /* 0x000fca000ffbe0ff */
[----:B------:R-:W-:Y:S01]  /*9c50*/  HMMA.16816.F32 R96, R152, R36, R96 ;  /* 0x000000249860723c */ /* 0x000fe20000001860 */
[----:B------:R-:W-:Y:S02]  /*9c60*/  UIADD3 UR16, UP4, UPT, UR4, UR16, URZ ;  /* 0x0000001004107290 */ /* 0x000fe4000ff9e0ff */
[----:B------:R-:W-:-:S05]  /*9c70*/  UIADD3 UR15, UP3, UPT, UR4, UR15, URZ ;  /* 0x0000000f040f7290 */ /* 0x000fca000ff7e0ff */
[----:B------:R-:W-:Y:S01]  /*9c80*/  HMMA.16816.F32 R92, R152, R38, R92 ;  /* 0x00000026985c723c */ /* 0x000fe2000000185c */
[----:B------:R-:W-:Y:S02]  /*9c90*/  UIADD3 UR14, UP2, UPT, UR4, UR14, URZ ;  /* 0x0000000e040e7290 */ /* 0x000fe4000ff5e0ff */
[----:B------:R-:W-:-:S05]  /*9ca0*/  UIADD3 UR30, UP1, UPT, UR4, UR30, URZ ;  /* 0x0000001e041e7290 */ /* 0x000fca000ff3e0ff */
[C---:B------:R-:W-:Y:S08]  /*9cb0*/  HMMA.16816.F32 R88, R152.reuse, R32, R88 ;  /* 0x000000209858723c */ /* 0x040ff00000001858 */
[C---:B------:R-:W-:Y:S08]  /*9cc0*/  HMMA.16816.F32 R84, R152.reuse, R34, R84 ;  /* 0x000000229854723c */ /* 0x040ff00000001854 */
[C---:B------:R-:W-:Y:S08]  /*9cd0*/  HMMA.16816.F32 R80, R152.reuse, R28, R80 ;  /* 0x0000001c9850723c */ /* 0x040ff00000001850 */
[----:B------:R-:W-:Y:S01]  /*9ce0*/  HMMA.16816.F32 R76, R152, R30, R76 ;  /* 0x0000001e984c723c */ /* 0x000fe2000000184c */
[----:B------:R-:W-:-:S02]  /*9cf0*/  F2FP.F16.E5M2.UNPACK_B R152, R150 ;  /* 0x00000096ff98723e */ /* 0x000fc400020004ff */
[----:B------:R-:W-:Y:S02]  /*9d00*/  F2FP.F16.E5M2.UNPACK_B R153, R151 ;  /* 0x00000097ff99723e */ /* 0x000fe400020004ff */
[----:B------:R-:W-:Y:S02]  /*9d10*/  F2FP.F16.E5M2.UNPACK_B R154, R156 ;  /* 0x0000009cff9a723e */ /* 0x000fe400020004ff */
[----:B------:R-:W-:Y:S01]  /*9d20*/  F2FP.F16.E5M2.UNPACK_B R155, R157 ;  /* 0x0000009dff9b723e */ /* 0x000fe200020004ff */
[----:B------:R-:W-:Y:S01]  /*9d30*/  HMMA.16816.F32 R24, R176, R40, R168 ;  /* 0x00000028b018723c */ /* 0x000fe200000018a8 */
[----:B------:R-:W-:Y:S02]  /*9d40*/  UIADD3.X UR10, UPT, UPT, UR76, UR10, URZ, UP5, !UPT ;  /* 0x0000000a4c0a7290 */ /* 0x000fe4000affe4ff */
[----:B------:R-:W-:Y:S02]  /*9d50*/  UIADD3.X UR11, UPT, UPT, UR76, UR11, URZ, UP4, !UPT ;  /* 0x0000000b4c0b7290 */ /* 0x000fe4000a7fe4ff */
[----:B------:R-:W-:-:S02]  /*9d60*/  UIADD3.X UR44, UPT, UPT, UR76, UR44, URZ, UP3, !UPT ;  /* 0x0000002c4c2c7290 */ /* 0x000fc40009ffe4ff */
[----:B------:R-:W-:Y:S01]  /*9d70*/  UIADD3.X UR45, UPT, UPT, UR76, UR45, URZ, UP2, !UPT ;  /* 0x0000002d4c2d7290 */ /* 0x000fe200097fe4ff */
[----:B------:R-:W-:Y:S01]  /*9d80*/  HMMA.16816.F32 R20, R176, R42, R164 ;  /* 0x0000002ab014723c */ /* 0x000fe200000018a4 */
[----:B------:R-:W-:Y:S02]  /*9d90*/  UIADD3.X UR60, UPT, UPT, UR76, UR60, URZ, UP1, !UPT ;  /* 0x0000003c4c3c7290 */ /* 0x000fe40008ffe4ff */
[----:B------:R-:W-:Y:S02]  /*9da0*/  UIADD3 UR9, UP0, UPT, UR4, UR9, URZ ;  /* 0x0000000904097290 */ /* 0x000fe4000ff1e0ff */
[----:B------:R-:W-:-:S03]  /*9db0*/  UIADD3 UR18, UP6, UPT, UR4, UR18, URZ ;  /* 0x0000001204127290 */ /* 0x000fc6000ffde0ff */
[----:B------:R-:W-:Y:S01]  /*9dc0*/  HMMA.16816.F32 R16, R176, R36, R160 ;  /* 0x00000024b010723c */ /* 0x000fe200000018a0 */
[----:B------:R-:W-:Y:S02]  /*9dd0*/  UIADD3 UR19, UP5, UPT, UR4, UR19, URZ ;  /* 0x0000001304137290 */ /* 0x000fe4000ffbe0ff */
[----:B------:R-:W-:Y:S02]  /*9de0*/  UIADD3 UR20, UP4, UPT, UR4, UR20, URZ ;  /* 0x0000001404147290 */ /* 0x000fe4000ff9e0ff */
[----:B------:R-:W-:-:S03]  /*9df0*/  UIADD3 UR21, UP3, UPT, UR4, UR21, URZ ;  /* 0x0000001504157290 */ /* 0x000fc6000ff7e0ff */
[----:B------:R-:W-:Y:S01]  /*9e00*/  HMMA.16816.F32 R8, R176, R32, R8 ;  /* 0x00000020b008723c */ /* 0x000fe20000001808 */
[----:B------:R-:W-:Y:S02]  /*9e10*/  UIADD3 UR22, UP2, UPT, UR4, UR22, URZ ;  /* 0x0000001604167290 */ /* 0x000fe4000ff5e0ff */
[----:B------:R-:W-:Y:S02]  /*9e20*/  UIADD3 UR37, UP1, UPT, UR4, UR37, URZ ;  /* 0x0000002504257290 */ /* 0x000fe4000ff3e0ff */
[----:B------:R-:W-:-:S03]  /*9e30*/  UIADD3 UR7, UPT, UPT, UR7, -0x1, URZ ;  /* 0xffffffff07077890 */ /* 0x000fc6000fffe0ff */
[----:B------:R-:W-:Y:S01]  /*9e40*/  HMMA.16816.F32 R144, R176, R34, R144 ;  /* 0x00000022b090723c */ /* 0x000fe20000001890 */
[----:B------:R-:W-:-:S07]  /*9e50*/  UIADD3.X UR47, UPT, UPT, UR76, UR47, URZ, UP0, !UPT ;  /* 0x0000002f4c2f7290 */ /* 0x000fce00087fe4ff */
        /* <DEDUP_REMOVED lines=13> */
[----:B------:R-:W-:-:S07]  /*9f30*/  UIADD3 UR24, UP0, UPT, UR4, UR24, URZ ;  /* 0x0000001804187290 */ /* 0x000fce000ff1e0ff */
[----:B------:R-:W-:Y:S01]  /*9f40*/  HMMA.16816.F32 R44, R152, R30, R44 ;  /* 0x0000001e982c723c */ /* 0x000fe2000000182c */
[----:B------:R-:W-:Y:S02]  /*9f50*/  UIADD3 UR25, UP6, UPT, UR4, UR25, URZ ;  /* 0x0000001904197290 */ /* 0x000fe4000ffde0ff */
[----:B------:R-:W-:Y:S02]  /*9f60*/  UIADD3 UR26, UP5, UPT, UR4, UR26, URZ ;  /* 0x0000001a041a7290 */ /* 0x000fe4000ffbe0ff */
[----:B------:R-:W-:Y:S02]  /*9f70*/  UIADD3 UR27, UP4, UPT, UR4, UR27, URZ ;  /* 0x0000001b041b7290 */ /* 0x000fe4000ff9e0ff */
[----:B------:R-:W-:Y:S01]  /*9f80*/  UIADD3 UR28, UP3, UPT, UR4, UR28, URZ ;  /* 0x0000001c041c7290 */ /* 0x000fe2000ff7e0ff */
[----:B------:R-:W-:Y:S01]  /*9f90*/  HMMA.16816.F32 R4, R176, R28, R4 ;  /* 0x0000001cb004723c */ /* 0x000fe20000001804 */
[----:B------:R-:W-:Y:S02]  /*9fa0*/  UIADD3 UR29, UP2, UPT, UR4, UR29, URZ ;  /* 0x0000001d041d7290 */ /* 0x000fe4000ff5e0ff */
[----:B------:R-:W-:-:S02]  /*9fb0*/  UISETP.NE.U32.AND UP1, UPT, UR7, URZ, UPT ;  /* 0x000000ff0700728c */ /* 0x000fc4000bf25070 */
[----:B------:R-:W-:-:S03]  /*9fc0*/  UIADD3.X UR54, UPT, UPT, UR76, UR54, URZ, UP0, !UPT ;  /* 0x000000364c367290 */ /* 0x000fc600087fe4ff */
[----:B------:R-:W-:Y:S01]  /*9fd0*/  HMMA.16816.F32 R48, R152, R28, R48 ;  /* 0x0000001c9830723c */ /* 0x000fe20000001830 */
[----:B0-----:R-:W-:Y:S01]  /*9fe0*/  IMAD.SHL.U32 R28, R215, 0x20, RZ ;  /* 0x00000020d71c7824 */ /* 0x001fe200078e00ff */
[----:B------:R-:W-:Y:S02]  /*9ff0*/  UIADD3.X UR55, UPT, UPT, UR76, UR55, URZ, UP6, !UPT ;  /* 0x000000374c377290 */ /* 0x000fe4000b7fe4ff */
[----:B------:R-:W-:Y:S02]  /*a000*/  UIADD3.X UR56, UPT, UPT, UR76, UR56, URZ, UP5, !UPT ;  /* 0x000000384c387290 */ /* 0x000fe4000affe4ff */
[----:B------:R-:W-:Y:S02]  /*a010*/  UIADD3.X UR57, UPT, UPT, UR76, UR57, URZ, UP4, !UPT ;  /* 0x000000394c397290 */ /* 0x000fe4000a7fe4ff */
[----:B------:R-:W-:Y:S02]  /*a020*/  UIADD3.X UR58, UPT, UPT, UR76, UR58, URZ, UP3, !UPT ;  /* 0x0000003a4c3a7290 */ /* 0x000fe40009ffe4ff */
[----:B------:R-:W-:-:S02]  /*a030*/  UIADD3.X UR59, UPT, UPT, UR76, UR59, URZ, UP2, !UPT ;  /* 0x0000003b4c3b7290 */ /* 0x000fc400097fe4ff */
[----:B------:R-:W-:Y:S02]  /*a040*/  UIADD3 UR31, UP0, UPT, UR4, UR31, URZ ;  /* 0x0000001f041f7290 */ /* 0x000fe4000ff1e0ff */
[----:B------:R-:W-:Y:S02]  /*a050*/  UIADD3 UR32, UP6, UPT, UR4, UR32, URZ ;  /* 0x0000002004207290 */ /* 0x000fe4000ffde0ff */
[----:B------:R-:W-:Y:S02]  /*a060*/  UIADD3 UR33, UP5, UPT, UR4, UR33, URZ ;  /* 0x0000002104217290 */ /* 0x000fe4000ffbe0ff */
[----:B------:R-:W-:Y:S02]  /*a070*/  UIADD3 UR34, UP4, UPT, UR4, UR34, URZ ;  /* 0x0000002204227290 */ /* 0x000fe4000ff9e0ff */
[----:B------:R-:W-:Y:S02]  /*a080*/  UIADD3 UR35, UP3, UPT, UR4, UR35, URZ ;  /* 0x0000002304237290 */ /* 0x000fe4000ff7e0ff */
[----:B------:R-:W-:Y:S01]  /*a090*/  UIADD3 UR36, UP2, UPT, UR4, UR36, URZ ;  /* 0x0000002404247290 */ /* 0x000fe2000ff5e0ff */
[----:B------:R-:W-:Y:S01]  /*a0a0*/  IADD3 R3, P1, PT, R28, R3, RZ ;  /* 0x000000031c037210 */ /* 0x000fe20007f3e0ff */
[----:B------:R-:W-:-:S02]  /*a0b0*/  UIADD3.X UR61, UPT, UPT, UR76, UR61, URZ, UP0, !UPT ;  /* 0x0000003d4c3d7290 */ /* 0x000fc400087fe4ff */
[----:B------:R-:W-:Y:S02]  /*a0c0*/  UIADD3.X UR62, UPT, UPT, UR76, UR62, URZ, UP6, !UPT ;  /* 0x0000003e4c3e7290 */ /* 0x000fe4000b7fe4ff */
[----:B------:R-:W-:Y:S02]  /*a0d0*/  UIADD3.X UR63, UPT, UPT, UR76, UR63, URZ, UP5, !UPT ;  /* 0x0000003f4c3f7290 */ /* 0x000fe4000affe4ff */
[----:B------:R-:W-:Y:S02]  /*a0e0*/  UIADD3.X UR64, UPT, UPT, UR76, UR64, URZ, UP4, !UPT ;  /* 0x000000404c407290 */ /* 0x000fe4000a7fe4ff */
[----:B------:R-:W-:Y:S02]  /*a0f0*/  UIADD3.X UR65, UPT, UPT, UR76, UR65, URZ, UP3, !UPT ;  /* 0x000000414c417290 */ /* 0x000fe40009ffe4ff */
[----:B------:R-:W-:Y:S01]  /*a100*/  UIADD3.X UR66, UPT, UPT, UR76, UR66, URZ, UP2, !UPT ;  /* 0x000000424c427290 */ /* 0x000fe200097fe4ff */
[----:B------:R-:W-:Y:S01]  /*a110*/  VIADD R0, R0, 0xffffffe0 ;  /* 0xffffffe000007836 */ /* 0x000fe20000000000 */
[----:B------:R-:W-:Y:S01]  /*a120*/  UIADD3 UR38, UP0, UPT, UR4, UR38, URZ ;  /* 0x0000002604267290 */ /* 0x000fe2000ff1e0ff */
[----:B---3--:R-:W-:Y:S01]  /*a130*/  LOP3.LUT R159, R159, 0x1f, RZ, 0xc0, !PT ;  /* 0x0000001f9f9f7812 */ /* 0x008fe200078ec0ff */
[----:B------:R-:W-:-:S02]  /*a140*/  UIADD3 UR39, UP6, UPT, UR4, UR39, URZ ;  /* 0x0000002704277290 */ /* 0x000fc4000ffde0ff */
[----:B------:R-:W-:Y:S02]  /*a150*/  UIADD3 UR40, UP5, UPT, UR4, UR40, URZ ;  /* 0x0000002804287290 */ /* 0x000fe4000ffbe0ff */
[----:B------:R-:W-:Y:S02]  /*a160*/  UIADD3 UR41, UP4, UPT, UR4, UR41, URZ ;  /* 0x0000002904297290 */ /* 0x000fe4000ff9e0ff */
[----:B------:R-:W-:Y:S02]  /*a170*/  UIADD3 UR42, UP3, UPT, UR4, UR42, URZ ;  /* 0x0000002a042a7290 */ /* 0x000fe4000ff7e0ff */
[----:B------:R-:W-:Y:S02]  /*a180*/  UIADD3 UR43, UP2, UPT, UR4, UR43, URZ ;  /* 0x0000002b042b7290 */ /* 0x000fe4000ff5e0ff */
[----:B------:R-:W-:Y:S02]  /*a190*/  UIADD3.X UR68, UPT, UPT, UR76, UR68, URZ, UP0, !UPT ;  /* 0x000000444c447290 */ /* 0x000fe400087fe4ff */
[----:B------:R-:W-:-:S02]  /*a1a0*/  UIADD3.X UR69, UPT, UPT, UR76, UR69, URZ, UP6, !UPT ;  /* 0x000000454c457290 */ /* 0x000fc4000b7fe4ff */
[----:B------:R-:W-:Y:S02]  /*a1b0*/  UIADD3.X UR70, UPT, UPT, UR76, UR70, URZ, UP5, !UPT ;  /* 0x000000464c467290 */ /* 0x000fe4000affe4ff */
[----:B------:R-:W-:Y:S02]  /*a1c0*/  UIADD3.X UR72, UPT, UPT, UR76, UR72, URZ, UP4, !UPT ;  /* 0x000000484c487290 */ /* 0x000fe4000a7fe4ff */
[----:B------:R-:W-:Y:S02]  /*a1d0*/  UIADD3.X UR73, UPT, UPT, UR76, UR73, URZ, UP3, !UPT ;  /* 0x000000494c497290 */ /* 0x000fe40009ffe4ff */
[----:B------:R-:W-:Y:S01]  /*a1e0*/  UIADD3.X UR74, UPT, UPT, UR76, UR74, URZ, UP2, !UPT ;  /* 0x0000004a4c4a7290 */ /* 0x000fe200097fe4ff */
[----:B--2---:R-:W-:Y:S01]  /*a1f0*/  LEA.HI.X.SX32 R148, R28, R148, 0x1, P1 ;  /* 0x000000941c947211 */ /* 0x004fe200008f0eff */
[----:B-1----:R-:W-:Y:S10]  /*a200*/  BRA.U UP1, `(.L_x_1) ;  /* 0xffffffb901087547 */ /* 0x002ff4000b83ffff */
.L_x_0:
[----:B0-----:R-:W2:Y:S01]  /*a210*/  LDL.LU R28, [R1+0x94] ;  /* 0x00009400011c7983 */ /* 0x001ea20000300800 */
[----:B------:R-:W-:Y:S01]  /*a220*/  F2FP.SATFINITE.E5M2.F32.PACK_AB_MERGE_C R18, R19, R18, RZ ;  /* 0x000000121312723e */ /* 0x000fe200048060ff */
[----:B------:R-:W-:Y:S01]  /*a230*/  ULEA UR5, UR5, UR6, 0x5 ;  /* 0x0000000605057291 */ /* 0x000fe2000f8e28ff */
[----:B------:R-:W-:Y:S01]  /*a240*/  F2FP.SATFINITE.E5M2.F32.PACK_AB_MERGE_C R19, R7, R6, RZ ;  /* 0x000000060713723e */ /* 0x000fe200048060ff */
[----:B------:R-:W0:Y:S01]  /*a250*/  S2R R29, SR_TID.X ;  /* 0x00000000001d7919 */ /* 0x000e220000002100 */
[----:B------:R-:W-:Y:S01]  /*a260*/  F2FP.SATFINITE.E5M2.F32.PACK_AB_MERGE_C R24, R25, R24, RZ ;  /* 0x000000181918723e */ /* 0x000fe200048060ff */
[----:B------:R-:W2:Y:S01]  /*a270*/  LDCU.64 UR8, c[0x0][0x398] ;  /* 0x00007300ff0877ac */ /* 0x000ea20008000a00 */
[----:B------:R-:W-:Y:S01]  /*a280*/  F2FP.SATFINITE.E5M2.F32.PACK_AB_MERGE_C R26, R27, R26, RZ ;  /* 0x0000001a1b1a723e */ /* 0x000fe200048060ff */
[C---:B-----5:R-:W-:Y:S01]  /*a290*/  VIADD R3, R158.reuse, 0x2 ;  /* 0x000000029e037836 */ /* 0x060fe20000000000 */
[----:B------:R-:W-:Y:S01]  /*a2a0*/  F2FP.SATFINITE.E5M2.F32.PACK_AB_MERGE_C R21, R21, R20, RZ ;  /* 0x000000141515723e */ /* 0x000fe200048060ff */
[----:B------:R-:W1:Y:S01]  /*a2b0*/  LDCU UR7, c[0x0][0x39c] ;  /* 0x00007380ff0777ac */ /* 0x000e620008000800 */
[----:B------:R-:W-:Y:S01]  /*a2c0*/  F2FP.SATFINITE.E5M2.F32.PACK_AB_MERGE_C R23, R23, R22, RZ ;  /* 0x000000161717723e */ /* 0x000fe200048060ff */
[C---:B------:R-:W-:Y:S01]  /*a2d0*/  VIADD R0, R158.reuse, 0x4 ;  /* 0x000000049e007836 */ /* 0x040fe20000000000 */
[----:B------:R-:W-:Y:S01]  /*a2e0*/  F2FP.SATFINITE.E5M2.F32.PACK_AB_MERGE_C R6, R137, R136, RZ ;  /* 0x000000888906723e */ /* 0x000fe200048060ff */
[----:B------:R-:W3:Y:S01]  /*a2f0*/  LDCU UR4, c[0x0][0x39c] ;  /* 0x00007380ff0477ac */ /* 0x000ee20008000800 */
[----:B------:R-:W-:Y:S01]  /*a300*/  F2FP.SATFINITE.E5M2.F32.PACK_AB_MERGE_C R7, R139, R138, RZ ;  /* 0x0000008a8b07723e */ /* 0x000fe200048060ff */
[C---:B------:R-:W-:Y:S01]  /*a310*/  VIADD R2, R158.reuse, 0x3 ;  /* 0x000000039e027836 */ /* 0x040fe20000000000 */
[----:B------:R-:W-:Y:S01]  /*a320*/  F2FP.SATFINITE.E5M2.F32.PACK_AB_MERGE_C R133, R133, R132, RZ ;  /* 0x000000848585723e */ /* 0x000fe200048060ff */
[----:B------:R-:W4:Y:S01]  /*a330*/  LDCU UR11, c[0x0][0x39c] ;  /* 0x00007380ff0b77ac */ /* 0x000f220008000800 */
[----:B------:R-:W-:Y:S01]  /*a340*/  F2FP.SATFINITE.E5M2.F32.PACK_AB_MERGE_C R134, R135, R134, RZ ;  /* 0x000000868786723e */ /* 0x000fe200048060ff */
[C---:B------:R-:W-:Y:S01]  /*a350*/  VIADD R32, R158.reuse, 0x5 ;  /* 0x000000059e207836 */ /* 0x040fe20000000000 */
[----:B------:R-:W-:Y:S01]  /*a360*/  F2FP.SATFINITE.E5M2.F32.PACK_AB_MERGE_C R106, R107, R106, RZ ;  /* 0x0000006a6b6a723e */ /* 0x000fe200048060ff */
[----:B------:R-:W0:Y:S01]  /*a370*/  LDCU UR10, c[0x0][0x39c] ;  /* 0x00007380ff0a77ac */ /* 0x000e220008000800 */
[----:B------:R-:W-:Y:S01]  /*a380*/  F2FP.SATFINITE.E5M2.F32.PACK_AB_MERGE_C R103, R103, R102, RZ ;  /* 0x000000666767723e */ /* 0x000fe200048060ff */
[C---:B------:R-:W-:Y:S01]  /*a390*/  VIADD R33, R158.reuse, 0x6 ;  /* 0x000000069e217836 */ /* 0x040fe20000000000 */
[----:B------:R-:W-:Y:S01]  /*a3a0*/  F2FP.SATFINITE.E5M2.F32.PACK_AB_MERGE_C R104, R105, R104, RZ ;  /* 0x000000686968723e */ /* 0x000fe200048060ff */
[----:B------:R-:W-:Y:S01]  /*a3b0*/  VIADD R34, R158, 0x7 ;  /* 0x000000079e227836 */ /* 0x000fe20000000000 */
[----:B------:R-:W-:-:S02]  /*a3c0*/  F2FP.SATFINITE.E5M2.F32.PACK_AB_MERGE_C R101, R101, R100, RZ ;  /* 0x000000646565723e */ /* 0x000fc400048060ff */
[----:B------:R-:W-:Y:S02]  /*a3d0*/  F2FP.SATFINITE.E5M2.F32.PACK_AB_MERGE_C R72, R73, R72, RZ ;  /* 0x000000484948723e */ /* 0x000fe400048060ff */
[----:B------:R-:W-:Y:S02]  /*a3e0*/  F2FP.SATFINITE.E5M2.F32.PACK_AB_MERGE_C R74, R75, R74, RZ ;  /* 0x0000004a4b4a723e */ /* 0x000fe400048060ff */
[----:B------:R-:W-:Y:S02]  /*a3f0*/  F2FP.SATFINITE.E5M2.F32.PACK_AB_MERGE_C R69, R69, R68, RZ ;  /* 0x000000444545723e */ /* 0x000fe400048060ff */
[----:B------:R-:W-:Y:S02]  /*a400*/  F2FP.SATFINITE.E5M2.F32.PACK_AB_MERGE_C R71, R71, R70, RZ ;  /* 0x000000464747723e */ /* 0x000fe400048060ff */
[----:B------:R-:W-:Y:S02]  /*a410*/  F2FP.SATFINITE.E5M2.F32.PACK_AB_MERGE_C R16, R17, R16, RZ ;  /* 0x000000101110723e */ /* 0x000fe400048060ff */
[----:B------:R-:W-:-:S02]  /*a420*/  F2FP.SATFINITE.E5M2.F32.PACK_AB_MERGE_C R17, R5, R4, RZ ;  /* 0x000000040511723e */ /* 0x000fc400048060ff */
[----:B------:R-:W-:Y:S02]  /*a430*/  PRMT R4, R24, 0x5410, R21 ;  /* 0x0000541018047816 */ /* 0x000fe40000000015 */
[----:B------:R-:W-:Y:S01]  /*a440*/  LEA R159, R159, UR5, 0x4 ;  /* 0x000000059f9f7c11 */ /* 0x000fe2000f8e20ff */
[----:B------:R-:W1:Y:S01]  /*a450*/  LDCU UR5, c[0x0][0x3b4] ;  /* 0x00007680ff0577ac */ /* 0x000e620008000800 */
[----:B------:R-:W-:Y:S02]  /*a460*/  PRMT R5, R26, 0x5410, R23 ;  /* 0x000054101a057816 */ /* 0x000fe40000000017 */
[----:B------:R-:W-:Y:S02]  /*a470*/  PRMT R6, R6, 0x5410, R133 ;  /* 0x0000541006067816 */ /* 0x000fe40000000085 */
[----:B------:R-:W-:Y:S01]  /*a480*/  PRMT R7, R7, 0x5410, R134 ;  /* 0x0000541007077816 */ /* 0x000fe20000000086 */
[----:B------:R-:W-:Y:S01]  /*a490*/  BAR.SYNC.DEFER_BLOCKING 0x0 ;  /* 0x0000000000007b1d */ /* 0x000fe20000010000 */
[----:B------:R-:W-:-:S02]  /*a4a0*/  PRMT R105, R106, 0x5410, R103 ;  /* 0x000054106a697816 */ /* 0x000fc40000000067 */
[----:B------:R-:W-:Y:S02]  /*a4b0*/  PRMT R104, R104, 0x5410, R101 ;  /* 0x0000541068687816 */ /* 0x000fe40000000065 */
[----:B------:R-:W-:Y:S02]  /*a4c0*/  PRMT R106, R72, 0x5410, R69 ;  /* 0x00005410486a7816 */ /* 0x000fe40000000045 */
[----:B------:R-:W-:Y:S02]  /*a4d0*/  PRMT R107, R74, 0x5410, R71 ;  /* 0x000054104a6b7816 */ /* 0x000fe40000000047 */
[----:B0-----:R-:W-:Y:S02]  /*a4e0*/  LOP3.LUT R29, R29, 0x3f, RZ, 0xc0, !PT ;  /* 0x0000003f1d1d7812 */ /* 0x001fe400078ec0ff */
[----:B------:R-:W-:Y:S02]  /*a4f0*/  F2FP.SATFINITE.E5M2.F32.PACK_AB_MERGE_C R13, R13, R12, RZ ;  /* 0x0000000c0d0d723e */ /* 0x000fe400048060ff */
[----:B------:R-:W-:-:S02]  /*a500*/  F2FP.SATFINITE.E5M2.F32.PACK_AB_MERGE_C R15, R15, R14, RZ ;  /* 0x0000000e0f0f723e */ /* 0x000fc400048060ff */
[----:B------:R-:W-:Y:S02]  /*a510*/  F2FP.SATFINITE.E5M2.F32.PACK_AB_MERGE_C R128, R129, R128, RZ ;  /* 0x000000808180723e */ /* 0x000fe400048060ff */
[----:B------:R-:W-:Y:S02]  /*a520*/  F2FP.SATFINITE.E5M2.F32.PACK_AB_MERGE_C R130, R131, R130, RZ ;  /* 0x000000828382723e */ /* 0x000fe400048060ff */
[----:B------:R-:W-:Y:S02]  /*a530*/  F2FP.SATFINITE.E5M2.F32.PACK_AB_MERGE_C R125, R125, R124, RZ ;  /* 0x0000007c7d7d723e */ /* 0x000fe400048060ff */
[----:B------:R-:W-:Y:S02]  /*a540*/  F2FP.SATFINITE.E5M2.F32.PACK_AB_MERGE_C R127, R127, R126, RZ ;  /* 0x0000007e7f7f723e */ /* 0x000fe400048060ff */
[----:B------:R-:W-:Y:S01]  /*a550*/  F2FP.SATFINITE.E5M2.F32.PACK_AB_MERGE_C R98, R99, R98, RZ ;  /* 0x000000626362723e */ /* 0x000fe200048060ff */
[----:B------:R0:W-:Y:S01]  /*a560*/  STSM.16.M88.4 [R159], R4 ;  /* 0x000000049f007844 */ /* 0x0001e20000000200 */
[----:B------:R-:W-:-:S02]  /*a570*/  F2FP.SATFINITE.E5M2.F32.PACK_AB_MERGE_C R95, R95, R94, RZ ;  /* 0x0000005e5f5f723e */ /* 0x000fc400048060ff */
[----:B------:R-:W-:Y:S01]  /*a580*/  F2FP.SATFINITE.E5M2.F32.PACK_AB_MERGE_C R96, R97, R96, RZ ;  /* 0x000000606160723e */ /* 0x000fe200048060ff */
[----:B------:R-:W-:Y:S01]  /*a590*/  STSM.16.M88.4 [R159+0x200], R104 ;  /* 0x000200689f007844 */ /* 0x000fe20000000200 */
[----:B------:R-:W-:Y:S02]  /*a5a0*/  F2FP.SATFINITE.E5M2.F32.PACK_AB_MERGE_C R93, R93, R92, RZ ;  /* 0x0000005c5d5d723e */ /* 0x000fe400048060ff */
[----:B------:R-:W-:Y:S02]  /*a5b0*/  F2FP.SATFINITE.E5M2.F32.PACK_AB_MERGE_C R64, R65, R64, RZ ;  /* 0x000000404140723e */ /* 0x000fe400048060ff */
[----:B------:R-:W-:Y:S02]  /*a5c0*/  F2FP.SATFINITE.E5M2.F32.PACK_AB_MERGE_C R66, R67, R66, RZ ;  /* 0x000000424342723e */ /* 0x000fe400048060ff */
[----:B------:R-:W-:Y:S02]  /*a5d0*/  F2FP.SATFINITE.E5M2.F32.PACK_AB_MERGE_C R61, R61, R60, RZ ;  /* 0x0000003c3d3d723e */ /* 0x000fe400048060ff */
[----:B------:R-:W-:-:S02]  /*a5e0*/  F2FP.SATFINITE.E5M2.F32.PACK_AB_MERGE_C R63, R63, R62, RZ ;  /* 0x0000003e3f3f723e */ /* 0x000fc400048060ff */
[----:B------:R-:W-:Y:S02]  /*a5f0*/  PRMT R97, R98, 0x5410, R95 ;  /* 0x0000541062617816 */ /* 0x000fe4000000005f */
[----:B0-----:R-:W-:Y:S02]  /*a600*/  PRMT R4, R16, 0x5410, R13 ;  /* 0x0000541010047816 */ /* 0x001fe4000000000d */
[----:B------:R-:W-:Y:S02]  /*a610*/  PRMT R5, R18, 0x5410, R15 ;  /* 0x0000541012057816 */ /* 0x000fe4000000000f */
[----:B------:R-:W-:Y:S02]  /*a620*/  PRMT R6, R128, 0x5410, R125 ;  /* 0x0000541080067816 */ /* 0x000fe4000000007d */
[----:B------:R-:W-:Y:S01]  /*a630*/  PRMT R7, R130, 0x5410, R127 ;  /* 0x0000541082077816 */ /* 0x000fe2000000007f */
[----:B------:R-:W-:Y:S01]  /*a640*/  BAR.SYNC.DEFER_BLOCKING 0x0 ;  /* 0x0000000000007b1d */ /* 0x000fe20000010000 */
[----:B------:R-:W-:-:S02]  /*a650*/  PRMT R96, R96, 0x5410, R93 ;  /* 0x0000541060607816 */ /* 0x000fc4000000005d */
[----:B------:R-:W-:Y:S02]  /*a660*/  PRMT R98, R64, 0x5410, R61 ;  /* 0x0000541040627816 */ /* 0x000fe4000000003d */
[----:B------:R-:W-:Y:S02]  /*a670*/  PRMT R99, R66, 0x5410, R63 ;  /* 0x0000541042637816 */ /* 0x000fe4000000003f */
[----:B------:R-:W-:Y:S01]  /*a680*/  F2FP.SATFINITE.E5M2.F32.PACK_AB_MERGE_C R9, R9, R8, RZ ;  /* 0x000000080909723e */ /* 0x000fe200048060ff */
[----:B------:R-:W-:Y:S01]  /*a690*/  VIADD R8, R158, 0x1 ;  /* 0x000000019e087836 */ /* 0x000fe20000000000 */
[----:B------:R-:W-:Y:S02]  /*a6a0*/  F2FP.SATFINITE.E5M2.F32.PACK_AB_MERGE_C R10, R11, R10, RZ ;  /* 0x0000000a0b0a723e */ /* 0x000fe400048060ff */
[----:B------:R-:W-:Y:S02]  /*a6b0*/  F2FP.SATFINITE.E5M2.F32.PACK_AB_MERGE_C R144, R145, R144, RZ ;  /* 0x000000909190723e */ /* 0x000fe400048060ff */
[----:B------:R-:W-:-:S02]  /*a6c0*/  F2FP.SATFINITE.E5M2.F32.PACK_AB_MERGE_C R147, R147, R146, RZ ;  /* 0x000000929393723e */ /* 0x000fc400048060ff */
[----:B------:R-:W-:Y:S02]  /*a6d0*/  PRMT R144, R9, 0x5410, R144 ;  /* 0x0000541009907816 */ /* 0x000fe40000000090 */
[----:B------:R-:W-:Y:S02]  /*a6e0*/  PRMT R145, R10, 0x5410, R147 ;  /* 0x000054100a917816 */ /* 0x000fe40000000093 */
[----:B------:R-:W-:Y:S02]  /*a6f0*/  F2FP.SATFINITE.E5M2.F32.PACK_AB_MERGE_C R120, R121, R120, RZ ;  /* 0x000000787978723e */ /* 0x000fe400048060ff */
[----:B------:R-:W-:Y:S02]  /*a700*/  F2FP.SATFINITE.E5M2.F32.PACK_AB_MERGE_C R122, R123, R122, RZ ;  /* 0x0000007a7b7a723e */ /* 0x000fe400048060ff */
[----:B------:R-:W-:Y:S02]  /*a710*/  F2FP.SATFINITE.E5M2.F32.PACK_AB_MERGE_C R117, R117, R116, RZ ;  /* 0x000000747575723e */ /* 0x000fe400048060ff */
[----:B------:R-:W-:-:S02]  /*a720*/  F2FP.SATFINITE.E5M2.F32.PACK_AB_MERGE_C R119, R119, R118, RZ ;  /* 0x000000767777723e */ /* 0x000fc400048060ff */
[----:B------:R-:W-:Y:S02]  /*a730*/  F2FP.SATFINITE.E5M2.F32.PACK_AB_MERGE_C R90, R91, R90, RZ ;  /* 0x0000005a5b5a723e */ /* 0x000fe400048060ff */
[----:B------:R-:W-:Y:S02]  /*a740*/  F2FP.SATFINITE.E5M2.F32.PACK_AB_MERGE_C R87, R87, R86, RZ ;  /* 0x000000565757723e */ /* 0x000fe400048060ff */
[----:B------:R-:W-:Y:S02]  /*a750*/  F2FP.SATFINITE.E5M2.F32.PACK_AB_MERGE_C R88, R89, R88, RZ ;  /* 0x000000585958723e */ /* 0x000fe400048060ff */
[----:B------:R-:W-:Y:S02]  /*a760*/  F2FP.SATFINITE.E5M2.F32.PACK_AB_MERGE_C R85, R85, R84, RZ ;  /* 0x000000545555723e */ /* 0x000fe400048060ff */
[----:B------:R-:W-:Y:S02]  /*a770*/  F2FP.SATFINITE.E5M2.F32.PACK_AB_MERGE_C R56, R57, R56, RZ ;  /* 0x000000383938723e */ /* 0x000fe400048060ff */
[----:B------:R-:W-:-:S02]  /*a780*/  F2FP.SATFINITE.E5M2.F32.PACK_AB_MERGE_C R58, R59, R58, RZ ;  /* 0x0000003a3b3a723e */ /* 0x000fc400048060ff */
[----:B------:R-:W-:Y:S02]  /*a790*/  F2FP.SATFINITE.E5M2.F32.PACK_AB_MERGE_C R53, R53, R52, RZ ;  /* 0x000000343535723e */ /* 0x000fe400048060ff */
[----:B------:R-:W-:Y:S02]  /*a7a0*/  F2FP.SATFINITE.E5M2.F32.PACK_AB_MERGE_C R55, R55, R54, RZ ;  /* 0x000000363737723e */ /* 0x000fe400048060ff */
[----:B------:R-:W-:Y:S02]  /*a7b0*/  PRMT R146, R120, 0x5410, R117 ;  /* 0x0000541078927816 */ /* 0x000fe40000000075 */
[----:B------:R-:W-:Y:S02]  /*a7c0*/  PRMT R147, R122, 0x5410, R119 ;  /* 0x000054107a937816 */ /* 0x000fe40000000077 */
[----:B------:R-:W-:Y:S02]  /*a7d0*/  PRMT R89, R90, 0x5410, R87 ;  /* 0x000054105a597816 */ /* 0x000fe40000000057 */
[----:B------:R-:W-:-:S02]  /*a7e0*/  PRMT R88, R88, 0x5410, R85 ;  /* 0x0000541058587816 */ /* 0x000fc40000000055 */
[----:B------:R-:W-:Y:S02]  /*a7f0*/  PRMT R90, R56, 0x5410, R53 ;  /* 0x00005410385a7816 */ /* 0x000fe40000000035 */
[----:B------:R-:W-:Y:S02]  /*a800*/  PRMT R91, R58, 0x5410, R55 ;  /* 0x000054103a5b7816 */ /* 0x000fe40000000037 */
[----:B------:R-:W-:Y:S02]  /*a810*/  F2FP.SATFINITE.E5M2.F32.PACK_AB_MERGE_C R140, R141, R140, RZ ;  /* 0x0000008c8d8c723e */ /* 0x000fe400048060ff */
[----:B------:R-:W-:Y:S02]  /*a820*/  F2FP.SATFINITE.E5M2.F32.PACK_AB_MERGE_C R142, R143, R142, RZ ;  /* 0x0000008e8f8e723e */ /* 0x000fe400048060ff */
[----:B------:R-:W-:Y:S02]  /*a830*/  PRMT R140, R17, 0x5410, R140 ;  /* 0x00005410118c7816 */ /* 0x000fe4000000008c */
[----:B------:R-:W-:-:S02]  /*a840*/  PRMT R141, R19, 0x5410, R142 ;  /* 0x00005410138d7816 */ /* 0x000fc4000000008e */
        /* <DEDUP_REMOVED lines=13> */
[----:B------:R-:W-:Y:S02]  /*a920*/  PRMT R143, R114, 0x5410, R111 ;  /* 0x00005410728f7816 */ /* 0x000fe4000000006f */
[----:B------:R-:W-:Y:S02]  /*a930*/  PRMT R81, R82, 0x5410, R79 ;  /* 0x0000541052517816 */ /* 0x000fe4000000004f */
[----:B------:R-:W-:Y:S02]  /*a940*/  PRMT R80, R80, 0x5410, R77 ;  /* 0x0000541050507816 */ /* 0x000fe4000000004d */
[----:B------:R-:W-:Y:S02]  /*a950*/  PRMT R82, R48, 0x5410, R45 ;  /* 0x0000541030527816 */ /* 0x000fe4000000002d */
[----:B------:R-:W-:-:S02]  /*a960*/  PRMT R83, R50, 0x5410, R47 ;  /* 0x0000541032537816 */ /* 0x000fc4000000002f */
[----:B--2---:R-:W-:Y:S01]  /*a970*/  ISETP.GE.AND P0, PT, R28, UR8, PT ;  /* 0x000000081c007c0c */ /* 0x004fe2000bf06270 */
[----:B------:R-:W0:Y:S03]  /*a980*/  LDCU UR8, c[0x0][0x39c] ;  /* 0x00007380ff0877ac */ /* 0x000e260008000800 */
[----:B-1----:R-:W-:Y:S02]  /*a990*/  ISETP.LT.AND P2, PT, R3, UR7, !P0 ;  /* 0x0000000703007c0c */ /* 0x002fe4000c741270 */
[----:B------:R-:W-:Y:S01]  /*a9a0*/  LEA R3, R29, UR6, 0x4 ;  /* 0x000000061d037c11 */ /* 0x000fe2000f8e20ff */
[----:B------:R-:W1:Y:S01]  /*a9b0*/  LDCU.64 UR6, c[0x0][0x390] ;  /* 0x00007200ff0677ac */ /* 0x000e620008000a00 */
[----:B---3--:R-:W-:Y:S02]  /*a9c0*/  ISETP.LT.AND P5, PT, R8, UR4, !P0 ;  /* 0x0000000408007c0c */ /* 0x008fe4000c7a1270 */
[----:B----4-:R-:W-:Y:S01]  /*a9d0*/  ISETP.LT.AND P4, PT, R0, UR11, !P0 ;  /* 0x0000000b00007c0c */ /* 0x010fe2000c781270 */
[----:B------:R-:W2:Y:S01]  /*a9e0*/  LDS.128 R24, [R3] ;  /* 0x0000000003187984 */ /* 0x000ea20000000c00 */
[----:B------:R-:W3:Y:S01]  /*a9f0*/  LDCU UR4, c[0x0][0x3b8] ;  /* 0x00007700ff0477ac */ /* 0x000ee20008000800 */
[----:B------:R-:W-:Y:S01]  /*aa00*/  IMAD R0, R28, UR5, RZ ;  /* 0x000000051c007c24 */ /* 0x000fe2000f8e02ff */
[----:B------:R-:W-:Y:S01]  /*aa10*/  ISETP.LT.AND P6, PT, R2, UR10, !P0 ;  /* 0x0000000a02007c0c */ /* 0x000fe2000c7c1270 */
[----:B------:R-:W4:Y:S01]  /*aa20*/  LDS.128 R20, [R3+0x400] ;  /* 0x0004000003147984 */ /* 0x000f220000000c00 */
[----:B------:R-:W0:Y:S01]  /*aa30*/  LDCU UR5, c[0x0][0x39c] ;  /* 0x00007380ff0577ac */ /* 0x000e220008000800 */
[----:B------:R-:W-:Y:S01]  /*aa40*/  ISETP.LT.AND P1, PT, R158, UR9, !P0 ;  /* 0x000000099e007c0c */ /* 0x000fe2000c721270 */
[----:B------:R-:W-:Y:S01]  /*aa50*/  BAR.SYNC.DEFER_BLOCKING 0x0 ;  /* 0x0000000000007b1d */ /* 0x000fe20000010000 */
[----:B-1----:R-:W-:-:S05]  /*aa60*/  IADD3 R2, P3, PT, R0, UR6, RZ ;  /* 0x0000000600027c10 */ /* 0x002fca000ff7e0ff */
[----:B------:R-:W1:Y:S01]  /*aa70*/  LDCU UR6, c[0x0][0x39c] ;  /* 0x00007380ff0677ac */ /* 0x000e620008000800 */
[----:B------:R-:W-:Y:S01]  /*aa80*/  LEA.HI.X.SX32 R0, R0, UR7, 0x1, P3 ;  /* 0x0000000700007c11 */ /* 0x000fe200098f0eff */
[----:B---3--:R-:W-:Y:S01]  /*aa90*/  IMAD R29, R158, UR4, RZ ;  /* 0x000000049e1d7c24 */ /* 0x008fe2000f8e02ff */
[----:B------:R-:W3:Y:S03]  /*aaa0*/  LDCU UR7, c[0x0][0x39c] ;  /* 0x00007380ff0777ac */ /* 0x000ee60008000800 */
[C---:B------:R-:W-:Y:S01]  /*aab0*/  VIADD R31, R29.reuse, UR4 ;  /* 0x000000041d1f7c36 */ /* 0x040fe20008000000 */
[----:B------:R-:W-:Y:S01]  /*aac0*/  IADD3 R28, P3, PT, R29, R2, RZ ;  /* 0x000000021d1c7210 */ /* 0x000fe20007f7e0ff */
[----:B------:R-:W0:Y:S02]  /*aad0*/  LDCU UR9, c[0x0][0x39c] ;  /* 0x00007380ff0977ac */ /* 0x000e240008000800 */
[----:B------:R-:W-:Y:S01]  /*aae0*/  VIADD R35, R31, UR4 ;  /* 0x000000041f237c36 */ /* 0x000fe20008000000 */
[----:B------:R-:W-:Y:S01]  /*aaf0*/  LEA.HI.X.SX32 R29, R29, R0, 0x1, P3 ;  /* 0x000000001d1d7211 */ /* 0x000fe200018f0eff */
[----:B------:R-:W0:Y:S01]  /*ab00*/  LDCU UR10, c[0x0][0x39c] ;  /* 0x00007380ff0a77ac */ /* 0x000e220008000800 */
[C---:B------:R-:W-:Y:S01]  /*ab10*/  IADD3 R30, P3, PT, R31.reuse, R2, RZ ;  /* 0x000000021f1e7210 */ /* 0x040fe20007f7e0ff */
[----:B------:R-:W-:Y:S01]  /*ab20*/  STSM.16.M88.4 [R159], R4 ;  /* 0x000000049f007844 */ /* 0x000fe20000000200 */
[----:B------:R-:W0:Y:S02]  /*ab30*/  LDCU UR11, c[0x0][0x39c] ;  /* 0x00007380ff0b77ac */ /* 0x000e240008000800 */
[----:B------:R-:W-:Y:S01]  /*ab40*/  LEA.HI.X.SX32 R31, R31, R0, 0x1, P3 ;  /* 0x000000001f1f7211 */ /* 0x000fe200018f0eff */
[----:B------:R-:W-:Y:S01]  /*ab50*/  STSM.16.M88.4 [R159+0x200], R96 ;  /* 0x000200609f007844 */ /* 0x000fe20000000200 */
[----:B------:R-:W-:Y:S01]  /*ab60*/  BAR.SYNC.DEFER_BLOCKING 0x0 ;  /* 0x0000000000007b1d */ /* 0x000fe20000010000 */
[----:B--2---:R-:W-:-:S02]  /*ab70*/  PRMT R37, R24, 0x7770, RZ ;  /* 0x0000777018257816 */ /* 0x004fc400000000ff */
[----:B------:R-:W-:Y:S02]  /*ab80*/  PRMT R39, R24, 0x7771, RZ ;  /* 0x0000777118277816 */ /* 0x000fe400000000ff */
[C---:B------:R-:W-:Y:S02]  /*ab90*/  PRMT R43, R25.reuse, 0x7770, RZ ;  /* 0x00007770192b7816 */ /* 0x040fe400000000ff */
[----:B------:R-:W-:Y:S01]  /*aba0*/  PRMT R41, R25, 0x7771, RZ ;  /* 0x0000777119297816 */ /* 0x000fe200000000ff */
[----:B------:R-:W2:Y:S04]  /*abb0*/  LDS.128 R12, [R3] ;  /* 0x00000000030c7984 */ /* 0x000ea80000000c00 */
[----:B------:R-:W2:Y:S01]  /*abc0*/  LDS.128 R8, [R3+0x400] ;  /* 0x0004000003087984 */ /* 0x000ea20000000c00 */
[----:B------:R-:W-:Y:S06]  /*abd0*/  BAR.SYNC.DEFER_BLOCKING 0x0 ;  /* 0x0000000000007b1d */ /* 0x000fec0000010000 */
[----:B------:R-:W-:Y:S04]  /*abe0*/  STSM.16.M88.4 [R159], R144 ;  /* 0x000000909f007844 */ /* 0x000fe80000000200 */
[----:B------:R-:W-:Y:S01]  /*abf0*/  STSM.16.M88.4 [R159+0x200], R88 ;  /* 0x000200589f007844 */ /* 0x000fe20000000200 */
[----:B------:R-:W-:Y:S06]  /*ac00*/  BAR.SYNC.DEFER_BLOCKING 0x0 ;  /* 0x0000000000007b1d */ /* 0x000fec0000010000 */
[----:B------:R-:W2:Y:S04]  /*ac10*/  LDS.128 R16, [R3] ;  /* 0x0000000003107984 */ /* 0x000ea80000000c00 */
[----:B------:R-:W2:Y:S01]  /*ac20*/  LDS.128 R4, [R3+0x400] ;  /* 0x0004000003047984 */ /* 0x000ea20000000c00 */
[----:B------:R-:W-:Y:S06]  /*ac30*/  BAR.SYNC.DEFER_BLOCKING 0x0 ;  /* 0x0000000000007b1d */ /* 0x000fec0000010000 */
[----:B------:R-:W-:Y:S04]  /*ac40*/  STSM.16.M88.4 [R159], R140 ;  /* 0x0000008c9f007844 */ /* 0x000fe80000000200 */
[----:B------:R-:W-:Y:S01]  /*ac50*/  STSM.16.M88.4 [R159+0x200], R80 ;  /* 0x000200509f007844 */ /* 0x000fe20000000200 */
[----:B------:R-:W-:Y:S06]  /*ac60*/  BAR.SYNC.DEFER_BLOCKING 0x0 ;  /* 0x0000000000007b1d */ /* 0x000fec0000010000 */
[----:B------:R4:W-:Y:S01]  /*ac70*/  @P1 STG.E.U8 desc[UR12][R28.64], R37 ;  /* 0x000000251c001986 */ /* 0x0009e2000c10110c */
[----:B0-----:R-:W-:Y:S01]  /*ac80*/  ISETP.LT.AND P1, PT, R32, UR5, !P0 ;  /* 0x0000000520007c0c */ /* 0x001fe2000c721270 */
[----:B------:R-:W0:Y:S01]  /*ac90*/  LDCU UR5, c[0x0][0x39c] ;  /* 0x00007380ff0577ac */ /* 0x000e220008000800 */
[----:B------:R-:W-:Y:S01]  /*aca0*/  IADD3 R32, P3, PT, R35, R2, RZ ;  /* 0x0000000223207210 */ /* 0x000fe20007f7e0ff */
[----:B------:R4:W-:Y:S01]  /*acb0*/  @P5 STG.E.U8 desc[UR12][R30.64], R39 ;  /* 0x000000271e005986 */ /* 0x0009e2000c10110c */
[----:B-1----:R-:W-:Y:S01]  /*acc0*/  ISETP.LT.AND P5, PT, R33, UR6, !P0 ;  /* 0x0000000621007c0c */ /* 0x002fe2000c7a1270 */
[----:B------:R-:W1:Y:S01]  /*acd0*/  LDCU UR6, c[0x0][0x39c] ;  /* 0x00007380ff0677ac */ /* 0x000e620008000800 */
[C---:B------:R-:W-:Y:S01]  /*ace0*/  LEA.HI.X.SX32 R33, R35.reuse, R0, 0x1, P3 ;  /* 0x0000000023217211 */ /* 0x040fe200018f0eff */
[----:B------:R-:W-:Y:S01]  /*acf0*/  VIADD R35, R35, UR4 ;  /* 0x0000000423237c36 */ /* 0x000fe20008000000 */
[----:B---3--:R-:W-:Y:S01]  /*ad00*/  ISETP.LT.AND P3, PT, R34, UR7, !P0 ;  /* 0x0000000722007c0c */ /* 0x008fe2000c761270 */
[----:B------:R-:W3:Y:S01]  /*ad10*/  LDCU UR7, c[0x0][0x39c] ;  /* 0x00007380ff0777ac */ /* 0x000ee20008000800 */
[----:B------:R-:W-:Y:S01]  /*ad20*/  VIADD R34, R158, 0x8 ;  /* 0x000000089e227836 */ /* 0x000fe20000000000 */
[----:B------:R0:W-:Y:S01]  /*ad30*/  @P2 STG.E.U8 desc[UR12][R32.64], R43 ;  /* 0x0000002b20002986 */ /* 0x0001e2000c10110c */
[C---:B----4-:R-:W-:Y:S01]  /*ad40*/  IADD3 R28, P2, PT, R35.reuse, R2, RZ ;  /* 0x00000002231c7210 */ /* 0x050fe20007f5e0ff */
[----:B------:R-:W-:Y:S01]  /*ad50*/  VIADD R37, R35, UR4 ;  /* 0x0000000423257c36 */ /* 0x000fe20008000000 */
[----:B------:R-:W-:-:S02]  /*ad60*/  PRMT R39, R26, 0x7770, RZ ;  /* 0x000077701a277816 */ /* 0x000fc400000000ff */
[----:B------:R-:W-:Y:S02]  /*ad70*/  LEA.HI.X.SX32 R29, R35, R0, 0x1, P2 ;  /* 0x00000000231d7211 */ /* 0x000fe400010f0eff */
[----:B------:R-:W-:-:S03]  /*ad80*/  IADD3 R30, P2, PT, R37, R2, RZ ;  /* 0x00000002251e7210 */ /* 0x000fc60007f5e0ff */
[----:B------:R4:W-:Y:S01]  /*ad90*/  @P6 STG.E.U8 desc[UR12][R28.64], R41 ;  /* 0x000000291c006986 */ /* 0x0009e2000c10110c */
[C---:B------:R-:W-:Y:S01]  /*ada0*/  LEA.HI.X.SX32 R31, R37.reuse, R0, 0x1, P2 ;  /* 0x00000000251f7211 */ /* 0x040fe200010f0eff */
[----:B------:R-:W-:Y:S01]  /*adb0*/  VIADD R37, R37, UR4 ;  /* 0x0000000425257c36 */ /* 0x000fe20008000000 */
[----:B0-----:R-:W-:Y:S01]  /*adc0*/  ISETP.LT.AND P2, PT, R34, UR5, !P0 ;  /* 0x0000000522007c0c */ /* 0x001fe2000c741270 */
[----:B------:R-:W0:Y:S01]  /*add0*/  LDCU UR5, c[0x0][0x39c] ;  /* 0x00007380ff0577ac */ /* 0x000e220008000800 */
[----:B------:R-:W-:Y:S01]  /*ade0*/  PRMT R43, R26, 0x7771, RZ ;  /* 0x000077711a2b7816 */ /* 0x000fe200000000ff */
[----:B------:R2:W-:Y:S01]  /*adf0*/  @P4 STG.E.U8 desc[UR12][R30.64], R39 ;  /* 0x000000271e004986 */ /* 0x0005e2000c10110c */
[C---:B------:R-:W-:Y:S01]  /*ae00*/  IADD3 R32, P4, PT, R37.reuse, R2, RZ ;  /* 0x0000000225207210 */ /* 0x040fe20007f9e0ff */
[C---:B------:R-:W-:Y:S02]  /*ae10*/  VIADD R35, R37.reuse, UR4 ;  /* 0x0000000425237c36 */ /* 0x040fe40008000000 */
[C---:B------:R-:W-:Y:S01]  /*ae20*/  VIADD R34, R158.reuse, 0x9 ;  /* 0x000000099e227836 */ /* 0x040fe20000000000 */
[----:B------:R-:W-:Y:S01]  /*ae30*/  LEA.HI.X.SX32 R33, R37, R0, 0x1, P4 ;  /* 0x0000000025217211 */ /* 0x000fe200020f0eff */
[----:B----4-:R-:W-:Y:S01]  /*ae40*/  VIADD R29, R158, 0xa ;  /* 0x0000000a9e1d7836 */ /* 0x010fe20000000000 */
[C---:B------:R-:W-:Y:S01]  /*ae50*/  IADD3 R28, P6, PT, R35.reuse, R2, RZ ;  /* 0x00000002231c7210 */ /* 0x040fe20007fde0ff */
[----:B------:R-:W-:Y:S01]  /*ae60*/  VIADD R37, R35, UR4 ;  /* 0x0000000423257c36 */ /* 0x000fe20008000000 */
[----:B-1----:R-:W-:Y:S01]  /*ae70*/  ISETP.LT.AND P4, PT, R34, UR6, !P0 ;  /* 0x0000000622007c0c */ /* 0x002fe2000c781270 */
[----:B------:R1:W-:Y:S01]  /*ae80*/  @P1 STG.E.U8 desc[UR12][R32.64], R43 ;  /* 0x0000002b20001986 */ /* 0x0003e2000c10110c */
[----:B---3--:R-:W-:Y:S01]  /*ae90*/  ISETP.LT.AND P1, PT, R29, UR7, !P0 ;  /* 0x000000071d007c0c */ /* 0x008fe2000c721270 */
[----:B------:R-:W-:Y:S01]  /*aea0*/  VIADD R34, R158, 0xb ;  /* 0x0000000b9e227836 */ /* 0x000fe20000000000 */
[----:B------:R-:W-:Y:S01]  /*aeb0*/  LEA.HI.X.SX32 R29, R35, R0, 0x1, P6 ;  /* 0x00000000231d7211 */ /* 0x000fe200030f0eff */
[----:B------:R-:W3:Y:S01]  /*aec0*/  LDCU UR6, c[0x0][0x39c] ;  /* 0x00007380ff0677ac */ /* 0x000ee20008000800 */
[----:B--2---:R-:W-:-:S02]  /*aed0*/  IADD3 R30, P6, PT, R37, R2, RZ ;  /* 0x00000002251e7210 */ /* 0x004fc40007fde0ff */
[----:B------:R-:W-:Y:S01]  /*aee0*/  PRMT R41, R27, 0x7770, RZ ;  /* 0x000077701b297816 */ /* 0x000fe200000000ff */
[----:B------:R-:W2:Y:S01]  /*aef0*/  LDCU UR7, c[0x0][0x39c] ;  /* 0x00007380ff0777ac */ /* 0x000ea20008000800 */
[C---:B------:R-:W-:Y:S01]  /*af00*/  LEA.HI.X.SX32 R31, R37.reuse, R0, 0x1, P6 ;  /* 0x00000000251f7211 */ /* 0x040fe200030f0eff */
[----:B------:R-:W-:Y:S01]  /*af10*/  VIADD R37, R37, UR4 ;  /* 0x0000000425257c36 */ /* 0x000fe20008000000 */
[----:B0-----:R-:W-:Y:S01]  /*af20*/  ISETP.LT.AND P6, PT, R34, UR5, !P0 ;  /* 0x0000000522007c0c */ /* 0x001fe2000c7c1270 */
[----:B------:R-:W0:Y:S01]  /*af30*/  LDCU UR5, c[0x0][0x39c] ;  /* 0x00007380ff0577ac */ /* 0x000e220008000800 */
[----:B------:R-:W-:Y:S01]  /*af40*/  PRMT R39, R27, 0x7771, RZ ;  /* 0x000077711b277816 */ /* 0x000fe200000000ff */
[----:B------:R4:W-:Y:S01]  /*af50*/  @P5 STG.E.U8 desc[UR12][R28.64], R41 ;  /* 0x000000291c005986 */ /* 0x0009e2000c10110c */
[----:B------:R-:W-:Y:S01]  /*af60*/  VIADD R35, R37, UR4 ;  /* 0x0000000425237c36 */ /* 0x000fe20008000000 */
[----:B-1----:R-:W-:Y:S01]  /*af70*/  PRMT R43, R21, 0x7770, RZ ;  /* 0x00007770152b7816 */ /* 0x002fe200000000ff */
[----:B------:R-:W-:Y:S01]  /*af80*/  VIADD R34, R158, 0xc ;  /* 0x0000000c9e227836 */ /* 0x000fe20000000000 */
[----:B------:R1:W-:Y:S01]  /*af90*/  @P3 STG.E.U8 desc[UR12][R30.64], R39 ;  /* 0x000000271e003986 */ /* 0x0003e2000c10110c */
[----:B------:R-:W-:-:S03]  /*afa0*/  IADD3 R32, P3, PT, R37, R2, RZ ;  /* 0x0000000225207210 */ /* 0x000fc60007f7e0ff */
[----:B---3--:R-:W-:Y:S01]  /*afb0*/  ISETP.LT.AND P5, PT, R34, UR6, !P0 ;  /* 0x0000000622007c0c */ /* 0x008fe2000c7a1270 */
[----:B------:R-:W3:Y:S01]  /*afc0*/  LDCU UR6, c[0x0][0x39c] ;  /* 0x00007380ff0677ac */ /* 0x000ee20008000800 */
[----:B------:R-:W-:Y:S01]  /*afd0*/  LEA.HI.X.SX32 R33, R37, R0, 0x1, P3 ;  /* 0x0000000025217211 */ /* 0x000fe200018f0eff */
[C---:B------:R-:W-:Y:S01]  /*afe0*/  VIADD R37, R35.reuse, UR4 ;  /* 0x0000000423257c36 */ /* 0x040fe20008000000 */
[----:B----4-:R-:W-:Y:S01]  /*aff0*/  PRMT R41, R20, 0x7770, RZ ;  /* 0x0000777014297816 */ /* 0x010fe200000000ff */
[C---:B------:R-:W-:Y:S01]  /*b000*/  VIADD R34, R158.reuse, 0xf ;  /* 0x0000000f9e227836 */ /* 0x040fe20000000000 */
[C---:B------:R-:W-:Y:S01]  /*b010*/  IADD3 R28, P3, PT, R35.reuse, R2, RZ ;  /* 0x00000002231c7210 */ /* 0x040fe20007f7e0ff */
[----:B-1----:R-:W-:Y:S01]  /*b020*/  VIADD R30, R158, 0xd ;  /* 0x0000000d9e1e7836 */ /* 0x002fe20000000000 */
[----:B------:R-:W-:Y:S01]  /*b030*/  PRMT R39, R20, 0x7771, RZ ;  /* 0x0000777114277816 */ /* 0x000fe200000000ff */
[----:B------:R1:W-:Y:S01]  /*b040*/  @P2 STG.E.U8 desc[UR12][R32.64], R41 ;  /* 0x0000002920002986 */ /* 0x0003e2000c10110c */
[----:B------:R-:W-:Y:S01]  /*b050*/  LEA.HI.X.SX32 R29, R35, R0, 0x1, P3 ;  /* 0x00000000231d7211 */ /* 0x000fe200018f0eff */
[----:B------:R-:W-:Y:S01]  /*b060*/  VIADD R31, R158, 0xe ;  /* 0x0000000e9e1f7836 */ /* 0x000fe20000000000 */
[----:B0-----:R-:W-:Y:S01]  /*b070*/  ISETP.LT.AND P2, PT, R30, UR5, !P0 ;  /* 0x000000051e007c0c */ /* 0x001fe2000c741270 */
[----:B------:R-:W0:Y:S01]  /*b080*/  LDCU UR5, c[0x0][0x39c] ;  /* 0x00007380ff0577ac */ /* 0x000e220008000800 */
[----:B------:R-:W-:Y:S01]  /*b090*/  IADD3 R30, P3, PT, R37, R2, RZ ;  /* 0x00000002251e7210 */ /* 0x000fe20007f7e0ff */
[----:B------:R4:W-:Y:S01]  /*b0a0*/  @P4 STG.E.U8 desc[UR12][R28.64], R39 ;  /* 0x000000271c004986 */ /* 0x0009e2000c10110c */
[----:B--2---:R-:W-:Y:S01]  /*b0b0*/  ISETP.LT.AND P4, PT, R31, UR7, !P0 ;  /* 0x000000071f007c0c */ /* 0x004fe2000c781270 */
[----:B------:R-:W2:Y:S01]  /*b0c0*/  LDCU UR7, c[0x0][0x39c] ;  /* 0x00007380ff0777ac */ /* 0x000ea20008000800 */
[C---:B------:R-:W-:Y:S01]  /*b0d0*/  LEA.HI.X.SX32 R31, R37.reuse, R0, 0x1, P3 ;  /* 0x00000000251f7211 */ /* 0x040fe200018f0eff */
[----:B------:R-:W-:Y:S01]  /*b0e0*/  VIADD R37, R37, UR4 ;  /* 0x0000000425257c36 */ /* 0x000fe20008000000 */
[----:B---3--:R-:W-:Y:S01]  /*b0f0*/  ISETP.LT.AND P3, PT, R34, UR6, !P0 ;  /* 0x0000000622007c0c */ /* 0x008fe2000c761270 */
[----:B------:R-:W-:Y:S01]  /*b100*/  VIADD R34, R158, 0x10 ;  /* 0x000000109e227836 */ /* 0x000fe20000000000 */
[----:B------:R-:W3:Y:S01]  /*b110*/  LDCU UR6, c[0x0][0x39c] ;  /* 0x00007380ff0677ac */ /* 0x000ee20008000800 */
[----:B------:R0:W-:Y:S01]  /*b120*/  @P1 STG.E.U8 desc[UR12][R30.64], R43 ;  /* 0x0000002b1e001986 */ /* 0x0001e2000c10110c */
[C---:B-1----:R-:W-:Y:S01]  /*b130*/  IADD3 R32, P1, PT, R37.reuse, R2, RZ ;  /* 0x0000000225207210 */ /* 0x042fe20007f3e0ff */
[----:B------:R-:W-:Y:S01]  /*b140*/  VIADD R35, R37, UR4 ;  /* 0x0000000425237c36 */ /* 0x000fe20008000000 */
[----:B------:R-:W-:-:S02]  /*b150*/  PRMT R41, R21, 0x7771, RZ ;  /* 0x0000777115297816 */ /* 0x000fc400000000ff */
[----:B------:R-:W-:Y:S02]  /*b160*/  LEA.HI.X.SX32 R33, R37, R0, 0x1, P1 ;  /* 0x0000000025217211 */ /* 0x000fe400008f0eff */
[C---:B----4-:R-:W-:Y:S02]  /*b170*/  IADD3 R28, P1, PT, R35.reuse, R2, RZ ;  /* 0x00000002231c7210 */ /* 0x050fe40007f3e0ff */
[----:B------:R-:W-:Y:S01]  /*b180*/  PRMT R39, R22, 0x7770, RZ ;  /* 0x0000777016277816 */ /* 0x000fe200000000ff */
        /* <DEDUP_REMOVED lines=8> */
[----:B------:R-:W-:-:S02]  /*b210*/  VIADD R37, R35, UR4 ;  /* 0x0000000423257c36 */ /* 0x000fc40008000000 */
[C---:B------:R-:W-:Y:S01]  /*b220*/  VIADD R34, R158.reuse, 0x11 ;  /* 0x000000119e227836 */ /* 0x040fe20000000000 */
[----:B------:R-:W-:Y:S01]  /*b230*/  LEA.HI.X.SX32 R31, R35, R0, 0x1, P5 ;  /* 0x00000000231f7211 */ /* 0x000fe200028f0eff */
[----:B-1----:R-:W-:Y:S01]  /*b240*/  VIADD R33, R158, 0x12 ;  /* 0x000000129e217836 */ /* 0x002fe20000000000 */
[C---:B------:R-:W-:Y:S01]  /*b250*/  IADD3 R32, P6, PT, R37.reuse, R2, RZ ;  /* 0x0000000225207210 */ /* 0x040fe20007fde0ff */
[----:B------:R-:W-:Y:S01]  /*b260*/  VIADD R35, R37, UR4 ;  /* 0x0000000425237c36 */ /* 0x000fe20008000000 */
[----:B---3--:R-:W-:Y:S01]  /*b270*/  ISETP.LT.AND P5, PT, R34, UR6, !P0 ;  /* 0x0000000622007c0c */ /* 0x008fe2000c7a1270 */
[----:B------:R1:W-:Y:S01]  /*b280*/  @P2 STG.E.U8 desc[UR12][R30.64], R43 ;  /* 0x0000002b1e002986 */ /* 0x0003e2000c10110c */
[----:B--2---:R-:W-:Y:S01]  /*b290*/  ISETP.LT.AND P2, PT, R33, UR7, !P0 ;  /* 0x0000000721007c0c */ /* 0x004fe2000c741270 */
[----:B------:R-:W-:Y:S01]  /*b2a0*/  VIADD R34, R158, 0x13 ;  /* 0x000000139e227836 */ /* 0x000fe20000000000 */
[----:B------:R-:W-:Y:S01]  /*b2b0*/  LEA.HI.X.SX32 R33, R37, R0, 0x1, P6 ;  /* 0x0000000025217211 */ /* 0x000fe200030f0eff */
[----:B------:R-:W2:Y:S01]  /*b2c0*/  LDCU UR6, c[0x0][0x39c] ;  /* 0x00007380ff0677ac */ /* 0x000ea20008000800 */
[----:B----4-:R-:W-:-:S02]  /*b2d0*/  IADD3 R28, P6, PT, R35, R2, RZ ;  /* 0x00000002231c7210 */ /* 0x010fc40007fde0ff */
[----:B------:R-:W-:Y:S01]  /*b2e0*/  PRMT R39, R23, 0x7770, RZ ;  /* 0x0000777017277816 */ /* 0x000fe200000000ff */
[----:B------:R-:W3:Y:S01]  /*b2f0*/  LDCU UR7, c[0x0][0x39c] ;  /* 0x00007380ff0777ac */ /* 0x000ee20008000800 */
[C---:B------:R-:W-:Y:S01]  /*b300*/  LEA.HI.X.SX32 R29, R35.reuse, R0, 0x1, P6 ;  /* 0x00000000231d7211 */ /* 0x040fe200030f0eff */
[----:B------:R-:W-:Y:S01]  /*b310*/  VIADD R35, R35, UR4 ;  /* 0x0000000423237c36 */ /* 0x000fe20008000000 */
[----:B0-----:R-:W-:Y:S01]  /*b320*/  ISETP.LT.AND P6, PT, R34, UR5, !P0 ;  /* 0x0000000522007c0c */ /* 0x001fe2000c7c1270 */
[----:B------:R-:W0:Y:S01]  /*b330*/  LDCU UR5, c[0x0][0x39c] ;  /* 0x00007380ff0577ac */ /* 0x000e220008000800 */
[----:B------:R-:W-:Y:S01]  /*b340*/  PRMT R41, R23, 0x7771, RZ ;  /* 0x0000777117297816 */ /* 0x000fe200000000ff */
[----:B------:R4:W-:Y:S01]  /*b350*/  @P4 STG.E.U8 desc[UR12][R32.64], R39 ;  /* 0x0000002720004986 */ /* 0x0009e2000c10110c */
[C---:B------:R-:W-:Y:S02]  /*b360*/  VIADD R37, R35.reuse, UR4 ;  /* 0x0000000423257c36 */ /* 0x040fe40008000000 */
[----:B------:R-:W-:Y:S01]  /*b370*/  VIADD R34, R158, 0x14 ;  /* 0x000000149e227836 */ /* 0x000fe20000000000 */
[----:B------:R0:W-:Y:S01]  /*b380*/  @P3 STG.E.U8 desc[UR12][R28.64], R41 ;  /* 0x000000291c003986 */ /* 0x0001e2000c10110c */
[----:B-1----:R-:W-:-:S03]  /*b390*/  IADD3 R30, P3, PT, R35, R2, RZ ;  /* 0x00000002231e7210 */ /* 0x002fc60007f7e0ff */
[----:B--2---:R-:W-:Y:S01]  /*b3a0*/  ISETP.LT.AND P4, PT, R34, UR6, !P0 ;  /* 0x0000000622007c0c */ /* 0x004fe2000c781270 */
[----:B------:R-:W1:Y:S01]  /*b3b0*/  LDCU UR6, c[0x0][0x39c] ;  /* 0x00007380ff0677ac */ /* 0x000e620008000800 */
[----:B------:R-:W-:Y:S01]  /*b3c0*/  LEA.HI.X.SX32 R31, R35, R0, 0x1, P3 ;  /* 0x00000000231f7211 */ /* 0x000fe200018f0eff */
[C---:B------:R-:W-:Y:S01]  /*b3d0*/  VIADD R35, R37.reuse, UR4 ;  /* 0x0000000425237c36 */ /* 0x040fe20008000000 */
[----:B----4-:R-:W-:Y:S02]  /*b3e0*/  PRMT R39, R24, 0x7772, RZ ;  /* 0x0000777218277816 */ /* 0x010fe400000000ff */
[C---:B------:R-:W-:Y:S01]  /*b3f0*/  IADD3 R32, P3, PT, R37.reuse, R2, RZ ;  /* 0x0000000225207210 */ /* 0x040fe20007f7e0ff */
[----:B0-----:R-:W-:Y:S02]  /*b400*/  VIADD R28, R158, 0x15 ;  /* 0x000000159e1c7836 */ /* 0x001fe40000000000 */
[----:B------:R0:W-:Y:S01]  /*b410*/  @P1 STG.E.U8 desc[UR12][R30.64], R39 ;  /* 0x000000271e001986 */ /* 0x0001e2000c10110c */
[----:B------:R-:W-:-:S02]  /*b420*/  LEA.HI.X.SX32 R33, R37, R0, 0x1, P3 ;  /* 0x0000000025217211 */ /* 0x000fc400018f0eff */
[----:B------:R-:W-:Y:S01]  /*b430*/  PRMT R37, R24, 0x7773, RZ ;  /* 0x0000777318257816 */ /* 0x000fe200000000ff */
[----:B------:R-:W-:Y:S01]  /*b440*/  VIADD R24, R158, 0x16 ;  /* 0x000000169e187836 */ /* 0x000fe20000000000 */
[----:B------:R-:W-:Y:S01]  /*b450*/  ISETP.LT.AND P1, PT, R28, UR5, !P0 ;  /* 0x000000051c007c0c */ /* 0x000fe2000c721270 */
[----:B------:R-:W2:Y:S01]  /*b460*/  LDCU UR5, c[0x0][0x39c] ;  /* 0x00007380ff0577ac */ /* 0x000ea20008000800 */
[C---:B------:R-:W-:Y:S01]  /*b470*/  IADD3 R28, P3, PT, R35.reuse, R2, RZ ;  /* 0x00000002231c7210 */ /* 0x040fe20007f7e0ff */
[----:B------:R4:W-:Y:S01]  /*b480*/  @P5 STG.E.U8 desc[UR12][R32.64], R37 ;  /* 0x0000002520005986 */ /* 0x0009e2000c10110c */
[----:B---3--:R-:W-:Y:S01]  /*b490*/  ISETP.LT.AND P5, PT, R24, UR7, !P0 ;  /* 0x0000000718007c0c */ /* 0x008fe2000c7a1270 */
[----:B------:R-:W-:Y:S01]  /*b4a0*/  VIADD R24, R158, 0x17 ;  /* 0x000000179e187836 */ /* 0x000fe20000000000 */
[C---:B------:R-:W-:Y:S01]  /*b4b0*/  LEA.HI.X.SX32 R29, R35.reuse, R0, 0x1, P3 ;  /* 0x00000000231d7211 */ /* 0x040fe200018f0eff */
[----:B------:R-:W-:Y:S01]  /*b4c0*/  VIADD R35, R35, UR4 ;  /* 0x0000000423237c36 */ /* 0x000fe20008000000 */
[C---:B0-----:R-:W-:Y:S01]  /*b4d0*/  PRMT R39, R25.reuse, 0x7772, RZ ;  /* 0x0000777219277816 */ /* 0x041fe200000000ff */
[----:B------:R-:W0:Y:S01]  /*b4e0*/  LDCU UR7, c[0x0][0x39c] ;  /* 0x00007380ff0777ac */ /* 0x000e220008000800 */
[----:B------:R-:W-:-:S02]  /*b4f0*/  PRMT R41, R25, 0x7773, RZ ;  /* 0x0000777319297816 */ /* 0x000fc400000000ff */
[----:B-1----:R-:W-:Y:S01]  /*b500*/  ISETP.LT.AND P3, PT, R24, UR6, !P0 ;  /* 0x0000000618007c0c */ /* 0x002fe2000c761270 */
[----:B------:R1:W-:Y:S01]  /*b510*/  @P2 STG.E.U8 desc[UR12][R28.64], R39 ;  /* 0x000000271c002986 */ /* 0x0003e2000c10110c */
[C---:B------:R-:W-:Y:S01]  /*b520*/  IADD3 R30, P2, PT, R35.reuse, R2, RZ ;  /* 0x00000002231e7210 */ /* 0x040fe20007f5e0ff */
[C---:B----4-:R-:W-:Y:S01]  /*b530*/  VIADD R33, R35.reuse, UR4 ;  /* 0x0000000423217c36 */ /* 0x050fe20008000000 */
[----:B------:R-:W3:Y:S01]  /*b540*/  LDCU UR6, c[0x0][0x39c] ;  /* 0x00007380ff0677ac */ /* 0x000ee20008000800 */
[----:B------:R-:W-:Y:S01]  /*b550*/  VIADD R32, R158, 0x18 ;  /* 0x000000189e207836 */ /* 0x000fe20000000000 */
[----:B------:R-:W-:Y:S01]  /*b560*/  LEA.HI.X.SX32 R31, R35, R0, 0x1, P2 ;  /* 0x00000000231f7211 */ /* 0x000fe200010f0eff */
[C---:B------:R-:W-:Y:S01]  /*b570*/  VIADD R35, R33.reuse, UR4 ;  /* 0x0000000421237c36 */ /* 0x040fe20008000000 */
[C---:B------:R-:W-:Y:S02]  /*b580*/  IADD3 R24, P2, PT, R33.reuse, R2, RZ ;  /* 0x0000000221187210 */ /* 0x040fe40007f5e0ff */
[----:B------:R-:W-:Y:S01]  /*b590*/  PRMT R37, R26, 0x7772, RZ ;  /* 0x000077721a257816 */ /* 0x000fe200000000ff */
[----:B------:R4:W-:Y:S01]  /*b5a0*/  @P6 STG.E.U8 desc[UR12][R30.64], R41 ;  /* 0x000000291e006986 */ /* 0x0009e2000c10110c */
[----:B------:R-:W-:-:S02]  /*b5b0*/  LEA.HI.X.SX32 R25, R33, R0, 0x1, P2 ;  /* 0x0000000021197211 */ /* 0x000fc400010f0eff */
[C---:B-1----:R-:W-:Y:S02]  /*b5c0*/  IADD3 R28, P6, PT, R35.reuse, R2, RZ ;  /* 0x00000002231c7210 */ /* 0x042fe40007fde0ff */
[----:B--2---:R-:W-:Y:S01]  /*b5d0*/  ISETP.LT.AND P2, PT, R32, UR5, !P0 ;  /* 0x0000000520007c0c */ /* 0x004fe2000c741270 */
[----:B------:R-:W1:Y:S01]  /*b5e0*/  LDCU UR5, c[0x0][0x39c] ;  /* 0x00007380ff0577ac */ /* 0x000e620008000800 */
[C---:B------:R-:W-:Y:S01]  /*b5f0*/  LEA.HI.X.SX32 R29, R35.reuse, R0, 0x1, P6 ;  /* 0x00000000231d7211 */ /* 0x040fe200030f0eff */
[----:B------:R-:W-:Y:S01]  /*b600*/  VIADD R35, R35, UR4 ;  /* 0x0000000423237c36 */ /* 0x000fe20008000000 */
[----:B------:R-:W-:Y:S01]  /*b610*/  PRMT R39, R26, 0x7773, RZ ;  /* 0x000077731a277816 */ /* 0x000fe200000000ff */
[C---:B------:R-:W-:Y:S01]  /*b620*/  VIADD R26, R158.reuse, 0x1a ;  /* 0x0000001a9e1a7836 */ /* 0x040fe20000000000 */
[----:B------:R2:W-:Y:S01]  /*b630*/  @P4 STG.E.U8 desc[UR12][R24.64], R37 ;  /* 0x0000002518004986 */ /* 0x0005e2000c10110c */
[----:B------:R-:W-:Y:S01]  /*b640*/  VIADD R32, R158, 0x19 ;  /* 0x000000199e207836 */ /* 0x000fe20000000000 */
[C---:B----4-:R-:W-:Y:S01]  /*b650*/  IADD3 R30, P6, PT, R35.reuse, R2, RZ ;  /* 0x00000002231e7210 */ /* 0x050fe20007fde0ff */
[C---:B------:R-:W-:Y:S01]  /*b660*/  VIADD R33, R35.reuse, UR4 ;  /* 0x0000000423217c36 */ /* 0x040fe20008000000 */
[----:B------:R4:W-:Y:S01]  /*b670*/  @P1 STG.E.U8 desc[UR12][R28.64], R39 ;  /* 0x000000271c001986 */ /* 0x0009e2000c10110c */
[----:B0-----:R-:W-:Y:S01]  /*b680*/  ISETP.LT.AND P1, PT, R26, UR7, !P0 ;  /* 0x000000071a007c0c */ /* 0x001fe2000c721270 */
[----:B------:R-:W-:Y:S01]  /*b690*/  VIADD R26, R158, 0x1b ;  /* 0x0000001b9e1a7836 */ /* 0x000fe20000000000 */
[----:B------:R-:W-:Y:S01]  /*b6a0*/  LEA.HI.X.SX32 R31, R35, R0, 0x1, P6 ;  /* 0x00000000231f7211 */ /* 0x000fe200030f0eff */
[----:B------:R-:W0:Y:S01]  /*b6b0*/  LDCU UR7, c[0x0][0x39c] ;  /* 0x00007380ff0777ac */ /* 0x000e220008000800 */
[----:B---3--:R-:W-:-:S02]  /*b6c0*/  ISETP.LT.AND P4, PT, R32, UR6, !P0 ;  /* 0x0000000620007c0c */ /* 0x008fc4000c781270 */
[----:B------:R-:W-:Y:S01]  /*b6d0*/  PRMT R35, R27, 0x7773, RZ ;  /* 0x000077731b237816 */ /* 0x000fe200000000ff */
[----:B------:R-:W3:Y:S01]  /*b6e0*/  LDCU UR6, c[0x0][0x39c] ;  /* 0x00007380ff0677ac */ /* 0x000ee20008000800 */
[----:B--2---:R-:W-:Y:S02]  /*b6f0*/  IADD3 R24, P6, PT, R33, R2, RZ ;  /* 0x0000000221187210 */ /* 0x004fe40007fde0ff */
[----:B------:R-:W-:Y:S01]  /*b700*/  PRMT R37, R27, 0x7772, RZ ;  /* 0x000077721b257816 */ /* 0x000fe200000000ff */
[----:B----4-:R-:W-:Y:S01]  /*b710*/  VIADD R28, R158, 0x1c ;  /* 0x0000001c9e1c7836 */ /* 0x010fe20000000000 */
[C---:B------:R-:W-:Y:S01]  /*b720*/  LEA.HI.X.SX32 R25, R33.reuse, R0, 0x1, P6 ;  /* 0x0000000021197211 */ /* 0x040fe200030f0eff */
[----:B------:R-:W-:Y:S01]  /*b730*/  VIADD R33, R33, UR4 ;  /* 0x0000000421217c36 */ /* 0x000fe20008000000 */
[----:B-1----:R-:W-:Y:S01]  /*b740*/  ISETP.LT.AND P6, PT, R26, UR5, !P0 ;  /* 0x000000051a007c0c */ /* 0x002fe2000c7c1270 */
[----:B------:R-:W1:Y:S01]  /*b750*/  LDCU UR5, c[0x0][0x39c] ;  /* 0x00007380ff0577ac */ /* 0x000e620008000800 */
[----:B------:R2:W-:Y:S01]  /*b760*/  @P5 STG.E.U8 desc[UR12][R30.64], R37 ;  /* 0x000000251e005986 */ /* 0x0005e2000c10110c */
[----:B------:R-:W-:Y:S01]  /*b770*/  VIADD R29, R33, UR4 ;  /* 0x00000004211d7c36 */ /* 0x000fe20008000000 */
[----:B------:R-:W-:-:S02]  /*b780*/  PRMT R39, R20, 0x7772, RZ ;  /* 0x0000777214277816 */ /* 0x000fc400000000ff */
[----:B------:R4:W-:Y:S01]  /*b790*/  @P3 STG.E.U8 desc[UR12][R24.64], R35 ;  /* 0x0000002318003986 */ /* 0x0009e2000c10110c */
[----:B------:R-:W-:-:S04]  /*b7a0*/  IADD3 R26, P3, PT, R33, R2, RZ ;  /* 0x00000002211a7210 */ /* 0x000fc80007f7e0ff */
[----:B------:R-:W-:Y:S02]  /*b7b0*/  LEA.HI.X.SX32 R27, R33, R0, 0x1, P3 ;  /* 0x00000000211b7211 */ /* 0x000fe400018f0eff */
[----:B---3--:R-:W-:Y:S01]  /*b7c0*/  ISETP.LT.AND P5, PT, R28, UR6, !P0 ;  /* 0x000000061c007c0c */ /* 0x008fe2000c7a1270 */
[C---:B--2---:R-:W-:Y:S01]  /*b7d0*/  VIADD R31, R29.reuse, UR4 ;  /* 0x000000041d1f7c36 */ /* 0x044fe20008000000 */
[C---:B------:R-:W-:Y:S01]  /*b7e0*/  IADD3 R28, P3, PT, R29.reuse, R2, RZ ;  /* 0x000000021d1c7210 */ /* 0x040fe20007f7e0ff */
[----:B------:R-:W2:Y:S01]  /*b7f0*/  LDCU UR6, c[0x0][0x39c] ;  /* 0x00007380ff0677ac */ /* 0x000ea20008000800 */
[----:B------:R3:W-:Y:S01]  /*b800*/  @P2 STG.E.U8 desc[UR12][R26.64], R39 ;  /* 0x000000271a002986 */ /* 0x0007e2000c10110c */
[----:B----4-:R-:W-:Y:S01]  /*b810*/  VIADD R24, R158, 0x1d ;  /* 0x0000001d9e187836 */ /* 0x010fe20000000000 */
[----:B------:R-:W-:Y:S02]  /*b820*/  LEA.HI.X.SX32 R29, R29, R0, 0x1, P3 ;  /* 0x000000001d1d7211 */ /* 0x000fe400018f0eff */
[----:B------:R-:W-:Y:S01]  /*b830*/  PRMT R33, R20, 0x7773, RZ ;  /* 0x0000777314217816 */ /* 0x000fe200000000ff */
[----:B------:R-:W-:Y:S01]  /*b840*/  VIADD R20, R158, 0x1e ;  /* 0x0000001e9e147836 */ /* 0x000fe20000000000 */
[----:B-1----:R-:W-:Y:S01]  /*b850*/  ISETP.LT.AND P2, PT, R24, UR5, !P0 ;  /* 0x0000000518007c0c */ /* 0x002fe2000c741270 */
[----:B------:R-:W1:Y:S01]  /*b860*/  LDCU UR5, c[0x0][0x39c] ;  /* 0x00007380ff0577ac */ /* 0x000e620008000800 */
[----:B------:R-:W-:Y:S01]  /*b870*/  IADD3 R24, P3, PT, R31, R2, RZ ;  /* 0x000000021f187210 */ /* 0x000fe20007f7e0ff */
[----:B------:R4:W-:Y:S01]  /*b880*/  @P4 STG.E.U8 desc[UR12][R28.64], R33 ;  /* 0x000000211c004986 */ /* 0x0009e2000c10110c */
[----:B------:R-:W-:-:S02]  /*b890*/  PRMT R35, R21, 0x7772, RZ ;  /* 0x0000777215237816 */ /* 0x000fc400000000ff */
[C---:B------:R-:W-:Y:S01]  /*b8a0*/  LEA.HI.X.SX32 R25, R31.reuse, R0, 0x1, P3 ;  /* 0x000000001f197211 */ /* 0x040fe200018f0eff */
[----:B------:R-:W-:Y:S01]  /*b8b0*/  VIADD R31, R31, UR4 ;  /* 0x000000041f1f7c36 */ /* 0x000fe20008000000 */
[----:B0-----:R-:W-:Y:S01]  /*b8c0*/  ISETP.LT.AND P4, PT, R20, UR7, !P0 ;  /* 0x0000000714007c0c */ /* 0x001fe2000c781270 */
[----:B------:R-:W-:Y:S01]  /*b8d0*/  VIADD R20, R158, 0x1f ;  /* 0x0000001f9e147836 */ /* 0x000fe20000000000 */
[----:B------:R-:W-:Y:S01]  /*b8e0*/  PRMT R37, R21, 0x7773, RZ ;  /* 0x0000777315257816 */ /* 0x000fe200000000ff */
[----:B------:R0:W-:Y:S01]  /*b8f0*/  @P1 STG.E.U8 desc[UR12][R24.64], R35 ;  /* 0x0000002318001986 */ /* 0x0001e2000c10110c */
[C---:B---3--:R-:W-:Y:S01]  /*b900*/  IADD3 R26, P1, PT, R31.reuse, R2, RZ ;  /* 0x000000021f1a7210 */ /* 0x048fe20007f3e0ff */
[----:B------:R-:W3:Y:S01]  /*b910*/  LDCU UR7, c[0x0][0x39c] ;  /* 0x00007380ff0777ac */ /* 0x000ee20008000800 */
[----:B--2---:R-:W-:Y:S01]  /*b920*/  ISETP.LT.AND P3, PT, R20, UR6, !P0 ;  /* 0x0000000614007c0c */ /* 0x004fe2000c761270 */
[C---:B----4-:R-:W-:Y:S01]  /*b930*/  VIADD R29, R31.reuse, UR4 ;  /* 0x000000041f1d7c36 */ /* 0x050fe20008000000 */
[----:B------:R-:W-:Y:S01]  /*b940*/  LEA.HI.X.SX32 R27, R31, R0, 0x1, P1 ;  /* 0x000000001f1b7211 */ /* 0x000fe200008f0eff */
[----:B------:R-:W2:Y:S01]  /*b950*/  LDCU UR6, c[0x0][0x39c] ;  /* 0x00007380ff0677ac */ /* 0x000ea20008000800 */
[----:B------:R-:W-:Y:S01]  /*b960*/  VIADD R28, R158, 0x20 ;  /* 0x000000209e1c7836 */ /* 0x000fe20000000000 */
[C---:B------:R-:W-:Y:S01]  /*b970*/  PRMT R33, R22.reuse, 0x7772, RZ ;  /* 0x0000777216217816 */ /* 0x040fe200000000ff */
[C---:B------:R-:W-:Y:S01]  /*b980*/  VIADD R31, R29.reuse, UR4 ;  /* 0x000000041d1f7c36 */ /* 0x040fe20008000000 */
[C---:B------:R-:W-:Y:S01]  /*b990*/  IADD3 R20, P1, PT, R29.reuse, R2, RZ ;  /* 0x000000021d147210 */ /* 0x040fe20007f3e0ff */
[----:B------:R4:W-:Y:S01]  /*b9a0*/  @P6 STG.E.U8 desc[UR12][R26.64], R37 ;  /* 0x000000251a006986 */ /* 0x0009e2000c10110c */
[----:B0-----:R-:W-:Y:S01]  /*b9b0*/  PRMT R35, R22, 0x7773, RZ ;  /* 0x0000777316237816 */ /* 0x001fe200000000ff */
[----:B------:R-:W-:Y:S01]  /*b9c0*/  VIADD R22, R158, 0x22 ;  /* 0x000000229e167836 */ /* 0x000fe20000000000 */
[----:B------:R-:W-:-:S02]  /*b9d0*/  LEA.HI.X.SX32 R21, R29, R0, 0x1, P1 ;  /* 0x000000001d157211 */ /* 0x000fc400008f0eff */
[C---:B------:R-:W-:Y:S02]  /*b9e0*/  IADD3 R24, P6, PT, R31.reuse, R2, RZ ;  /* 0x000000021f187210 */ /* 0x040fe40007fde0ff */
[----:B-1----:R-:W-:Y:S01]  /*b9f0*/  ISETP.LT.AND P1, PT, R28, UR5, !P0 ;  /* 0x000000051c007c0c */ /* 0x002fe2000c721270 */
[----:B------:R-:W0:Y:S01]  /*ba00*/  LDCU UR5, c[0x0][0x39c] ;  /* 0x00007380ff0577ac */ /* 0x000e220008000800 */
[C---:B------:R-:W-:Y:S01]  /*ba10*/  LEA.HI.X.SX32 R25, R31.reuse, R0, 0x1, P6 ;  /* 0x000000001f197211 */ /* 0x040fe200030f0eff */
[----:B------:R-:W-:Y:S01]  /*ba20*/  VIADD R31, R31, UR4 ;  /* 0x000000041f1f7c36 */ /* 0x000fe20008000000 */
[----:B------:R1:W-:Y:S01]  /*ba30*/  @P5 STG.E.U8 desc[UR12][R20.64], R33 ;  /* 0x0000002114005986 */ /* 0x0003e2000c10110c */
[----:B------:R-:W-:Y:S02]  /*ba40*/  VIADD R28, R158, 0x21 ;  /* 0x000000219e1c7836 */ /* 0x000fe40000000000 */
[C---:B------:R-:W-:Y:S01]  /*ba50*/  VIADD R29, R31.reuse, UR4 ;  /* 0x000000041f1d7c36 */ /* 0x040fe20008000000 */
[C---:B----4-:R-:W-:Y:S01]  /*ba60*/  IADD3 R26, P6, PT, R31.reuse, R2, RZ ;  /* 0x000000021f1a7210 */ /* 0x050fe20007fde0ff */
[----:B------:R4:W-:Y:S01]  /*ba70*/  @P2 STG.E.U8 desc[UR12][R24.64], R35 ;  /* 0x0000002318002986 */ /* 0x0009e2000c10110c */
[----:B--2---:R-:W-:Y:S01]  /*ba80*/  ISETP.LT.AND P5, PT, R28, UR6, !P0 ;  /* 0x000000061c007c0c */ /* 0x004fe2000c7a1270 */
[----:B------:R-:W2:Y:S01]  /*ba90*/  LDCU UR6, c[0x0][0x39c] ;  /* 0x00007380ff0677ac */ /* 0x000ea20008000800 */
[----:B---3--:R-:W-:Y:S01]  /*baa0*/  ISETP.LT.AND P2, PT, R22, UR7, !P0 ;  /* 0x0000000716007c0c */ /* 0x008fe2000c741270 */
[----:B------:R-:W-:Y:S01]  /*bab0*/  VIADD R22, R158, 0x23 ;  /* 0x000000239e167836 */ /* 0x000fe20000000000 */
[----:B------:R-:W-:Y:S01]  /*bac0*/  LEA.HI.X.SX32 R27, R31, R0, 0x1, P6 ;  /* 0x000000001f1b7211 */ /* 0x000fe200030f0eff */
[----:B------:R-:W3:Y:S01]  /*bad0*/  LDCU UR7, c[0x0][0x39c] ;  /* 0x00007380ff0777ac */ /* 0x000ee20008000800 */
[----:B-1----:R-:W-:-:S02]  /*bae0*/  IADD3 R20, P6, PT, R29, R2, RZ ;  /* 0x000000021d147210 */ /* 0x002fc40007fde0ff */
[----:B------:R-:W-:Y:S02]  /*baf0*/  PRMT R33, R23, 0x7772, RZ ;  /* 0x0000777217217816 */ /* 0x000fe400000000ff */
[C---:B------:R-:W-:Y:S01]  /*bb00*/  LEA.HI.X.SX32 R21, R29.reuse, R0, 0x1, P6 ;  /* 0x000000001d157211 */ /* 0x040fe200030f0eff */
[----:B------:R-:W-:Y:S01]  /*bb10*/  VIADD R29, R29, UR4 ;  /* 0x000000041d1d7c36 */ /* 0x000fe20008000000 */
[----:B0-----:R-:W-:Y:S01]  /*bb20*/  ISETP.LT.AND P6, PT, R22, UR5, !P0 ;  /* 0x0000000516007c0c */ /* 0x001fe2000c7c1270 */
[----:B------:R-:W0:Y:S01]  /*bb30*/  LDCU UR5, c[0x0][0x39c] ;  /* 0x00007380ff0577ac */ /* 0x000e220008000800 */
[----:B------:R-:W-:Y:S01]  /*bb40*/  PRMT R31, R23, 0x7773, RZ ;  /* 0x00007773171f7816 */ /* 0x000fe200000000ff */
[----:B------:R1:W-:Y:S01]  /*bb50*/  @P4 STG.E.U8 desc[UR12][R26.64], R33 ;  /* 0x000000211a004986 */ /* 0x0003e2000c10110c */
[----:B----4-:R-:W-:Y:S01]  /*bb60*/  VIADD R24, R158, 0x24 ;  /* 0x000000249e187836 */ /* 0x010fe20000000000 */
[----:B------:R-:W-:Y:S01]  /*bb70*/  PRMT R35, R13, 0x7770, RZ ;  /* 0x000077700d237816 */ /* 0x000fe200000000ff */
[C---:B------:R-:W-:Y:S01]  /*bb80*/  VIADD R25, R29.reuse, UR4 ;  /* 0x000000041d197c36 */ /* 0x040fe20008000000 */
[----:B------:R4:W-:Y:S01]  /*bb90*/  @P3 STG.E.U8 desc[UR12][R20.64], R31 ;  /* 0x0000001f14003986 */ /* 0x0009e2000c10110c */
[----:B------:R-:W-:-:S02]  /*bba0*/  IADD3 R22, P3, PT, R29, R2, RZ ;  /* 0x000000021d167210 */ /* 0x000fc40007f7e0ff */
[----:B--2---:R-:W-:Y:S01]  /*bbb0*/  ISETP.LT.AND P4, PT, R24, UR6, !P0 ;  /* 0x0000000618007c0c */ /* 0x004fe2000c781270 */
[----:B------:R-:W2:Y:S01]  /*bbc0*/  LDCU UR6, c[0x0][0x39c] ;  /* 0x00007380ff0677ac */ /* 0x000ea20008000800 */
[----:B------:R-:W-:Y:S02]  /*bbd0*/  LEA.HI.X.SX32 R23, R29, R0, 0x1, P3 ;  /* 0x000000001d177211 */ /* 0x000fe400018f0eff */
[----:B------:R-:W-:Y:S01]  /*bbe0*/  PRMT R29, R12, 0x7770, RZ ;  /* 0x000077700c1d7816 */ /* 0x000fe200000000ff */
[C---:B-1----:R-:W-:Y:S01]  /*bbf0*/  VIADD R27, R25.reuse, UR4 ;  /* 0x00000004191b7c36 */ /* 0x042fe20008000000 */
[----:B------:R-:W-:Y:S01]  /*bc00*/  IADD3 R24, P3, PT, R25, R2, RZ ;  /* 0x0000000219187210 */ /* 0x000fe20007f7e0ff */
[C---:B------:R-:W-:Y:S01]  /*bc10*/  VIADD R26, R158.reuse, 0x27 ;  /* 0x000000279e1a7836 */ /* 0x040fe20000000000 */
[----:B------:R-:W-:Y:S01]  /*bc20*/  PRMT R33, R13, 0x7771, RZ ;  /* 0x000077710d217816 */ /* 0x000fe200000000ff */
[----:B----4-:R-:W-:Y:S01]  /*bc30*/  VIADD R20, R158, 0x25 ;  /* 0x000000259e147836 */ /* 0x010fe20000000000 */
[----:B------:R-:W-:Y:S01]  /*bc40*/  LEA.HI.X.SX32 R25, R25, R0, 0x1, P3 ;  /* 0x0000000019197211 */ /* 0x000fe200018f0eff */
[----:B------:R1:W-:Y:S01]  /*bc50*/  @P1 STG.E.U8 desc[UR12][R22.64], R29 ;  /* 0x0000001d16001986 */ /* 0x0003e2000c10110c */
[----:B------:R-:W-:Y:S01]  /*bc60*/  PRMT R31, R12, 0x7771, RZ ;  /* 0x000077710c1f7816 */ /* 0x000fe200000000ff */
[----:B------:R-:W-:Y:S01]  /*bc70*/  VIADD R21, R158, 0x26 ;  /* 0x000000269e157836 */ /* 0x000fe20000000000 */
[----:B0-----:R-:W-:Y:S01]  /*bc80*/  ISETP.LT.AND P1, PT, R20, UR5, !P0 ;  /* 0x0000000514007c0c */ /* 0x001fe2000c721270 */
[----:B------:R-:W0:Y:S01]  /*bc90*/  LDCU UR5, c[0x0][0x39c] ;  /* 0x00007380ff0577ac */ /* 0x000e220008000800 */
[----:B------:R-:W-:Y:S01]  /*bca0*/  IADD3 R20, P3, PT, R27, R2, RZ ;  /* 0x000000021b147210 */ /* 0x000fe20007f7e0ff */
[----:B------:R4:W-:Y:S01]  /*bcb0*/  @P5 STG.E.U8 desc[UR12][R24.64], R31 ;  /* 0x0000001f18005986 */ /* 0x0009e2000c10110c */
[----:B---3--:R-:W-:Y:S01]  /*bcc0*/  ISETP.LT.AND P5, PT, R21, UR7, !P0 ;  /* 0x0000000715007c0c */ /* 0x008fe2000c7a1270 */
[----:B------:R-:W3:Y:S01]  /*bcd0*/  LDCU UR7, c[0x0][0x39c] ;  /* 0x00007380ff0777ac */ /* 0x000ee20008000800 */
[C---:B------:R-:W-:Y:S01]  /*bce0*/  LEA.HI.X.SX32 R21, R27.reuse, R0, 0x1, P3 ;  /* 0x000000001b157211 */ /* 0x040fe200018f0eff */
[----:B------:R-:W-:Y:S01]  /*bcf0*/  VIADD R27, R27, UR4 ;  /* 0x000000041b1b7c36 */ /* 0x000fe20008000000 */
[----:B--2---:R-:W-:Y:S01]  /*bd00*/  ISETP.LT.AND P3, PT, R26, UR6, !P0 ;  /* 0x000000061a007c0c */ /* 0x004fe2000c761270 */
[----:B------:R-:W-:Y:S01]  /*bd10*/  VIADD R26, R158, 0x28 ;  /* 0x000000289e1a7836 */ /* 0x000fe20000000000 */
[----:B------:R-:W2:Y:S01]  /*bd20*/  LDCU UR6, c[0x0][0x39c] ;  /* 0x00007380ff0677ac */ /* 0x000ea20008000800 */
[----:B------:R0:W-:Y:S01]  /*bd30*/  @P2 STG.E.U8 desc[UR12][R20.64], R35 ;  /* 0x0000002314002986 */ /* 0x0001e2000c10110c */
[C---:B-1----:R-:W-:Y:S01]  /*bd40*/  IADD3 R22, P2, PT, R27.reuse, R2, RZ ;  /* 0x000000021b167210 */ /* 0x042fe20007f5e0ff */
[----:B------:R-:W-:Y:S01]  /*bd50*/  VIADD R29, R27, UR4 ;  /* 0x000000041b1d7c36 */ /* 0x000fe20008000000 */
[----:B----4-:R-:W-:-:S02]  /*bd60*/  PRMT R31, R14, 0x7770, RZ ;  /* 0x000077700e1f7816 */ /* 0x010fc400000000ff */
        /* <DEDUP_REMOVED lines=13> */
[----:B-1----:R-:W-:Y:S01]  /*be40*/  VIADD R23, R158, 0x2a ;  /* 0x0000002a9e177836 */ /* 0x002fe20000000000 */
[C---:B------:R-:W-:Y:S01]  /*be50*/  IADD3 R22, P6, PT, R27.reuse, R2, RZ ;  /* 0x000000021b167210 */ /* 0x040fe20007fde0ff */
[----:B------:R-:W-:Y:S01]  /*be60*/  VIADD R29, R27, UR4 ;  /* 0x000000041b1d7c36 */ /* 0x000fe20008000000 */
[----:B--2---:R-:W-:Y:S01]  /*be70*/  ISETP.LT.AND P4, PT, R26, UR6, !P0 ;  /* 0x000000061a007c0c */ /* 0x004fe2000c781270 */
[----:B------:R1:W-:Y:S01]  /*be80*/  @P1 STG.E.U8 desc[UR12][R20.64], R35 ;  /* 0x0000002314001986 */ /* 0x0003e2000c10110c */
[----:B---3--:R-:W-:Y:S01]  /*be90*/  ISETP.LT.AND P1, PT, R23, UR7, !P0 ;  /* 0x0000000717007c0c */ /* 0x008fe2000c721270 */
        /* <DEDUP_REMOVED lines=17> */
[----:B--2---:R-:W-:Y:S01]  /*bfb0*/  ISETP.LT.AND P5, PT, R26, UR6, !P0 ;  /* 0x000000061a007c0c */ /* 0x004fe2000c7a1270 */
[----:B------:R-:W2:Y:S01]  /*bfc0*/  LDCU UR6, c[0x0][0x39c] ;  /* 0x00007380ff0677ac */ /* 0x000ea20008000800 */
        /* <DEDUP_REMOVED lines=19> */
[----:B------:R-:W2:Y:S01]  /*c100*/  LDCU UR6, c[0x0][0x39c] ;  /* 0x00007380ff0677ac */ /* 0x000ea20008000800 */
[----:B------:R-:W-:Y:S01]  /*c110*/  VIADD R26, R158, 0x30 ;  /* 0x000000309e1a7836 */ /* 0x000fe20000000000 */
        /* <DEDUP_REMOVED lines=24> */
[----:B------:R-:W2:Y:S01]  /*c2a0*/  LDCU UR6, c[0x0][0x39c] ;  /* 0x00007380ff0677ac */ /* 0x000ea20008000800 */
[----:B------:R-:W-:Y:S01]  /*c2b0*/  LEA.HI.X.SX32 R21, R29, R0, 0x1, P6 ;  /* 0x000000001d157211 */ /* 0x000fe200030f0eff */
[----:B------:R-:W-:Y:S01]  /*c2c0*/  VIADD R26, R158, 0x33 ;  /* 0x000000339e1a7836 */ /* 0x000fe20000000000 */
[----:B----4-:R-:W-:Y:S01]  /*c2d0*/  IADD3 R22, P6, PT, R27, R2, RZ ;  /* 0x000000021b167210 */ /* 0x010fe20007fde0ff */
[----:B------:R-:W3:Y:S01]  /*c2e0*/  LDCU UR7, c[0x0][0x39c] ;  /* 0x00007380ff0777ac */ /* 0x000ee20008000800 */
[----:B------:R-:W-:-:S02]  /*c2f0*/  PRMT R31, R11, 0x7770, RZ ;  /* 0x000077700b1f7816 */ /* 0x000fc400000000ff */
[C---:B------:R-:W-:Y:S01]  /*c300*/  LEA.HI.X.SX32 R23, R27.reuse, R0, 0x1, P6 ;  /* 0x000000001b177211 */ /* 0x040fe200030f0eff */
[----:B------:R-:W-:Y:S01]  /*c310*/  VIADD R27, R27, UR4 ;  /* 0x000000041b1b7c36 */ /* 0x000fe20008000000 */
[----:B0-----:R-:W-:Y:S01]  /*c320*/  ISETP.LT.AND P6, PT, R26, UR5, !P0 ;  /* 0x000000051a007c0c */ /* 0x001fe2000c7c1270 */
[----:B------:R-:W0:Y:S01]  /*c330*/  LDCU UR5, c[0x0][0x39c] ;  /* 0x00007380ff0577ac */ /* 0x000e220008000800 */
[----:B------:R-:W-:Y:S01]  /*c340*/  PRMT R33, R11, 0x7771, RZ ;  /* 0x000077710b217816 */ /* 0x000fe200000000ff */
[----:B------:R4:W-:Y:S01]  /*c350*/  @P4 STG.E.U8 desc[UR12][R20.64], R31 ;  /* 0x0000001f14004986 */ /* 0x0009e2000c10110c */
[----:B------:R-:W-:Y:S02]  /*c360*/  VIADD R26, R158, 0x34 ;  /* 0x000000349e1a7836 */ /* 0x000fe40000000000 */
[C---:B------:R-:W-:Y:S01]  /*c370*/  VIADD R29, R27.reuse, UR4 ;  /* 0x000000041b1d7c36 */ /* 0x040fe20008000000 */
[----:B------:R0:W-:Y:S01]  /*c380*/  @P3 STG.E.U8 desc[UR12][R22.64], R33 ;  /* 0x0000002116003986 */ /* 0x0001e2000c10110c */
[----:B-1----:R-:W-:-:S02]  /*c390*/  IADD3 R24, P3, PT, R27, R2, RZ ;  /* 0x000000021b187210 */ /* 0x002fc40007f7e0ff */
        /* <DEDUP_REMOVED lines=19> */
[----:B0-----:R-:W-:Y:S01]  /*c4d0*/  PRMT R31, R13, 0x7772, RZ ;  /* 0x000077720d1f7816 */ /* 0x001fe200000000ff */
[----:B------:R-:W0:Y:S01]  /*c4e0*/  LDCU UR7, c[0x0][0x39c] ;  /* 0x00007380ff0777ac */ /* 0x000e220008000800 */
[----:B-1----:R-:W-:-:S02]  /*c4f0*/  ISETP.LT.AND P3, PT, R12, UR6, !P0 ;  /* 0x000000060c007c0c */ /* 0x002fc4000c761270 */
[----:B------:R-:W-:Y:S01]  /*c500*/  PRMT R33, R13, 0x7773, RZ ;  /* 0x000077730d217816 */ /* 0x000fe200000000ff */
        /* <DEDUP_REMOVED lines=10> */
[----:B------:R-:W-:Y:S01]  /*c5b0*/  LEA.HI.X.SX32 R13, R21, R0, 0x1, P2 ;  /* 0x00000000150d7211 */ /* 0x000fe200010f0eff */
[----:B-1----:R-:W-:Y:S01]  /*c5c0*/  VIADD R22, R158, 0x39 ;  /* 0x000000399e167836 */ /* 0x002fe20000000000 */
[----:B--2---:R-:W-:Y:S01]  /*c5d0*/  ISETP.LT.AND P2, PT, R20, UR5, !P0 ;  /* 0x0000000514007c0c */ /* 0x004fe2000c741270 */
[----:B------:R-:W1:Y:S01]  /*c5e0*/  LDCU UR5, c[0x0][0x39c] ;  /* 0x00007380ff0577ac */ /* 0x000e620008000800 */
[C---:B------:R-:W-:Y:S01]  /*c5f0*/  IADD3 R20, P6, PT, R27.reuse, R2, RZ ;  /* 0x000000021b147210 */ /* 0x040fe20007fde0ff */
[----:B------:R2:W-:Y:S01]  /*c600*/  @P4 STG.E.U8 desc[UR12][R12.64], R29 ;  /* 0x0000001d0c004986 */ /* 0x0005e2000c10110c */
[----:B------:R-:W-:Y:S01]  /*c610*/  PRMT R31, R14, 0x7773, RZ ;  /* 0x000077730e1f7816 */ /* 0x000fe200000000ff */
[----:B------:R-:W-:Y:S01]  /*c620*/  VIADD R14, R158, 0x3a ;  /* 0x0000003a9e0e7836 */ /* 0x000fe20000000000 */
[C---:B------:R-:W-:Y:S01]  /*c630*/  LEA.HI.X.SX32 R21, R27.reuse, R0, 0x1, P6 ;  /* 0x000000001b157211 */ /* 0x040fe200030f0eff */
[----:B------:R-:W-:Y:S01]  /*c640*/  VIADD R27, R27, UR4 ;  /* 0x000000041b1b7c36 */ /* 0x000fe20008000000 */
[----:B---3--:R-:W-:Y:S01]  /*c650*/  ISETP.LT.AND P4, PT, R22, UR6, !P0 ;  /* 0x0000000616007c0c */ /* 0x008fe2000c781270 */
[----:B------:R-:W3:Y:S02]  /*c660*/  LDCU UR6, c[0x0][0x39c] ;  /* 0x00007380ff0677ac */ /* 0x000ee40008000800 */
[C---:B----4-:R-:W-:Y:S01]  /*c670*/  VIADD R25, R27.reuse, UR4 ;  /* 0x000000041b197c36 */ /* 0x050fe20008000000 */
[C---:B------:R-:W-:Y:S01]  /*c680*/  IADD3 R22, P6, PT, R27.reuse, R2, RZ ;  /* 0x000000021b167210 */ /* 0x040fe20007fde0ff */
[----:B------:R4:W-:Y:S01]  /*c690*/  @P1 STG.E.U8 desc[UR12][R20.64], R31 ;  /* 0x0000001f14001986 */ /* 0x0009e2000c10110c */
[----:B0-----:R-:W-:Y:S01]  /*c6a0*/  ISETP.LT.AND P1, PT, R14, UR7, !P0 ;  /* 0x000000070e007c0c */ /* 0x001fe2000c721270 */
[----:B------:R-:W-:Y:S01]  /*c6b0*/  VIADD R14, R158, 0x3b ;  /* 0x0000003b9e0e7836 */ /* 0x000fe20000000000 */
[----:B------:R-:W-:Y:S01]  /*c6c0*/  LEA.HI.X.SX32 R23, R27, R0, 0x1, P6 ;  /* 0x000000001b177211 */ /* 0x000fe200030f0eff */
[----:B------:R-:W0:Y:S01]  /*c6d0*/  LDCU UR7, c[0x0][0x39c] ;  /* 0x00007380ff0777ac */ /* 0x000e220008000800 */
[----:B--2---:R-:W-:-:S02]  /*c6e0*/  IADD3 R12, P6, PT, R25, R2, RZ ;  /* 0x00000002190c7210 */ /* 0x004fc40007fde0ff */
[----:B------:R-:W-:Y:S02]  /*c6f0*/  PRMT R29, R15, 0x7772, RZ ;  /* 0x000077720f1d7816 */ /* 0x000fe400000000ff */
[C---:B------:R-:W-:Y:S01]  /*c700*/  LEA.HI.X.SX32 R13, R25.reuse, R0, 0x1, P6 ;  /* 0x00000000190d7211 */ /* 0x040fe200030f0eff */
[----:B------:R-:W-:Y:S01]  /*c710*/  VIADD R25, R25, UR4 ;  /* 0x0000000419197c36 */ /* 0x000fe20008000000 */
[----:B-1----:R-:W-:Y:S01]  /*c720*/  ISETP.LT.AND P6, PT, R14, UR5, !P0 ;  /* 0x000000050e007c0c */ /* 0x002fe2000c7c1270 */
[----:B------:R-:W1:Y:S01]  /*c730*/  LDCU UR5, c[0x0][0x39c] ;  /* 0x00007380ff0577ac */ /* 0x000e620008000800 */
[----:B------:R-:W-:Y:S01]  /*c740*/  PRMT R27, R15, 0x7773, RZ ;  /* 0x000077730f1b7816 */ /* 0x000fe200000000ff */
[----:B------:R2:W-:Y:S01]  /*c750*/  @P5 STG.E.U8 desc[UR12][R22.64], R29 ;  /* 0x0000001d16005986 */ /* 0x0005e2000c10110c */
[----:B----4-:R-:W-:Y:S01]  /*c760*/  VIADD R20, R158, 0x3c ;  /* 0x0000003c9e147836 */ /* 0x010fe20000000000 */
[----:B------:R-:W-:Y:S01]  /*c770*/  PRMT R31, R8, 0x7772, RZ ;  /* 0x00007772081f7816 */ /* 0x000fe200000000ff */
[C---:B------:R-:W-:Y:S01]  /*c780*/  VIADD R21, R25.reuse, UR4 ;  /* 0x0000000419157c36 */ /* 0x040fe20008000000 */
[----:B------:R4:W-:Y:S01]  /*c790*/  @P3 STG.E.U8 desc[UR12][R12.64], R27 ;  /* 0x0000001b0c003986 */ /* 0x0009e2000c10110c */
[----:B------:R-:W-:-:S02]  /*c7a0*/  IADD3 R14, P3, PT, R25, R2, RZ ;  /* 0x00000002190e7210 */ /* 0x000fc40007f7e0ff */
[----:B---3--:R-:W-:Y:S01]  /*c7b0*/  ISETP.LT.AND P5, PT, R20, UR6, !P0 ;  /* 0x0000000614007c0c */ /* 0x008fe2000c7a1270 */
[----:B------:R-:W3:Y:S01]  /*c7c0*/  LDCU UR6, c[0x0][0x39c] ;  /* 0x00007380ff0677ac */ /* 0x000ee20008000800 */
[----:B------:R-:W-:Y:S02]  /*c7d0*/  LEA.HI.X.SX32 R15, R25, R0, 0x1, P3 ;  /* 0x00000000190f7211 */ /* 0x000fe400018f0eff */
[C---:B------:R-:W-:Y:S01]  /*c7e0*/  IADD3 R20, P3, PT, R21.reuse, R2, RZ ;  /* 0x0000000215147210 */ /* 0x040fe20007f7e0ff */
[C---:B--2---:R-:W-:Y:S01]  /*c7f0*/  VIADD R23, R21.reuse, UR4 ;  /* 0x0000000415177c36 */ /* 0x044fe20008000000 */
[----:B------:R-:W-:Y:S01]  /*c800*/  PRMT R25, R8, 0x7773, RZ ;  /* 0x0000777308197816 */ /* 0x000fe200000000ff */
[----:B------:R2:W-:Y:S01]  /*c810*/  @P2 STG.E.U8 desc[UR12][R14.64], R31 ;  /* 0x0000001f0e002986 */ /* 0x0005e2000c10110c */
[----:B------:R-:W-:Y:S01]  /*c820*/  LEA.HI.X.SX32 R21, R21, R0, 0x1, P3 ;  /* 0x0000000015157211 */ /* 0x000fe200018f0eff */
[C---:B----4-:R-:W-:Y:S01]  /*c830*/  VIADD R12, R158.reuse, 0x3d ;  /* 0x0000003d9e0c7836 */ /* 0x050fe20000000000 */
[C---:B------:R-:W-:Y:S01]  /*c840*/  PRMT R27, R9.reuse, 0x7772, RZ ;  /* 0x00007772091b7816 */ /* 0x040fe200000000ff */
[----:B------:R-:W-:Y:S01]  /*c850*/  VIADD R8, R158, 0x3e ;  /* 0x0000003e9e087836 */ /* 0x000fe20000000000 */
[----:B------:R-:W-:Y:S01]  /*c860*/  PRMT R29, R9, 0x7773, RZ ;  /* 0x00007773091d7816 */ /* 0x000fe200000000ff */
[----:B------:R4:W-:Y:S01]  /*c870*/  @P4 STG.E.U8 desc[UR12][R20.64], R25 ;  /* 0x0000001914004986 */ /* 0x0009e2000c10110c */
[----:B-1----:R-:W-:Y:S01]  /*c880*/  ISETP.LT.AND P3, PT, R12, UR5, !P0 ;  /* 0x000000050c007c0c */ /* 0x002fe2000c761270 */
[----:B------:R-:W1:Y:S01]  /*c890*/  LDCU UR5, c[0x0][0x39c] ;  /* 0x00007380ff0577ac */ /* 0x000e620008000800 */
[----:B------:R-:W-:-:S02]  /*c8a0*/  IADD3 R12, P2, PT, R23, R2, RZ ;  /* 0x00000002170c7210 */ /* 0x000fc40007f5e0ff */
[----:B0-----:R-:W-:Y:S01]  /*c8b0*/  ISETP.LT.AND P4, PT, R8, UR7, !P0 ;  /* 0x0000000708007c0c */ /* 0x001fe2000c781270 */
[----:B------:R-:W-:Y:S01]  /*c8c0*/  VIADD R8, R158, 0x3f ;  /* 0x0000003f9e087836 */ /* 0x000fe20000000000 */
[C---:B------:R-:W-:Y:S01]  /*c8d0*/  LEA.HI.X.SX32 R13, R23.reuse, R0, 0x1, P2 ;  /* 0x00000000170d7211 */ /* 0x040fe200010f0eff */
[----:B------:R-:W-:Y:S01]  /*c8e0*/  VIADD R23, R23, UR4 ;  /* 0x0000000417177c36 */ /* 0x000fe20008000000 */
[----:B------:R-:W0:Y:S02]  /*c8f0*/  LDCU UR7, c[0x0][0x39c] ;  /* 0x00007380ff0777ac */ /* 0x000e240008000800 */
[----:B---3--:R-:W-:Y:S01]  /*c900*/  ISETP.LT.AND P2, PT, R8, UR6, !P0 ;  /* 0x0000000608007c0c */ /* 0x008fe2000c741270 */
[----:B------:R3:W-:Y:S01]  /*c910*/  @P1 STG.E.U8 desc[UR12][R12.64], R27 ;  /* 0x0000001b0c001986 */ /* 0x0007e2000c10110c */
[C---:B--2---:R-:W-:Y:S01]  /*c920*/  IADD3 R14, P1, PT, R23.reuse, R2, RZ ;  /* 0x00000002170e7210 */ /* 0x044fe20007f3e0ff */
[C---:B----4-:R-:W-:Y:S01]  /*c930*/  VIADD R21, R23.reuse, UR4 ;  /* 0x0000000417157c36 */ /* 0x050fe20008000000 */
[----:B------:R-:W2:Y:S01]  /*c940*/  LDCU UR6, c[0x0][0x39c] ;  /* 0x00007380ff0677ac */ /* 0x000ea20008000800 */
[----:B------:R-:W-:Y:S01]  /*c950*/  VIADD R20, R158, 0x40 ;  /* 0x000000409e147836 */ /* 0x000fe20000000000 */
[----:B------:R-:W-:Y:S01]  /*c960*/  LEA.HI.X.SX32 R15, R23, R0, 0x1, P1 ;  /* 0x00000000170f7211 */ /* 0x000fe200008f0eff */
[C---:B------:R-:W-:Y:S01]  /*c970*/  VIADD R23, R21.reuse, UR4 ;  /* 0x0000000415177c36 */ /* 0x040fe20008000000 */
[----:B------:R-:W-:-:S02]  /*c980*/  IADD3 R8, P1, PT, R21, R2, RZ ;  /* 0x0000000215087210 */ /* 0x000fc40007f3e0ff */
[----:B------:R-:W-:Y:S01]  /*c990*/  PRMT R25, R10, 0x7772, RZ ;  /* 0x000077720a197816 */ /* 0x000fe200000000ff */
[----:B------:R4:W-:Y:S01]  /*c9a0*/  @P6 STG.E.U8 desc[UR12][R14.64], R29 ;  /* 0x0000001d0e006986 */ /* 0x0009e2000c10110c */
[----:B------:R-:W-:Y:S02]  /*c9b0*/  LEA.HI.X.SX32 R9, R21, R0, 0x1, P1 ;  /* 0x0000000015097211 */ /* 0x000fe400008f0eff */
[C---:B---3--:R-:W-:Y:S02]  /*c9c0*/  IADD3 R12, P6, PT, R23.reuse, R2, RZ ;  /* 0x00000002170c7210 */ /* 0x048fe40007fde0ff */
[----:B-1----:R-:W-:Y:S01]  /*c9d0*/  ISETP.LT.AND P1, PT, R20, UR5, !P0 ;  /* 0x0000000514007c0c */ /* 0x002fe2000c721270 */
        /* <DEDUP_REMOVED lines=9> */
[----:B--2---:R-:W-:Y:S01]  /*ca70*/  ISETP.LT.AND P5, PT, R20, UR6, !P0 ;  /* 0x0000000614007c0c */ /* 0x004fe2000c7a1270 */
[----:B------:R2:W-:Y:S01]  /*ca80*/  @P3 STG.E.U8 desc[UR12][R12.64], R27 ;  /* 0x0000001b0c003986 */ /* 0x0005e2000c10110c */
[----:B0-----:R-:W-:Y:S01]  /*ca90*/  ISETP.LT.AND P3, PT, R10, UR7, !P0 ;  /* 0x000000070a007c0c */ /* 0x001fe2000c761270 */
[----:B------:R-:W0:Y:S01]  /*caa0*/  LDCU UR6, c[0x0][0x39c] ;  /* 0x00007380ff0677ac */ /* 0x000e220008000800 */
[----:B------:R-:W-:Y:S01]  /*cab0*/  LEA.HI.X.SX32 R15, R23, R0, 0x1, P6 ;  /* 0x00000000170f7211 */ /* 0x000fe200030f0eff */
[----:B------:R-:W-:Y:S01]  /*cac0*/  VIADD R10, R158, 0x43 ;  /* 0x000000439e0a7836 */ /* 0x000fe20000000000 */
[----:B------:R-:W-:Y:S01]  /*cad0*/  PRMT R23, R11, 0x7773, RZ ;  /* 0x000077730b177816 */ /* 0x000fe200000000ff */
[----:B------:R-:W4:Y:S01]  /*cae0*/  LDCU UR7, c[0x0][0x39c] ;  /* 0x00007380ff0777ac */ /* 0x000f220008000800 */
[----:B---3--:R-:W-:-:S02]  /*caf0*/  IADD3 R8, P6, PT, R21, R2, RZ ;  /* 0x0000000215087210 */ /* 0x008fc40007fde0ff */
[----:B------:R-:W-:Y:S02]  /*cb00*/  PRMT R25, R11, 0x7772, RZ ;  /* 0x000077720b197816 */ /* 0x000fe400000000ff */
[C---:B------:R-:W-:Y:S01]  /*cb10*/  LEA.HI.X.SX32 R9, R21.reuse, R0, 0x1, P6 ;  /* 0x0000000015097211 */ /* 0x040fe200030f0eff */
[----:B------:R-:W-:Y:S01]  /*cb20*/  VIADD R21, R21, UR4 ;  /* 0x0000000415157c36 */ /* 0x000fe20008000000 */
[----:B-1----:R-:W-:Y:S01]  /*cb30*/  ISETP.LT.AND P6, PT, R10, UR5, !P0 ;  /* 0x000000050a007c0c */ /* 0x002fe2000c7c1270 */
[----:B------:R-:W1:Y:S01]  /*cb40*/  LDCU UR5, c[0x0][0x39c] ;  /* 0x00007380ff0577ac */ /* 0x000e620008000800 */
[----:B------:R3:W-:Y:S01]  /*cb50*/  @P4 STG.E.U8 desc[UR12][R14.64], R25 ;  /* 0x000000190e004986 */ /* 0x0007e2000c10110c */
[----:B--2---:R-:W-:Y:S01]  /*cb60*/  VIADD R12, R158, 0x44 ;  /* 0x000000449e0c7836 */ /* 0x004fe20000000000 */
[----:B------:R-:W-:Y:S01]  /*cb70*/  PRMT R27, R17, 0x7770, RZ ;  /* 0x00007770111b7816 */ /* 0x000fe200000000ff */
[C---:B------:R-:W-:Y:S01]  /*cb80*/  VIADD R13, R21.reuse, UR4 ;  /* 0x00000004150d7c36 */ /* 0x040fe20008000000 */
[----:B------:R2:W-:Y:S01]  /*cb90*/  @P2 STG.E.U8 desc[UR12][R8.64], R23 ;  /* 0x0000001708002986 */ /* 0x0005e2000c10110c */
[----:B------:R-:W-:-:S04]  /*cba0*/  IADD3 R10, P2, PT, R21, R2, RZ ;  /* 0x00000002150a7210 */ /* 0x000fc80007f5e0ff */
[----:B------:R-:W-:Y:S02]  /*cbb0*/  LEA.HI.X.SX32 R11, R21, R0, 0x1, P2 ;  /* 0x00000000150b7211 */ /* 0x000fe400010f0eff */
[----:B0-----:R-:W-:Y:S01]  /*cbc0*/  ISETP.LT.AND P2, PT, R12, UR6, !P0 ;  /* 0x000000060c007c0c */ /* 0x001fe2000c741270 */
[C---:B---3--:R-:W-:Y:S01]  /*cbd0*/  VIADD R15, R13.reuse, UR4 ;  /* 0x000000040d0f7c36 */ /* 0x048fe20008000000 */
[----:B------:R-:W-:Y:S01]  /*cbe0*/  PRMT R21, R16, 0x7770, RZ ;  /* 0x0000777010157816 */ /* 0x000fe200000000ff */
[----:B------:R-:W0:Y:S01]  /*cbf0*/  LDCU UR6, c[0x0][0x39c] ;  /* 0x00007380ff0677ac */ /* 0x000e220008000800 */
[C---:B------:R-:W-:Y:S01]  /*cc00*/  IADD3 R12, P4, PT, R13.reuse, R2, RZ ;  /* 0x000000020d0c7210 */ /* 0x040fe20007f9e0ff */
[----:B--2---:R-:W-:Y:S01]  /*cc10*/  VIADD R8, R158, 0x45 ;  /* 0x000000459e087836 */ /* 0x004fe20000000000 */
[----:B------:R-:W-:Y:S01]  /*cc20*/  PRMT R23, R16, 0x7771, RZ ;  /* 0x0000777110177816 */ /* 0x000fe200000000ff */
[----:B------:R2:W-:Y:S01]  /*cc30*/  @P1 STG.E.U8 desc[UR12][R10.64], R21 ;  /* 0x000000150a001986 */ /* 0x0005e2000c10110c */
[----:B------:R-:W-:Y:S01]  /*cc40*/  LEA.HI.X.SX32 R13, R13, R0, 0x1, P4 ;  /* 0x000000000d0d7211 */ /* 0x000fe200020f0eff */
[----:B------:R-:W-:Y:S01]  /*cc50*/  VIADD R9, R158, 0x46 ;  /* 0x000000469e097836 */ /* 0x000fe20000000000 */
[----:B-1----:R-:W-:Y:S01]  /*cc60*/  ISETP.LT.AND P1, PT, R8, UR5, !P0 ;  /* 0x0000000508007c0c */ /* 0x002fe2000c721270 */
[----:B------:R-:W1:Y:S01]  /*cc70*/  LDCU UR5, c[0x0][0x39c] ;  /* 0x00007380ff0577ac */ /* 0x000e620008000800 */
[----:B------:R-:W-:Y:S01]  /*cc80*/  IADD3 R8, P4, PT, R15, R2, RZ ;  /* 0x000000020f087210 */ /* 0x000fe20007f9e0ff */
[----:B------:R3:W-:Y:S01]  /*cc90*/  @P5 STG.E.U8 desc[UR12][R12.64], R23 ;  /* 0x000000170c005986 */ /* 0x0007e2000c10110c */
[----:B----4-:R-:W-:Y:S01]  /*cca0*/  ISETP.LT.AND P5, PT, R9, UR7, !P0 ;  /* 0x0000000709007c0c */ /* 0x010fe2000c7a1270 */
[----:B------:R-:W-:Y:S01]  /*ccb0*/  VIADD R14, R158, 0x47 ;  /* 0x000000479e0e7836 */ /* 0x000fe20000000000 */
[C---:B------:R-:W-:Y:S01]  /*ccc0*/  LEA.HI.X.SX32 R9, R15.reuse, R0, 0x1, P4 ;  /* 0x000000000f097211 */ /* 0x040fe200020f0eff */
[----:B------:R-:W-:Y:S01]  /*ccd0*/  VIADD R15, R15, UR4 ;  /* 0x000000040f0f7c36 */ /* 0x000fe20008000000 */
[----:B------:R-:W4:Y:S01]  /*cce0*/  LDCU UR7, c[0x0][0x39c] ;  /* 0x00007380ff0777ac */ /* 0x000f220008000800 */
[----:B------:R-:W-:-:S02]  /*ccf0*/  PRMT R25, R17, 0x7771, RZ ;  /* 0x0000777111197816 */ /* 0x000fc400000000ff */
[----:B------:R1:W-:Y:S01]  /*cd00*/  @P3 STG.E.U8 desc[UR12][R8.64], R27 ;  /* 0x0000001b08003986 */ /* 0x0003e2000c10110c */
[C---:B--2---:R-:W-:Y:S01]  /*cd10*/  IADD3 R10, P3, PT, R15.reuse, R2, RZ ;  /* 0x000000020f0a7210 */ /* 0x044fe20007f7e0ff */
[C---:B------:R-:W-:Y:S01]  /*cd20*/  VIADD R21, R15.reuse, UR4 ;  /* 0x000000040f157c36 */ /* 0x040fe20008000000 */
[----:B0-----:R-:W-:Y:S01]  /*cd30*/  ISETP.LT.AND P4, PT, R14, UR6, !P0 ;  /* 0x000000060e007c0c */ /* 0x001fe2000c781270 */
[----:B------:R-:W-:Y:S01]  /*cd40*/  VIADD R14, R158, 0x48 ;  /* 0x000000489e0e7836 */ /* 0x000fe20000000000 */
[----:B------:R-:W-:Y:S01]  /*cd50*/  LEA.HI.X.SX32 R11, R15, R0, 0x1, P3 ;  /* 0x000000000f0b7211 */ /* 0x000fe200018f0eff */
[----:B------:R-:W0:Y:S01]  /*cd60*/  LDCU UR6, c[0x0][0x39c] ;  /* 0x00007380ff0677ac */ /* 0x000e220008000800 */
[C---:B---3--:R-:W-:Y:S02]  /*cd70*/  IADD3 R12, P3, PT, R21.reuse, R2, RZ ;  /* 0x00000002150c7210 */ /* 0x048fe40007f7e0ff */
[----:B------:R-:W-:Y:S01]  /*cd80*/  PRMT R23, R18, 0x7770, RZ ;  /* 0x0000777012177816 */ /* 0x000fe200000000ff */
[----:B------:R2:W-:Y:S01]  /*cd90*/  @P6 STG.E.U8 desc[UR12][R10.64], R25 ;  /* 0x000000190a006986 */ /* 0x0005e2000c10110c */
[C---:B------:R-:W-:Y:S01]  /*cda0*/  LEA.HI.X.SX32 R13, R21.reuse, R0, 0x1, P3 ;  /* 0x00000000150d7211 */ /* 0x040fe200018f0eff */
[----:B------:R-:W-:Y:S01]  /*cdb0*/  VIADD R21, R21, UR4 ;  /* 0x0000000415157c36 */ /* 0x000fe20008000000 */
[----:B-1----:R-:W-:Y:S01]  /*cdc0*/  ISETP.LT.AND P3, PT, R14, UR5, !P0 ;  /* 0x000000050e007c0c */ /* 0x002fe2000c761270 */
[----:B------:R-:W1:Y:S01]  /*cdd0*/  LDCU UR5, c[0x0][0x39c] ;  /* 0x00007380ff0577ac */ /* 0x000e620008000800 */
[----:B------:R-:W-:Y:S01]  /*cde0*/  PRMT R27, R18, 0x7771, RZ ;  /* 0x00007771121b7816 */ /* 0x000fe200000000ff */
[----:B------:R3:W-:Y:S01]  /*cdf0*/  @P2 STG.E.U8 desc[UR12][R12.64], R23 ;  /* 0x000000170c002986 */ /* 0x0007e2000c10110c */
[C---:B------:R-:W-:Y:S01]  /*ce00*/  IADD3 R8, P2, PT, R21.reuse, R2, RZ ;  /* 0x0000000215087210 */ /* 0x040fe20007f5e0ff */
[----:B------:R-:W-:-:S02]  /*ce10*/  VIADD R15, R21, UR4 ;  /* 0x00000004150f7c36 */ /* 0x000fc40008000000 */
[C---:B------:R-:W-:Y:S01]  /*ce20*/  VIADD R14, R158.reuse, 0x49 ;  /* 0x000000499e0e7836 */ /* 0x040fe20000000000 */
[----:B------:R-:W-:Y:S01]  /*ce30*/  LEA.HI.X.SX32 R9, R21, R0, 0x1, P2 ;  /* 0x0000000015097211 */ /* 0x000fe200010f0eff */
[----:B--2---:R-:W-:Y:S01]  /*ce40*/  VIADD R11, R158, 0x4a ;  /* 0x0000004a9e0b7836 */ /* 0x004fe20000000000 */
[C---:B------:R-:W-:Y:S01]  /*ce50*/  IADD3 R10, P6, PT, R15.reuse, R2, RZ ;  /* 0x000000020f0a7210 */ /* 0x040fe20007fde0ff */
[----:B------:R-:W-:Y:S01]  /*ce60*/  VIADD R21, R15, UR4 ;  /* 0x000000040f157c36 */ /* 0x000fe20008000000 */
[----:B0-----:R-:W-:Y:S01]  /*ce70*/  ISETP.LT.AND P2, PT, R14, UR6, !P0 ;  /* 0x000000060e007c0c */ /* 0x001fe2000c741270 */
[----:B------:R0:W-:Y:S01]  /*ce80*/  @P1 STG.E.U8 desc[UR12][R8.64], R27 ;  /* 0x0000001b08001986 */ /* 0x0001e2000c10110c */
[----:B----4-:R-:W-:Y:S01]  /*ce90*/  ISETP.LT.AND P1, PT, R11, UR7, !P0 ;  /* 0x000000070b007c0c */ /* 0x010fe2000c721270 */
[----:B------:R-:W-:Y:S01]  /*cea0*/  VIADD R14, R158, 0x4b ;  /* 0x0000004b9e0e7836 */ /* 0x000fe20000000000 */
[----:B------:R-:W-:Y:S01]  /*ceb0*/  LEA.HI.X.SX32 R11, R15, R0, 0x1, P6 ;  /* 0x000000000f0b7211 */ /* 0x000fe200030f0eff */
[----:B------:R-:W2:Y:S01]  /*cec0*/  LDCU UR7, c[0x0][0x39c] ;  /* 0x00007380ff0777ac */ /* 0x000ea20008000800 */
[----:B---3--:R-:W-:-:S02]  /*ced0*/  IADD3 R12, P6, PT, R21, R2, RZ ;  /* 0x00000002150c7210 */ /* 0x008fc40007fde0ff */
[----:B------:R-:W-:Y:S01]  /*cee0*/  PRMT R25, R19, 0x7770, RZ ;  /* 0x0000777013197816 */ /* 0x000fe200000000ff */
[----:B------:R-:W3:Y:S01]  /*cef0*/  LDCU UR6, c[0x0][0x39c] ;  /* 0x00007380ff0677ac */ /* 0x000ee20008000800 */
[C---:B------:R-:W-:Y:S01]  /*cf00*/  LEA.HI.X.SX32 R13, R21.reuse, R0, 0x1, P6 ;  /* 0x00000000150d7211 */ /* 0x040fe200030f0eff */
[----:B------:R-:W-:Y:S01]  /*cf10*/  VIADD R21, R21, UR4 ;  /* 0x0000000415157c36 */ /* 0x000fe20008000000 */
[----:B-1----:R-:W-:Y:S01]  /*cf20*/  ISETP.LT.AND P6, PT, R14, UR5, !P0 ;  /* 0x000000050e007c0c */ /* 0x002fe2000c7c1270 */
[----:B------:R-:W1:Y:S01]  /*cf30*/  LDCU UR5, c[0x0][0x39c] ;  /* 0x00007380ff0577ac */ /* 0x000e620008000800 */
[----:B------:R-:W-:Y:S01]  /*cf40*/  PRMT R23, R19, 0x7771, RZ ;  /* 0x0000777113177816 */ /* 0x000fe200000000ff */
[----:B------:R4:W-:Y:S01]  /*cf50*/  @P5 STG.E.U8 desc[UR12][R10.64], R25 ;  /* 0x000000190a005986 */ /* 0x0009e2000c10110c */
[----:B------:R-:W-:Y:S01]  /*cf60*/  VIADD R15, R21, UR4 ;  /* 0x00000004150f7c36 */ /* 0x000fe20008000000 */
[----:B0-----:R-:W-:Y:S01]  /*cf70*/  PRMT R27, R5, 0x7770, RZ ;  /* 0x00007770051b7816 */ /* 0x001fe200000000ff */
[----:B------:R-:W-:Y:S01]  /*cf80*/  VIADD R14, R158, 0x4c ;  /* 0x0000004c9e0e7836 */ /* 0x000fe20000000000 */
[----:B------:R0:W-:Y:S01]  /*cf90*/  @P4 STG.E.U8 desc[UR12][R12.64], R23 ;  /* 0x000000170c004986 */ /* 0x0001e2000c10110c */
[----:B------:R-:W-:-:S04]  /*cfa0*/  IADD3 R8, P4, PT, R21, R2, RZ ;  /* 0x0000000215087210 */ /* 0x000fc80007f9e0ff */
[----:B------:R-:W-:Y:S01]  /*cfb0*/  LEA.HI.X.SX32 R9, R21, R0, 0x1, P4 ;  /* 0x0000000015097211 */ /* 0x000fe200020f0eff */
[C---:B------:R-:W-:Y:S01]  /*cfc0*/  VIADD R21, R15.reuse, UR4 ;  /* 0x000000040f157c36 */ /* 0x040fe20008000000 */
[C---:B----4-:R-:W-:Y:S02]  /*cfd0*/  IADD3 R10, P4, PT, R15.reuse, R2, RZ ;  /* 0x000000020f0a7210 */ /* 0x050fe40007f9e0ff */
[----:B------:R-:W-:Y:S01]  /*cfe0*/  PRMT R25, R4, 0x7770, RZ ;  /* 0x0000777004197816 */ /* 0x000fe200000000ff */
[C---:B0-----:R-:W-:Y:S01]  /*cff0*/  VIADD R12, R158.reuse, 0x4d ;  /* 0x0000004d9e0c7836 */ /* 0x041fe20000000000 */
[----:B------:R-:W-:Y:S01]  /*d000*/  LEA.HI.X.SX32 R11, R15, R0, 0x1, P4 ;  /* 0x000000000f0b7211 */ /* 0x000fe200020f0eff */
[----:B------:R-:W-:Y:S01]  /*d010*/  VIADD R13, R158, 0x4e ;  /* 0x0000004e9e0d7836 */ /* 0x000fe20000000000 */
[----:B------:R-:W-:Y:S01]  /*d020*/  PRMT R23, R4, 0x7771, RZ ;  /* 0x0000777104177816 */ /* 0x000fe200000000ff */
[----:B------:R0:W-:Y:S01]  /*d030*/  @P3 STG.E.U8 desc[UR12][R8.64], R25 ;  /* 0x0000001908003986 */ /* 0x0001e2000c10110c */
[----:B-1----:R-:W-:Y:S01]  /*d040*/  ISETP.LT.AND P4, PT, R12, UR5, !P0 ;  /* 0x000000050c007c0c */ /* 0x002fe2000c781270 */
[----:B------:R-:W1:Y:S01]  /*d050*/  LDCU UR5, c[0x0][0x39c] ;  /* 0x00007380ff0577ac */ /* 0x000e620008000800 */
[----:B------:R-:W-:Y:S01]  /*d060*/  IADD3 R12, P3, PT, R21, R2, RZ ;  /* 0x00000002150c7210 */ /* 0x000fe20007f7e0ff */
[----:B------:R4:W-:Y:S01]  /*d070*/  @P2 STG.E.U8 desc[UR12][R10.64], R23 ;  /* 0x000000170a002986 */ /* 0x0009e2000c10110c */
[----:B--2---:R-:W-:Y:S01]  /*d080*/  ISETP.LT.AND P2, PT, R13, UR7, !P0 ;  /* 0x000000070d007c0c */ /* 0x004fe2000c741270 */
[----:B------:R-:W2:Y:S01]  /*d090*/  LDCU UR7, c[0x0][0x39c] ;  /* 0x00007380ff0777ac */ /* 0x000ea20008000800 */
[C---:B------:R-:W-:Y:S01]  /*d0a0*/  LEA.HI.X.SX32 R13, R21.reuse, R0, 0x1, P3 ;  /* 0x00000000150d7211 */ /* 0x040fe200018f0eff */
[----:B------:R-:W-:Y:S01]  /*d0b0*/  VIADD R21, R21, UR4 ;  /* 0x0000000415157c36 */ /* 0x000fe20008000000 */
[----:B---3--:R-:W-:Y:S01]  /*d0c0*/  ISETP.LT.AND P5, PT, R14, UR6, !P0 ;  /* 0x000000060e007c0c */ /* 0x008fe2000c7a1270 */
[----:B------:R-:W3:Y:S01]  /*d0d0*/  LDCU UR6, c[0x0][0x39c] ;  /* 0x00007380ff0677ac */ /* 0x000ee20008000800 */
[----:B------:R-:W-:Y:S01]  /*d0e0*/  VIADD R14, R158, 0x4f ;  /* 0x0000004f9e0e7836 */ /* 0x000fe20000000000 */
[----:B------:R1:W-:Y:S01]  /*d0f0*/  @P1 STG.E.U8 desc[UR12][R12.64], R27 ;  /* 0x0000001b0c001986 */ /* 0x0003e2000c10110c */
[C---:B0-----:R-:W-:Y:S01]  /*d100*/  IADD3 R8, P1, PT, R21.reuse, R2, RZ ;  /* 0x0000000215087210 */ /* 0x041fe20007f3e0ff */
[----:B------:R-:W-:Y:S01]  /*d110*/  VIADD R15, R21, UR4 ;  /* 0x00000004150f7c36 */ /* 0x000fe20008000000 */
[----:B------:R-:W-:-:S02]  /*d120*/  PRMT R25, R5, 0x7771, RZ ;  /* 0x0000777105197816 */ /* 0x000fc400000000ff */
[----:B------:R-:W-:Y:S02]  /*d130*/  LEA.HI.X.SX32 R9, R21, R0, 0x1, P1 ;  /* 0x0000000015097211 */ /* 0x000fe400008f0eff */
[C---:B----4-:R-:W-:Y:S02]  /*d140*/  IADD3 R10, P1, PT, R15.reuse, R2, RZ ;  /* 0x000000020f0a7210 */ /* 0x050fe40007f3e0ff */
[----:B------:R-:W-:Y:S01]  /*d150*/  PRMT R23, R6, 0x7770, RZ ;  /* 0x0000777006177816 */ /* 0x000fe200000000ff */
[----:B------:R0:W-:Y:S01]  /*d160*/  @P6 STG.E.U8 desc[UR12][R8.64], R25 ;  /* 0x0000001908006986 */ /* 0x0001e2000c10110c */
[C---:B------:R-:W-:Y:S01]  /*d170*/  LEA.HI.X.SX32 R11, R15.reuse, R0, 0x1, P1 ;  /* 0x000000000f0b7211 */ /* 0x040fe200008f0eff */
[----:B------:R-:W-:-:S04]  /*d180*/  VIADD R15, R15, UR4 ;  /* 0x000000040f0f7c36 */ /* 0x000fc80008000000 */
[----:B------:R4:W-:Y:S01]  /*d190*/  @P5 STG.E.U8 desc[UR12][R10.64], R23 ;  /* 0x000000170a005986 */ /* 0x0009e2000c10110c */
[C---:B-1----:R-:W-:Y:S01]  /*d1a0*/  IADD3 R12, P5, PT, R15.reuse, R2, RZ ;  /* 0x000000020f0c7210 */ /* 0x042fe20007fbe0ff */
[C---:B------:R-:W-:Y:S01]  /*d1b0*/  VIADD R21, R15.reuse, UR4 ;  /* 0x000000040f157c36 */ /* 0x040fe20008000000 */
[----:B---3--:R-:W-:Y:S01]  /*d1c0*/  ISETP.LT.AND P3, PT, R14, UR6, !P0 ;  /* 0x000000060e007c0c */ /* 0x008fe2000c761270 */
[----:B------:R-:W1:Y:S01]  /*d1d0*/  LDCU UR6, c[0x0][0x39c] ;  /* 0x00007380ff0677ac */ /* 0x000e620008000800 */
[----:B------:R-:W-:Y:S01]  /*d1e0*/  LEA.HI.X.SX32 R13, R15, R0, 0x1, P5 ;  /* 0x000000000f0d7211 */ /* 0x000fe200028f0eff */
[----:B0-----:R-:W-:Y:S01]  /*d1f0*/  VIADD R9, R158, 0x52 ;  /* 0x000000529e097836 */ /* 0x001fe20000000000 */
[----:B------:R-:W-:Y:S01]  /*d200*/  PRMT R15, R6, 0x7771, RZ ;  /* 0x00007771060f7816 */ /* 0x000fe200000000ff */
[----:B------:R-:W-:Y:S01]  /*d210*/  VIADD R14, R158, 0x50 ;  /* 0x000000509e0e7836 */ /* 0x000fe20000000000 */
[----:B------:R-:W-:-:S03]  /*d220*/  IADD3 R8, P6, PT, R21, R2, RZ ;  /* 0x0000000215087210 */ /* 0x000fc60007fde0ff */
[----:B------:R0:W-:Y:S01]  /*d230*/  @P4 STG.E.U8 desc[UR12][R12.64], R15 ;  /* 0x0000000f0c004986 */ /* 0x0001e2000c10110c */
[----:B--2---:R-:W-:Y:S01]  /*d240*/  ISETP.LT.AND P4, PT, R9, UR7, !P0 ;  /* 0x0000000709007c0c */ /* 0x004fe2000c781270 */
[----:B------:R-:W2:Y:S01]  /*d250*/  LDCU UR7, c[0x0][0x39c] ;  /* 0x00007380ff0777ac */ /* 0x000ea20008000800 */
[----:B------:R-:W-:Y:S01]  /*d260*/  LEA.HI.X.SX32 R9, R21, R0, 0x1, P6 ;  /* 0x0000000015097211 */ /* 0x000fe200030f0eff */
[----:B----4-:R-:W-:Y:S01]  /*d270*/  VIADD R11, R158, 0x53 ;  /* 0x000000539e0b7836 */ /* 0x010fe20000000000 */
[----:B------:R-:W-:Y:S01]  /*d280*/  PRMT R23, R7, 0x7770, RZ ;  /* 0x0000777007177816 */ /* 0x000fe200000000ff */
[----:B------:R-:W-:Y:S01]  /*d290*/  VIADD R21, R21, UR4 ;  /* 0x0000000415157c36 */ /* 0x000fe20008000000 */
[----:B------:R-:W-:Y:S01]  /*d2a0*/  ISETP.LT.AND P1, PT, R14, UR5, !P0 ;  /* 0x000000050e007c0c */ /* 0x000fe2000c721270 */
[----:B------:R-:W3:Y:S01]  /*d2b0*/  LDCU UR5, c[0x0][0x3b8] ;  /* 0x00007700ff0577ac */ /* 0x000ee20008000800 */
[----:B------:R-:W-:Y:S01]  /*d2c0*/  VIADD R14, R158, 0x51 ;  /* 0x000000519e0e7836 */ /* 0x000fe20000000000 */
[----:B------:R4:W-:Y:S01]  /*d2d0*/  @P2 STG.E.U8 desc[UR12][R8.64], R23 ;  /* 0x0000001708002986 */ /* 0x0009e2000c10110c */
[----:B------:R-:W-:Y:S01]  /*d2e0*/  ISETP.LT.AND P2, PT, R11, UR8, !P0 ;  /* 0x000000080b007c0c */ /* 0x000fe2000c741270 */
[----:B------:R-:W3:Y:S01]  /*d2f0*/  LDCU UR8, c[0x0][0x39c] ;  /* 0x00007380ff0877ac */ /* 0x000ee20008000800 */
[C---:B------:R-:W-:Y:S01]  /*d300*/  IADD3 R10, P6, PT, R21.reuse, R2, RZ ;  /* 0x00000002150a7210 */ /* 0x040fe20007fde0ff */
[C---:B0-----:R-:W-:Y:S01]  /*d310*/  VIADD R15, R21.reuse, UR4 ;  /* 0x00000004150f7c36 */ /* 0x041fe20008000000 */
[----:B-1----:R-:W-:Y:S01]  /*d320*/  ISETP.LT.AND P5, PT, R14, UR6, !P0 ;  /* 0x000000060e007c0c */ /* 0x002fe2000c7a1270 */
[----:B------:R-:W-:Y:S01]  /*d330*/  VIADD R13, R158, 0x54 ;  /* 0x000000549e0d7836 */ /* 0x000fe20000000000 */
[----:B------:R-:W-:Y:S01]  /*d340*/  LEA.HI.X.SX32 R11, R21, R0, 0x1, P6 ;  /* 0x00000000150b7211 */ /* 0x000fe200030f0eff */
[----:B------:R-:W0:Y:S01]  /*d350*/  LDCU UR6, c[0x0][0x3b8] ;  /* 0x00007700ff0677ac */ /* 0x000e220008000800 */
[----:B------:R-:W-:-:S02]  /*d360*/  PRMT R21, R7, 0x7771, RZ ;  /* 0x0000777107157816 */ /* 0x000fc400000000ff */
[----:B------:R-:W-:Y:S01]  /*d370*/  IADD3 R12, P6, PT, R15, R2, RZ ;  /* 0x000000020f0c7210 */ /* 0x000fe20007fde0ff */
[----:B----4-:R-:W-:Y:S01]  /*d380*/  VIADD R9, R158, 0x55 ;  /* 0x000000559e097836 */ /* 0x010fe20000000000 */
[----:B------:R-:W-:Y:S01]  /*d390*/  PRMT R23, R16, 0x7772, RZ ;  /* 0x0000777210177816 */ /* 0x000fe200000000ff */
[----:B------:R1:W-:Y:S01]  /*d3a0*/  @P3 STG.E.U8 desc[UR12][R10.64], R21 ;  /* 0x000000150a003986 */ /* 0x0003e2000c10110c */
[----:B--2---:R-:W-:Y:S01]  /*d3b0*/  ISETP.LT.AND P3, PT, R13, UR7, !P0 ;  /* 0x000000070d007c0c */ /* 0x004fe2000c761270 */
[----:B------:R-:W2:Y:S01]  /*d3c0*/  LDCU UR7, c[0x0][0x39c] ;  /* 0x00007380ff0777ac */ /* 0x000ea20008000800 */
[C---:B------:R-:W-:Y:S01]  /*d3d0*/  LEA.HI.X.SX32 R13, R15.reuse, R0, 0x1, P6 ;  /* 0x000000000f0d7211 */ /* 0x040fe200030f0eff */
[----:B------:R-:W-:Y:S01]  /*d3e0*/  VIADD R15, R15, UR4 ;  /* 0x000000040f0f7c36 */ /* 0x000fe20008000000 */
[----:B------:R-:W4:Y:S03]  /*d3f0*/  LDCU UR4, c[0x0][0x3b8] ;  /* 0x00007700ff0477ac */ /* 0x000f260008000800 */
[----:B------:R0:W-:Y:S01]  /*d400*/  @P1 STG.E.U8 desc[UR12][R12.64], R23 ;  /* 0x000000170c001986 */ /* 0x0001e2000c10110c */
[----:B---3--:R-:W-:Y:S01]  /*d410*/  ISETP.LT.AND P1, PT, R9, UR8, !P0 ;  /* 0x0000000809007c0c */ /* 0x008fe2000c721270 */
[----:B------:R-:W3:Y:S01]  /*d420*/  LDCU UR8, c[0x0][0x39c] ;  /* 0x00007380ff0877ac */ /* 0x000ee20008000800 */
[C---:B------:R-:W-:Y:S01]  /*d430*/  IADD3 R8, P6, PT, R15.reuse, R2, RZ ;  /* 0x000000020f087210 */ /* 0x040fe20007fde0ff */
[----:B-1----:R-:W-:-:S02]  /*d440*/  VIADD R21, R15, UR5 ;  /* 0x000000050f157c36 */ /* 0x002fc40008000000 */
[----:B------:R-:W-:Y:S01]  /*d450*/  VIADD R11, R158, 0x56 ;  /* 0x000000569e0b7836 */ /* 0x000fe20000000000 */
[----:B------:R-:W-:Y:S01]  /*d460*/  LEA.HI.X.SX32 R9, R15, R0, 0x1, P6 ;  /* 0x000000000f097211 */ /* 0x000fe200030f0eff */
[----:B------:R-:W1:Y:S01]  /*d470*/  LDCU UR5, c[0x0][0x3b8] ;  /* 0x00007700ff0577ac */ /* 0x000e620008000800 */
[----:B------:R-:W-:Y:S01]  /*d480*/  PRMT R15, R16, 0x7773, RZ ;  /* 0x00007773100f7816 */ /* 0x000fe200000000ff */
[C---:B------:R-:W-:Y:S01]  /*d490*/  VIADD R16, R158.reuse, 0x69 ;  /* 0x000000699e107836 */ /* 0x040fe20000000000 */
[----:B------:R-:W-:Y:S01]  /*d4a0*/  IADD3 R10, P6, PT, R21, R2, RZ ;  /* 0x00000002150a7210 */ /* 0x000fe20007fde0ff */
[----:B0-----:R-:W-:Y:S01]  /*d4b0*/  VIADD R13, R158, 0x57 ;  /* 0x000000579e0d7836 */ /* 0x001fe20000000000 */
[----:B------:R-:W-:Y:S01]  /*d4c0*/  PRMT R23, R17, 0x7772, RZ ;  /* 0x0000777211177816 */ /* 0x000fe200000000ff */
[----:B------:R4:W-:Y:S01]  /*d4d0*/  @P5 STG.E.U8 desc[UR12][R8.64], R15 ;  /* 0x0000000f08005986 */ /* 0x0009e2000c10110c */
[----:B--2---:R-:W-:Y:S01]  /*d4e0*/  ISETP.LT.AND P5, PT, R11, UR7, !P0 ;  /* 0x000000070b007c0c */ /* 0x004fe2000c7a1270 */
[----:B------:R-:W0:Y:S01]  /*d4f0*/  LDCU UR7, c[0x0][0x39c] ;  /* 0x00007380ff0777ac */ /* 0x000e220008000800 */
[C---:B------:R-:W-:Y:S01]  /*d500*/  LEA.HI.X.SX32 R11, R21.reuse, R0, 0x1, P6 ;  /* 0x00000000150b7211 */ /* 0x040fe200030f0eff */
[----:B------:R-:W-:Y:S01]  /*d510*/  VIADD R21, R21, UR6 ;  /* 0x0000000615157c36 */ /* 0x000fe20008000000 */
[----:B------:R-:W-:Y:S01]  /*d520*/  PRMT R17, R17, 0x7773, RZ ;  /* 0x0000777311117816 */ /* 0x000fe200000000ff */
[----:B------:R-:W2:Y:S02]  /*d530*/  LDCU UR6, c[0x0][0x3b8] ;  /* 0x00007700ff0677ac */ /* 0x000ea40008000800 */
[----:B------:R0:W-:Y:S01]  /*d540*/  @P4 STG.E.U8 desc[UR12][R10.64], R23 ;  /* 0x000000170a004986 */ /* 0x0001e2000c10110c */
[----:B---3--:R-:W-:Y:S01]  /*d550*/  ISETP.LT.AND P4, PT, R13, UR8, !P0 ;  /* 0x000000080d007c0c */ /* 0x008fe2000c781270 */
[----:B------:R-:W3:Y:S01]  /*d560*/  LDCU UR8, c[0x0][0x39c] ;  /* 0x00007380ff0877ac */ /* 0x000ee20008000800 */
[C---:B------:R-:W-:Y:S01]  /*d570*/  IADD3 R12, P6, PT, R21.reuse, R2, RZ ;  /* 0x00000002150c7210 */ /* 0x040fe20007fde0ff */
[----:B----4-:R-:W-:-:S02]  /*d580*/  VIADD R15, R21, UR4 ;  /* 0x00000004150f7c36 */ /* 0x010fc40008000000 */
[----:B------:R-:W-:Y:S01]  /*d590*/  VIADD R9, R158, 0x58 ;  /* 0x000000589e097836 */ /* 0x000fe20000000000 */
[----:B------:R-:W-:Y:S01]  /*d5a0*/  LEA.HI.X.SX32 R13, R21, R0, 0x1, P6 ;  /* 0x00000000150d7211 */ /* 0x000fe200030f0eff */
[----:B------:R-:W4:Y:S01]  /*d5b0*/  LDCU UR4, c[0x0][0x3b8] ;  /* 0x00007700ff0477ac */ /* 0x000f220008000800 */
[----:B------:R-:W-:Y:S02]  /*d5c0*/  IADD3 R8, P6, PT, R15, R2, RZ ;  /* 0x000000020f087210 */ /* 0x000fe40007fde0ff */
[----:B------:R-:W-:Y:S01]  /*d5d0*/  PRMT R21, R18, 0x7772, RZ ;  /* 0x0000777212157816 */ /* 0x000fe200000000ff */
[----:B------:R2:W-:Y:S01]  /*d5e0*/  @P2 STG.E.U8 desc[UR12][R12.64], R17 ;  /* 0x000000110c002986 */ /* 0x0005e2000c10110c */
[----:B0-----:R-:W-:Y:S01]  /*d5f0*/  ISETP.LT.AND P2, PT, R9, UR7, !P0 ;  /* 0x0000000709007c0c */ /* 0x001fe2000c741270 */
[----:B------:R-:W0:Y:S01]  /*d600*/  LDCU UR7, c[0x0][0x39c] ;  /* 0x00007380ff0777ac */ /* 0x000e220008000800 */
[----:B------:R-:W-:Y:S01]  /*d610*/  LEA.HI.X.SX32 R9, R15, R0, 0x1, P6 ;  /* 0x000000000f097211 */ /* 0x000fe200030f0eff */
[----:B------:R-:W-:Y:S01]  /*d620*/  VIADD R11, R158, 0x59 ;  /* 0x000000599e0b7836 */ /* 0x000fe20000000000 */
[----:B------:R-:W-:Y:S01]  /*d630*/  PRMT R23, R5, 0x7773, RZ ;  /* 0x0000777305177816 */ /* 0x000fe200000000ff */
[----:B-1----:R-:W-:Y:S01]  /*d640*/  VIADD R15, R15, UR5 ;  /* 0x000000050f0f7c36 */ /* 0x002fe20008000000 */
[----:B------:R-:W1:Y:S01]  /*d650*/  LDCU UR5, c[0x0][0x3b8] ;  /* 0x00007700ff0577ac */ /* 0x000e620008000800 */
[----:B------:R0:W-:Y:S01]  /*d660*/  @P3 STG.E.U8 desc[UR12][R8.64], R21 ;  /* 0x0000001508003986 */ /* 0x0001e2000c10110c */
[----:B---3--:R-:W-:Y:S01]  /*d670*/  ISETP.LT.AND P3, PT, R11, UR8, !P0 ;  /* 0x000000080b007c0c */ /* 0x008fe2000c761270 */
[----:B------:R-:W3:Y:S01]  /*d680*/  LDCU UR8, c[0x0][0x39c] ;  /* 0x00007380ff0877ac */ /* 0x000ee20008000800 */
[C---:B------:R-:W-:Y:S01]  /*d690*/  IADD3 R10, P6, PT, R15.reuse, R2, RZ ;  /* 0x000000020f0a7210 */ /* 0x040fe20007fde0ff */
[----:B--2---:R-:W-:-:S02]  /*d6a0*/  VIADD R17, R15, UR6 ;  /* 0x000000060f117c36 */ /* 0x004fc40008000000 */
[----:B------:R-:W-:Y:S01]  /*d6b0*/  VIADD R13, R158, 0x5a ;  /* 0x0000005a9e0d7836 */ /* 0x000fe20000000000 */
[----:B------:R-:W-:Y:S01]  /*d6c0*/  LEA.HI.X.SX32 R11, R15, R0, 0x1, P6 ;  /* 0x000000000f0b7211 */ /* 0x000fe200030f0eff */
[----:B------:R-:W2:Y:S01]  /*d6d0*/  LDCU UR6, c[0x0][0x3b8] ;  /* 0x00007700ff0677ac */ /* 0x000ea20008000800 */
[----:B------:R-:W-:Y:S02]  /*d6e0*/  PRMT R15, R18, 0x7773, RZ ;  /* 0x00007773120f7816 */ /* 0x000fe400000000ff */
[----:B------:R-:W-:Y:S01]  /*d6f0*/  IADD3 R12, P6, PT, R17, R2, RZ ;  /* 0x00000002110c7210 */ /* 0x000fe20007fde0ff */
[----:B0-----:R-:W-:Y:S01]  /*d700*/  VIADD R9, R158, 0x5b ;  /* 0x0000005b9e097836 */ /* 0x001fe20000000000 */
[----:B------:R-:W-:Y:S01]  /*d710*/  PRMT R21, R19, 0x7772, RZ ;  /* 0x0000777213157816 */ /* 0x000fe200000000ff */
[----:B------:R1:W-:Y:S01]  /*d720*/  @P1 STG.E.U8 desc[UR12][R10.64], R15 ;  /* 0x0000000f0a001986 */ /* 0x0003e2000c10110c */
[----:B------:R-:W-:Y:S01]  /*d730*/  ISETP.LT.AND P1, PT, R13, UR7, !P0 ;  /* 0x000000070d007c0c */ /* 0x000fe2000c721270 */
[----:B------:R-:W0:Y:S01]  /*d740*/  LDCU UR7, c[0x0][0x39c] ;  /* 0x00007380ff0777ac */ /* 0x000e220008000800 */
[C---:B------:R-:W-:Y:S01]  /*d750*/  LEA.HI.X.SX32 R13, R17.reuse, R0, 0x1, P6 ;  /* 0x00000000110d7211 */ /* 0x040fe200030f0eff */
[----:B----4-:R-:W-:Y:S01]  /*d760*/  VIADD R17, R17, UR4 ;  /* 0x0000000411117c36 */ /* 0x010fe20008000000 */
[----:B------:R-:W-:Y:S01]  /*d770*/  PRMT R19, R19, 0x7773, RZ ;  /* 0x0000777313137816 */ /* 0x000fe200000000ff */
[----:B------:R-:W4:Y:S01]  /*d780*/  LDCU UR4, c[0x0][0x3b8] ;  /* 0x00007700ff0477ac */ /* 0x000f220008000800 */
[----:B---3--:R-:W-:Y:S01]  /*d790*/  ISETP.LT.AND P6, PT, R9, UR8, !P0 ;  /* 0x0000000809007c0c */ /* 0x008fe2000c7c1270 */
[----:B------:R3:W-:Y:S01]  /*d7a0*/  @P5 STG.E.U8 desc[UR12][R12.64], R21 ;  /* 0x000000150c005986 */ /* 0x0007e2000c10110c */
[C---:B------:R-:W-:Y:S01]  /*d7b0*/  IADD3 R8, P5, PT, R17.reuse, R2, RZ ;  /* 0x0000000211087210 */ /* 0x040fe20007fbe0ff */
[----:B------:R-:W4:Y:S01]  /*d7c0*/  LDCU UR8, c[0x0][0x39c] ;  /* 0x00007380ff0877ac */ /* 0x000f220008000800 */
[----:B-1----:R-:W-:-:S02]  /*d7d0*/  VIADD R15, R17, UR5 ;  /* 0x00000005110f7c36 */ /* 0x002fc40008000000 */
[----:B------:R-:W-:Y:S01]  /*d7e0*/  LEA.HI.X.SX32 R9, R17, R0, 0x1, P5 ;  /* 0x0000000011097211 */ /* 0x000fe200028f0eff */
[C---:B------:R-:W-:Y:S01]  /*d7f0*/  VIADD R11, R158.reuse, 0x5c ;  /* 0x0000005c9e0b7836 */ /* 0x040fe20000000000 */
[----:B------:R-:W1:Y:S01]  /*d800*/  LDCU UR5, c[0x0][0x3b8] ;  /* 0x00007700ff0577ac */ /* 0x000e620008000800 */
[----:B------:R-:W-:Y:S02]  /*d810*/  IADD3 R10, P5, PT, R15, R2, RZ ;  /* 0x000000020f0a7210 */ /* 0x000fe40007fbe0ff */
[----:B------:R1:W-:Y:S01]  /*d820*/  @P4 STG.E.U8 desc[UR12][R8.64], R19 ;  /* 0x0000001308004986 */ /* 0x0003e2000c10110c */
[----:B0-----:R-:W-:Y:S01]  /*d830*/  ISETP.LT.AND P4, PT, R11, UR7, !P0 ;  /* 0x000000070b007c0c */ /* 0x001fe2000c781270 */
[----:B------:R-:W0:Y:S01]  /*d840*/  LDCU UR7, c[0x0][0x39c] ;  /* 0x00007380ff0777ac */ /* 0x000e220008000800 */
[C---:B------:R-:W-:Y:S01]  /*d850*/  LEA.HI.X.SX32 R11, R15.reuse, R0, 0x1, P5 ;  /* 0x000000000f0b7211 */ /* 0x040fe200028f0eff */
[----:B---3--:R-:W-:Y:S01]  /*d860*/  VIADD R13, R158, 0x5d ;  /* 0x0000005d9e0d7836 */ /* 0x008fe20000000000 */
[C---:B------:R-:W-:Y:S01]  /*d870*/  PRMT R21, R4.reuse, 0x7772, RZ ;  /* 0x0000777204157816 */ /* 0x040fe200000000ff */
[----:B--2---:R-:W-:Y:S01]  /*d880*/  VIADD R15, R15, UR6 ;  /* 0x000000060f0f7c36 */ /* 0x004fe20008000000 */
[----:B------:R-:W2:Y:S02]  /*d890*/  LDCU UR6, c[0x0][0x3b8] ;  /* 0x00007700ff0677ac */ /* 0x000ea40008000800 */
[----:B----4-:R-:W-:Y:S01]  /*d8a0*/  ISETP.LT.AND P5, PT, R13, UR8, !P0 ;  /* 0x000000080d007c0c */ /* 0x010fe2000c7a1270 */
[----:B------:R3:W-:Y:S01]  /*d8b0*/  @P2 STG.E.U8 desc[UR12][R10.64], R21 ;  /* 0x000000150a002986 */ /* 0x0007e2000c10110c */
[C---:B------:R-:W-:Y:S01]  /*d8c0*/  IADD3 R12, P2, PT, R15.reuse, R2, RZ ;  /* 0x000000020f0c7210 */ /* 0x040fe20007f5e0ff */
[----:B------:R-:W4:Y:S01]  /*d8d0*/  LDCU UR8, c[0x0][0x39c] ;  /* 0x00007380ff0877ac */ /* 0x000f220008000800 */
[C---:B------:R-:W-:Y:S01]  /*d8e0*/  VIADD R17, R15.reuse, UR4 ;  /* 0x000000040f117c36 */ /* 0x040fe20008000000 */
[----:B-1----:R-:W-:Y:S01]  /*d8f0*/  PRMT R19, R4, 0x7773, RZ ;  /* 0x0000777304137816 */ /* 0x002fe200000000ff */
[----:B------:R-:W-:Y:S01]  /*d900*/  VIADD R4, R158, 0x5e ;  /* 0x0000005e9e047836 */ /* 0x000fe20000000000 */
[----:B------:R-:W-:Y:S01]  /*d910*/  LEA.HI.X.SX32 R13, R15, R0, 0x1, P2 ;  /* 0x000000000f0d7211 */ /* 0x000fe200010f0eff */
[----:B------:R-:W1:Y:S01]  /*d920*/  LDCU UR4, c[0x0][0x3b8] ;  /* 0x00007700ff0477ac */ /* 0x000e620008000800 */
[----:B------:R-:W-:-:S03]  /*d930*/  IADD3 R8, P2, PT, R17, R2, RZ ;  /* 0x0000000211087210 */ /* 0x000fc60007f5e0ff */
[----:B------:R1:W-:Y:S01]  /*d940*/  @P3 STG.E.U8 desc[UR12][R12.64], R19 ;  /* 0x000000130c003986 */ /* 0x0003e2000c10110c */
[C---:B------:R-:W-:Y:S01]  /*d950*/  LEA.HI.X.SX32 R9, R17.reuse, R0, 0x1, P2 ;  /* 0x0000000011097211 */ /* 0x040fe200010f0eff */
[----:B------:R-:W-:Y:S01]  /*d960*/  VIADD R17, R17, UR5 ;  /* 0x0000000511117c36 */ /* 0x000fe20008000000 */
[----:B---3--:R-:W-:Y:S01]  /*d970*/  PRMT R11, R5, 0x7772, RZ ;  /* 0x00007772050b7816 */ /* 0x008fe200000000ff */
[----:B------:R-:W3:Y:S01]  /*d980*/  LDCU UR5, c[0x0][0x3b8] ;  /* 0x00007700ff0577ac */ /* 0x000ee20008000800 */
[----:B0-----:R-:W-:Y:S01]  /*d990*/  ISETP.LT.AND P3, PT, R4, UR7, !P0 ;  /* 0x0000000704007c0c */ /* 0x001fe2000c761270 */
[----:B------:R-:W-:Y:S01]  /*d9a0*/  VIADD R4, R158, 0x5f ;  /* 0x0000005f9e047836 */ /* 0x000fe20000000000 */
[----:B------:R-:W-:Y:S01]  /*d9b0*/  PRMT R21, R6, 0x7772, RZ ;  /* 0x0000777206157816 */ /* 0x000fe200000000ff */
[----:B------:R-:W-:Y:S01]  /*d9c0*/  @P1 STG.E.U8 desc[UR12][R8.64], R11 ;  /* 0x0000000b08001986 */ /* 0x000fe2000c10110c */
[C---:B------:R-:W-:Y:S01]  /*d9d0*/  IADD3 R14, P1, PT, R17.reuse, R2, RZ ;  /* 0x00000002110e7210 */ /* 0x040fe20007f3e0ff */
[----:B------:R-:W0:Y:S01]  /*d9e0*/  LDCU UR7, c[0x0][0x39c] ;  /* 0x00007380ff0777ac */ /* 0x000e220008000800 */
[----:B----4-:R-:W-:Y:S01]  /*d9f0*/  ISETP.LT.AND P2, PT, R4, UR8, !P0 ;  /* 0x0000000804007c0c */ /* 0x010fe2000c741270 */
[----:B------:R-:W-:Y:S01]  /*da00*/  VIADD R4, R158, 0x60 ;  /* 0x000000609e047836 */ /* 0x000fe20000000000 */
[C---:B------:R-:W-:Y:S01]  /*da10*/  LEA.HI.X.SX32 R15, R17.reuse, R0, 0x1, P1 ;  /* 0x00000000110f7211 */ /* 0x040fe200008f0eff */
[----:B--2---:R-:W-:Y:S01]  /*da20*/  VIADD R17, R17, UR6 ;  /* 0x0000000611117c36 */ /* 0x004fe20008000000 */
[----:B------:R-:W2:Y:S01]  /*da30*/  LDCU UR8, c[0x0][0x39c] ;  /* 0x00007380ff0877ac */ /* 0x000ea20008000800 */
[----:B------:R-:W4:Y:S01]  /*da40*/  LDS.128 R8, [R3] ;  /* 0x0000000003087984 */ /* 0x000f220000000c00 */
[----:B------:R-:W-:Y:S01]  /*da50*/  ISETP.LT.AND P1, PT, R4, UR9, !P0 ;  /* 0x0000000904007c0c */ /* 0x000fe2000c721270 */
[C---:B-1----:R-:W-:Y:S01]  /*da60*/  VIADD R19, R17.reuse, UR4 ;  /* 0x0000000411137c36 */ /* 0x042fe20008000000 */
[----:B------:R-:W1:Y:S01]  /*da70*/  LDCU UR6, c[0x0][0x3b8] ;  /* 0x00007700ff0677ac */ /* 0x000e620008000800 */
[----:B------:R2:W-:Y:S01]  /*da80*/  @P6 STG.E.U8 desc[UR12][R14.64], R23 ;  /* 0x000000170e006986 */ /* 0x0005e2000c10110c */
[C---:B------:R-:W-:Y:S01]  /*da90*/  IADD3 R4, P6, PT, R17.reuse, R2, RZ ;  /* 0x0000000211047210 */ /* 0x040fe20007fde0ff */
[----:B------:R-:W-:Y:S01]  /*daa0*/  VIADD R13, R158, 0x61 ;  /* 0x000000619e0d7836 */ /* 0x000fe20000000000 */
[----:B------:R-:W4:Y:S02]  /*dab0*/  LDCU UR4, c[0x0][0x3b8] ;  /* 0x00007700ff0477ac */ /* 0x000f240008000800 */
[----:B------:R-:W-:-:S02]  /*dac0*/  LEA.HI.X.SX32 R5, R17, R0, 0x1, P6 ;  /* 0x0000000011057211 */ /* 0x000fc400030f0eff */
[----:B------:R-:W-:Y:S01]  /*dad0*/  IADD3 R12, P6, PT, R19, R2, RZ ;  /* 0x00000002130c7210 */ /* 0x000fe20007fde0ff */
[----:B------:R-:W4:Y:S02]  /*dae0*/  LDCU UR9, c[0x0][0x39c] ;  /* 0x00007380ff0977ac */ /* 0x000f240008000800 */
[----:B------:R1:W-:Y:S01]  /*daf0*/  @P4 STG.E.U8 desc[UR12][R4.64], R21 ;  /* 0x0000001504004986 */ /* 0x0003e2000c10110c */
[----:B0-----:R-:W-:Y:S01]  /*db00*/  ISETP.LT.AND P4, PT, R13, UR7, !P0 ;  /* 0x000000070d007c0c */ /* 0x001fe2000c781270 */
[----:B------:R-:W0:Y:S01]  /*db10*/  LDCU UR7, c[0x0][0x39c] ;  /* 0x00007380ff0777ac */ /* 0x000e220008000800 */
[C---:B------:R-:W-:Y:S01]  /*db20*/  LEA.HI.X.SX32 R13, R19.reuse, R0, 0x1, P6 ;  /* 0x00000000130d7211 */ /* 0x040fe200030f0eff */
[----:B---3--:R-:W-:Y:S01]  /*db30*/  VIADD R19, R19, UR5 ;  /* 0x0000000513137c36 */ /* 0x008fe20008000000 */
[----:B--2---:R-:W-:Y:S01]  /*db40*/  PRMT R23, R6, 0x7773, RZ ;  /* 0x0000777306177816 */ /* 0x004fe200000000ff */
[----:B------:R-:W-:Y:S01]  /*db50*/  VIADD R6, R158, 0x62 ;  /* 0x000000629e067836 */ /* 0x000fe20000000000 */
[----:B------:R-:W2:Y:S01]  /*db60*/  LDCU UR5, c[0x0][0x3b8] ;  /* 0x00007700ff0577ac */ /* 0x000ea20008000800 */
[C---:B-1----:R-:W-:Y:S01]  /*db70*/  VIADD R17, R19.reuse, UR6 ;  /* 0x0000000613117c36 */ /* 0x042fe20008000000 */
[C---:B------:R-:W-:Y:S01]  /*db80*/  IADD3 R14, P6, PT, R19.reuse, R2, RZ ;  /* 0x00000002130e7210 */ /* 0x040fe20007fde0ff */
[----:B------:R1:W-:Y:S01]  /*db90*/  @P5 STG.E.U8 desc[UR12][R12.64], R23 ;  /* 0x000000170c005986 */ /* 0x0003e2000c10110c */
[----:B------:R-:W-:Y:S01]  /*dba0*/  ISETP.LT.AND P5, PT, R6, UR8, !P0 ;  /* 0x0000000806007c0c */ /* 0x000fe2000c7a1270 */
[----:B------:R-:W3:Y:S01]  /*dbb0*/  LDCU UR8, c[0x0][0x39c] ;  /* 0x00007380ff0877ac */ /* 0x000ee20008000800 */
[----:B------:R-:W-:Y:S01]  /*dbc0*/  LEA.HI.X.SX32 R15, R19, R0, 0x1, P6 ;  /* 0x00000000130f7211 */ /* 0x000fe200030f0eff */
[----:B------:R-:W-:Y:S01]  /*dbd0*/  VIADD R5, R158, 0x63 ;  /* 0x000000639e057836 */ /* 0x000fe20000000000 */
[----:B------:R-:W-:Y:S01]  /*dbe0*/  PRMT R21, R7, 0x7772, RZ ;  /* 0x0000777207157816 */ /* 0x000fe200000000ff */
[----:B------:R-:W2:Y:S01]  /*dbf0*/  LDCU UR6, c[0x0][0x3b8] ;  /* 0x00007700ff0677ac */ /* 0x000ea20008000800 */
[----:B------:R-:W-:-:S02]  /*dc00*/  IADD3 R4, P6, PT, R17, R2, RZ ;  /* 0x0000000211047210 */ /* 0x000fc40007fde0ff */
[----:B------:R-:W-:Y:S01]  /*dc10*/  PRMT R19, R7, 0x7773, RZ ;  /* 0x0000777307137816 */ /* 0x000fe200000000ff */
[----:B------:R2:W-:Y:S01]  /*dc20*/  @P3 STG.E.U8 desc[UR12][R14.64], R21 ;  /* 0x000000150e003986 */ /* 0x0005e2000c10110c */
[----:B0-----:R-:W-:Y:S01]  /*dc30*/  ISETP.LT.AND P3, PT, R5, UR7, !P0 ;  /* 0x0000000705007c0c */ /* 0x001fe2000c761270 */
[----:B------:R-:W0:Y:S01]  /*dc40*/  LDCU UR7, c[0x0][0x39c] ;  /* 0x00007380ff0777ac */ /* 0x000e220008000800 */
[C---:B------:R-:W-:Y:S01]  /*dc50*/  LEA.HI.X.SX32 R5, R17.reuse, R0, 0x1, P6 ;  /* 0x0000000011057211 */ /* 0x040fe200030f0eff */
[C---:B------:R-:W-:Y:S02]  /*dc60*/  VIADD R7, R158.reuse, 0x64 ;  /* 0x000000649e077836 */ /* 0x040fe40000000000 */
[----:B----4-:R-:W-:Y:S01]  /*dc70*/  VIADD R17, R17, UR4 ;  /* 0x0000000411117c36 */ /* 0x010fe20008000000 */
[----:B------:R-:W4:Y:S01]  /*dc80*/  LDCU UR4, c[0x0][0x3b8] ;  /* 0x00007700ff0477ac */ /* 0x000f220008000800 */
[----:B------:R0:W-:Y:S01]  /*dc90*/  @P2 STG.E.U8 desc[UR12][R4.64], R19 ;  /* 0x0000001304002986 */ /* 0x0001e2000c10110c */
[----:B-1----:R-:W-:Y:S01]  /*dca0*/  VIADD R13, R158, 0x65 ;  /* 0x000000659e0d7836 */ /* 0x002fe20000000000 */
[----:B---3--:R-:W-:Y:S01]  /*dcb0*/  ISETP.LT.AND P2, PT, R7, UR8, !P0 ;  /* 0x0000000807007c0c */ /* 0x008fe2000c741270 */
[----:B------:R-:W1:Y:S01]  /*dcc0*/  LDCU UR8, c[0x0][0x39c] ;  /* 0x00007380ff0877ac */ /* 0x000e620008000800 */
[C---:B------:R-:W-:Y:S01]  /*dcd0*/  IADD3 R6, P6, PT, R17.reuse, R2, RZ ;  /* 0x0000000211067210 */ /* 0x040fe20007fde0ff */
[C---:B--2---:R-:W-:Y:S01]  /*dce0*/  VIADD R15, R17.reuse, UR5 ;  /* 0x00000005110f7c36 */ /* 0x044fe20008000000 */
[----:B------:R-:W-:Y:S01]  /*dcf0*/  PRMT R21, R8, 0x7770, RZ ;  /* 0x0000777008157816 */ /* 0x000fe200000000ff */
[----:B------:R-:W2:Y:S01]  /*dd00*/  LDCU UR5, c[0x0][0x3b8] ;  /* 0x00007700ff0577ac */ /* 0x000ea20008000800 */
[----:B------:R-:W-:-:S02]  /*dd10*/  LEA.HI.X.SX32 R7, R17, R0, 0x1, P6 ;  /* 0x0000000011077211 */ /* 0x000fc400030f0eff */
[----:B------:R-:W-:Y:S02]  /*dd20*/  IADD3 R12, P6, PT, R15, R2, RZ ;  /* 0x000000020f0c7210 */ /* 0x000fe40007fde0ff */
[----:B------:R-:W-:Y:S01]  /*dd30*/  PRMT R17, R8, 0x7771, RZ ;  /* 0x0000777108117816 */ /* 0x000fe200000000ff */
[----:B------:R4:W-:Y:S01]  /*dd40*/  @P1 STG.E.U8 desc[UR12][R6.64], R21 ;  /* 0x0000001506001986 */ /* 0x0009e2000c10110c */
[----:B0-----:R-:W-:Y:S01]  /*dd50*/  ISETP.LT.AND P1, PT, R13, UR7, !P0 ;  /* 0x000000070d007c0c */ /* 0x001fe2000c721270 */
[----:B------:R-:W0:Y:S01]  /*dd60*/  LDCU UR7, c[0x0][0x39c] ;  /* 0x00007380ff0777ac */ /* 0x000e220008000800 */
[----:B------:R-:W-:Y:S01]  /*dd70*/  LEA.HI.X.SX32 R13, R15, R0, 0x1, P6 ;  /* 0x000000000f0d7211 */ /* 0x000fe200030f0eff */
[C---:B------:R-:W-:Y:S01]  /*dd80*/  VIADD R5, R158.reuse, 0x66 ;  /* 0x000000669e057836 */ /* 0x040fe20000000000 */
[----:B------:R-:W-:Y:S01]  /*dd90*/  PRMT R19, R9, 0x7771, RZ ;  /* 0x0000777109137816 */ /* 0x000fe200000000ff */
[----:B------:R-:W-:Y:S01]  /*dda0*/  VIADD R15, R15, UR6 ;  /* 0x000000060f0f7c36 */ /* 0x000fe20008000000 */
[----:B------:R-:W3:Y:S01]  /*ddb0*/  LDCU UR6, c[0x0][0x3b8] ;  /* 0x00007700ff0677ac */ /* 0x000ee20008000800 */
[----:B------:R2:W-:Y:S01]  /*ddc0*/  @P4 STG.E.U8 desc[UR12][R12.64], R17 ;  /* 0x000000110c004986 */ /* 0x0005e2000c10110c */
[----:B-1----:R-:W-:Y:S01]  /*ddd0*/  ISETP.LT.AND P4, PT, R5, UR8, !P0 ;  /* 0x0000000805007c0c */ /* 0x002fe2000c781270 */
[----:B------:R-:W1:Y:S01]  /*dde0*/  LDCU UR8, c[0x0][0x39c] ;  /* 0x00007380ff0877ac */ /* 0x000e620008000800 */
[C---:B------:R-:W-:Y:S01]  /*ddf0*/  IADD3 R4, P6, PT, R15.reuse, R2, RZ ;  /* 0x000000020f047210 */ /* 0x040fe20007fde0ff */
[----:B----4-:R-:W-:Y:S01]  /*de00*/  VIADD R7, R15, UR4 ;  /* 0x000000040f077c36 */ /* 0x010fe20008000000 */
[----:B------:R-:W-:Y:S01]  /*de10*/  PRMT R21, R9, 0x7770, RZ ;  /* 0x0000777009157816 */ /* 0x000fe200000000ff */
[----:B------:R-:W-:Y:S01]  /*de20*/  VIADD R6, R158, 0x67 ;  /* 0x000000679e067836 */ /* 0x000fe20000000000 */
[----:B------:R-:W-:Y:S01]  /*de30*/  LEA.HI.X.SX32 R5, R15, R0, 0x1, P6 ;  /* 0x000000000f057211 */ /* 0x000fe200030f0eff */
[----:B------:R-:W4:Y:S01]  /*de40*/  LDCU UR4, c[0x0][0x3b8] ;  /* 0x00007700ff0477ac */ /* 0x000f220008000800 */
[C---:B------:R-:W-:Y:S01]  /*de50*/  IADD3 R14, P6, PT, R7.reuse, R2, RZ ;  /* 0x00000002070e7210 */ /* 0x040fe20007fde0ff */
[----:B--2---:R-:W-:-:S02]  /*de60*/  VIADD R17, R7, UR5 ;  /* 0x0000000507117c36 */ /* 0x004fc40008000000 */
[----:B------:R2:W-:Y:S01]  /*de70*/  @P5 STG.E.U8 desc[UR12][R4.64], R21 ;  /* 0x0000001504005986 */ /* 0x0005e2000c10110c */
[----:B0-----:R-:W-:Y:S01]  /*de80*/  ISETP.LT.AND P5, PT, R6, UR7, !P0 ;  /* 0x0000000706007c0c */ /* 0x001fe2000c7a1270 */
[----:B------:R-:W0:Y:S01]  /*de90*/  LDCU UR7, c[0x0][0x39c] ;  /* 0x00007380ff0777ac */ /* 0x000e220008000800 */
[----:B------:R-:W-:Y:S01]  /*dea0*/  LEA.HI.X.SX32 R15, R7, R0, 0x1, P6 ;  /* 0x00000000070f7211 */ /* 0x000fe200030f0eff */
[----:B------:R-:W-:Y:S01]  /*deb0*/  VIADD R6, R158, 0x68 ;  /* 0x000000689e067836 */ /* 0x000fe20000000000 */
[C---:B------:R-:W-:Y:S01]  /*dec0*/  IADD3 R12, P6, PT, R17.reuse, R2, RZ ;  /* 0x00000002110c7210 */ /* 0x040fe20007fde0ff */
[----:B------:R-:W0:Y:S01]  /*ded0*/  LDCU UR5, c[0x0][0x3b8] ;  /* 0x00007700ff0577ac */ /* 0x000e220008000800 */
[----:B------:R-:W-:Y:S01]  /*dee0*/  PRMT R23, R10, 0x7770, RZ ;  /* 0x000077700a177816 */ /* 0x000fe200000000ff */
[----:B------:R4:W-:Y:S01]  /*def0*/  @P3 STG.E.U8 desc[UR12][R14.64], R19 ;  /* 0x000000130e003986 */ /* 0x0009e2000c10110c */
[----:B-1----:R-:W-:Y:S01]  /*df00*/  ISETP.LT.AND P3, PT, R6, UR8, !P0 ;  /* 0x0000000806007c0c */ /* 0x002fe2000c761270 */
[----:B------:R-:W1:Y:S01]  /*df10*/  LDCU UR8, c[0x0][0x39c] ;  /* 0x00007380ff0877ac */ /* 0x000e620008000800 */
[C---:B------:R-:W-:Y:S01]  /*df20*/  LEA.HI.X.SX32 R13, R17.reuse, R0, 0x1, P6 ;  /* 0x00000000110d7211 */ /* 0x040fe200030f0eff */
[----:B------:R0:W1:Y:S01]  /*df30*/  LDS.128 R4, [R3+0x400] ;  /* 0x0004000003047984 */ /* 0x0000620000000c00 */
[----:B---3--:R-:W-:Y:S01]  /*df40*/  VIADD R17, R17, UR6 ;  /* 0x0000000611117c36 */ /* 0x008fe20008000000 */
[----:B------:R-:W3:Y:S01]  /*df50*/  LDCU UR6, c[0x0][0x3b8] ;  /* 0x00007700ff0677ac */ /* 0x000ee20008000800 */
[----:B--2---:R-:W-:Y:S01]  /*df60*/  PRMT R21, R10, 0x7771, RZ ;  /* 0x000077710a157816 */ /* 0x004fe200000000ff */
[----:B------:R2:W-:Y:S02]  /*df70*/  @P2 STG.E.U8 desc[UR12][R12.64], R23 ;  /* 0x000000170c002986 */ /* 0x0005e4000c10110c */
[C---:B----4-:R-:W-:Y:S01]  /*df80*/  IADD3 R14, P6, PT, R17.reuse, R2, RZ ;  /* 0x00000002110e7210 */ /* 0x050fe20007fde0ff */
[C---:B------:R-:W-:Y:S01]  /*df90*/  VIADD R19, R17.reuse, UR4 ;  /* 0x0000000411137c36 */ /* 0x040fe20008000000 */
[----:B0-----:R-:W-:Y:S01]  /*dfa0*/  ISETP.LT.AND P2, PT, R16, UR7, !P0 ;  /* 0x0000000710007c0c */ /* 0x001fe2000c741270 */
[----:B------:R-:W0:Y:S01]  /*dfb0*/  LDCU UR7, c[0x0][0x39c] ;  /* 0x00007380ff0777ac */ /* 0x000e220008000800 */
[----:B------:R-:W-:Y:S01]  /*dfc0*/  LEA.HI.X.SX32 R15, R17, R0, 0x1, P6 ;  /* 0x00000000110f7211 */ /* 0x000fe200030f0eff */
[----:B------:R-:W-:Y:S01]  /*dfd0*/  VIADD R3, R158, 0x6a ;  /* 0x0000006a9e037836 */ /* 0x000fe20000000000 */
[----:B------:R-:W-:Y:S01]  /*dfe0*/  IADD3 R16, P6, PT, R19, R2, RZ ;  /* 0x0000000213107210 */ /* 0x000fe20007fde0ff */
[----:B------:R-:W4:Y:S01]  /*dff0*/  LDCU UR4, c[0x0][0x3b8] ;  /* 0x00007700ff0477ac */ /* 0x000f220008000800 */
[----:B--2---:R-:W-:Y:S01]  /*e000*/  PRMT R23, R11, 0x7770, RZ ;  /* 0x000077700b177816 */ /* 0x004fe200000000ff */
[----:B------:R3:W-:Y:S01]  /*e010*/  @P1 STG.E.U8 desc[UR12][R14.64], R21 ;  /* 0x000000150e001986 */ /* 0x0007e2000c10110c */
[----:B-1----:R-:W-:Y:S01]  /*e020*/  ISETP.LT.AND P1, PT, R3, UR8, !P0 ;  /* 0x0000000803007c0c */ /* 0x002fe2000c721270 */
[----:B------:R-:W1:Y:S01]  /*e030*/  LDCU UR8, c[0x0][0x39c] ;  /* 0x00007380ff0877ac */ /* 0x000e620008000800 */
[C---:B------:R-:W-:Y:S01]  /*e040*/  LEA.HI.X.SX32 R17, R19.reuse, R0, 0x1, P6 ;  /* 0x0000000013117211 */ /* 0x040fe200030f0eff */
[----:B------:R-:W-:-:S02]  /*e050*/  VIADD R19, R19, UR5 ;  /* 0x0000000513137c36 */ /* 0x000fc40008000000 */
[C---:B------:R-:W-:Y:S01]  /*e060*/  VIADD R3, R158.reuse, 0x6b ;  /* 0x0000006b9e037836 */ /* 0x040fe20000000000 */
[----:B------:R-:W2:Y:S01]  /*e070*/  LDCU UR5, c[0x0][0x3b8] ;  /* 0x00007700ff0577ac */ /* 0x000ea20008000800 */
[----:B------:R1:W-:Y:S01]  /*e080*/  @P4 STG.E.U8 desc[UR12][R16.64], R23 ;  /* 0x0000001710004986 */ /* 0x0003e2000c10110c */
[----:B------:R-:W-:Y:S02]  /*e090*/  IADD3 R12, P6, PT, R19, R2, RZ ;  /* 0x00000002130c7210 */ /* 0x000fe40007fde0ff */
[----:B0-----:R-:W-:Y:S01]  /*e0a0*/  ISETP.LT.AND P4, PT, R3, UR7, !P0 ;  /* 0x0000000703007c0c */ /* 0x001fe2000c781270 */
[C---:B---3--:R-:W-:Y:S01]  /*e0b0*/  VIADD R21, R19.reuse, UR6 ;  /* 0x0000000613157c36 */ /* 0x048fe20008000000 */
[----:B------:R-:W-:Y:S01]  /*e0c0*/  LEA.HI.X.SX32 R13, R19, R0, 0x1, P6 ;  /* 0x00000000130d7211 */ /* 0x000fe200030f0eff */
[----:B------:R-:W0:Y:S01]  /*e0d0*/  LDCU UR7, c[0x0][0x39c] ;  /* 0x00007380ff0777ac */ /* 0x000e220008000800 */
[----:B------:R-:W-:Y:S01]  /*e0e0*/  PRMT R19, R11, 0x7771, RZ ;  /* 0x000077710b137816 */ /* 0x000fe200000000ff */
[----:B------:R-:W-:Y:S01]  /*e0f0*/  VIADD R3, R158, 0x6c ;  /* 0x0000006c9e037836 */ /* 0x000fe20000000000 */
[----:B------:R-:W-:Y:S01]  /*e100*/  IADD3 R14, P6, PT, R21, R2, RZ ;  /* 0x00000002150e7210 */ /* 0x000fe20007fde0ff */
[----:B------:R-:W3:Y:S02]  /*e110*/  LDCU UR6, c[0x0][0x3b8] ;  /* 0x00007700ff0677ac */ /* 0x000ee40008000800 */
[----:B------:R2:W-:Y:S01]  /*e120*/  @P5 STG.E.U8 desc[UR12][R12.64], R19 ;  /* 0x000000130c005986 */ /* 0x0005e2000c10110c */
[----:B-1----:R-:W-:Y:S01]  /*e130*/  ISETP.LT.AND P5, PT, R3, UR8, !P0 ;  /* 0x0000000803007c0c */ /* 0x002fe2000c7a1270 */
[----:B------:R-:W1:Y:S01]  /*e140*/  LDCU UR8, c[0x0][0x39c] ;  /* 0x00007380ff0877ac */ /* 0x000e620008000800 */
[C---:B------:R-:W-:Y:S01]  /*e150*/  LEA.HI.X.SX32 R15, R21.reuse, R0, 0x1, P6 ;  /* 0x00000000150f7211 */ /* 0x040fe200030f0eff */
[----:B----4-:R-:W-:Y:S01]  /*e160*/  VIADD R21, R21, UR4 ;  /* 0x0000000415157c36 */ /* 0x010fe20008000000 */
[----:B------:R-:W-:Y:S01]  /*e170*/  PRMT R23, R4, 0x7770, RZ ;  /* 0x0000777004177816 */ /* 0x000fe200000000ff */
[----:B------:R-:W-:Y:S01]  /*e180*/  VIADD R3, R158, 0x6d ;  /* 0x0000006d9e037836 */ /* 0x000fe20000000000 */
[----:B------:R-:W4:Y:S01]  /*e190*/  LDCU UR4, c[0x0][0x3b8] ;  /* 0x00007700ff0477ac */ /* 0x000f220008000800 */
[----:B------:R-:W-:-:S02]  /*e1a0*/  PRMT R25, R4, 0x7773, RZ ;  /* 0x0000777304197816 */ /* 0x000fc400000000ff */
[----:B------:R-:W-:Y:S01]  /*e1b0*/  IADD3 R16, P6, PT, R21, R2, RZ ;  /* 0x0000000215107210 */ /* 0x000fe20007fde0ff */
[----:B------:R3:W-:Y:S01]  /*e1c0*/  @P3 STG.E.U8 desc[UR12][R14.64], R23 ;  /* 0x000000170e003986 */ /* 0x0007e2000c10110c */
[----:B0-----:R-:W-:Y:S01]  /*e1d0*/  ISETP.LT.AND P3, PT, R3, UR7, !P0 ;  /* 0x0000000703007c0c */ /* 0x001fe2000c761270 */
[C---:B--2---:R-:W-:Y:S01]  /*e1e0*/  VIADD R19, R21.reuse, UR5 ;  /* 0x0000000515137c36 */ /* 0x044fe20008000000 */
[----:B------:R-:W-:Y:S01]  /*e1f0*/  LEA.HI.X.SX32 R17, R21, R0, 0x1, P6 ;  /* 0x0000000015117211 */ /* 0x000fe200030f0eff */
[----:B------:R-:W0:Y:S01]  /*e200*/  LDCU UR7, c[0x0][0x39c] ;  /* 0x00007380ff0777ac */ /* 0x000e220008000800 */
[----:B------:R-:W-:Y:S01]  /*e210*/  PRMT R21, R4, 0x7771, RZ ;  /* 0x0000777104157816 */ /* 0x000fe200000000ff */
[C---:B------:R-:W-:Y:S01]  /*e220*/  VIADD R3, R158.reuse, 0x6e ;  /* 0x0000006e9e037836 */ /* 0x040fe20000000000 */
[----:B------:R-:W-:Y:S01]  /*e230*/  IADD3 R12, P6, PT, R19, R2, RZ ;  /* 0x00000002130c7210 */ /* 0x000fe20007fde0ff */
[----:B------:R-:W2:Y:S02]  /*e240*/  LDCU UR5, c[0x0][0x3b8] ;  /* 0x00007700ff0577ac */ /* 0x000ea40008000800 */
[----:B------:R4:W-:Y:S01]  /*e250*/  @P2 STG.E.U8 desc[UR12][R16.64], R21 ;  /* 0x0000001510002986 */ /* 0x0009e2000c10110c */
[----:B-1----:R-:W-:Y:S01]  /*e260*/  ISETP.LT.AND P2, PT, R3, UR8, !P0 ;  /* 0x0000000803007c0c */ /* 0x002fe2000c741270 */
[----:B------:R-:W1:Y:S01]  /*e270*/  LDCU UR8, c[0x0][0x39c] ;  /* 0x00007380ff0877ac */ /* 0x000e620008000800 */
[C---:B------:R-:W-:Y:S01]  /*e280*/  LEA.HI.X.SX32 R13, R19.reuse, R0, 0x1, P6 ;  /* 0x00000000130d7211 */ /* 0x040fe200030f0eff */
[----:B---3--:R-:W-:Y:S01]  /*e290*/  VIADD R19, R19, UR6 ;  /* 0x0000000613137c36 */ /* 0x008fe20008000000 */
[----:B------:R-:W-:Y:S01]  /*e2a0*/  PRMT R23, R5, 0x7770, RZ ;  /* 0x0000777005177816 */ /* 0x000fe200000000ff */
[C---:B------:R-:W-:Y:S01]  /*e2b0*/  VIADD R3, R158.reuse, 0x6f ;  /* 0x0000006f9e037836 */ /* 0x040fe20000000000 */
[----:B------:R-:W3:Y:S02]  /*e2c0*/  LDCU UR6, c[0x0][0x3b8] ;  /* 0x00007700ff0677ac */ /* 0x000ee40008000800 */
[----:B------:R-:W-:Y:S01]  /*e2d0*/  IADD3 R14, P6, PT, R19, R2, RZ ;  /* 0x00000002130e7210 */ /* 0x000fe20007fde0ff */
[----:B------:R1:W-:Y:S01]  /*e2e0*/  @P1 STG.E.U8 desc[UR12][R12.64], R23 ;  /* 0x000000170c001986 */ /* 0x0003e2000c10110c */
[----:B0-----:R-:W-:Y:S01]  /*e2f0*/  ISETP.LT.AND P1, PT, R3, UR7, !P0 ;  /* 0x0000000703007c0c */ /* 0x001fe2000c721270 */
[C---:B----4-:R-:W-:Y:S01]  /*e300*/  VIADD R21, R19.reuse, UR4 ;  /* 0x0000000413157c36 */ /* 0x050fe20008000000 */
[----:B------:R-:W-:Y:S01]  /*e310*/  LEA.HI.X.SX32 R15, R19, R0, 0x1, P6 ;  /* 0x00000000130f7211 */ /* 0x000fe200030f0eff */
[----:B------:R-:W0:Y:S01]  /*e320*/  LDCU UR7, c[0x0][0x39c] ;  /* 0x00007380ff0777ac */ /* 0x000e220008000800 */
[----:B------:R-:W-:Y:S01]  /*e330*/  PRMT R19, R5, 0x7771, RZ ;  /* 0x0000777105137816 */ /* 0x000fe200000000ff */
[----:B------:R-:W-:Y:S01]  /*e340*/  VIADD R3, R158, 0x70 ;  /* 0x000000709e037836 */ /* 0x000fe20000000000 */
[----:B------:R-:W-:Y:S01]  /*e350*/  IADD3 R16, P6, PT, R21, R2, RZ ;  /* 0x0000000215107210 */ /* 0x000fe20007fde0ff */
[----:B------:R-:W4:Y:S02]  /*e360*/  LDCU UR4, c[0x0][0x3b8] ;  /* 0x00007700ff0477ac */ /* 0x000f240008000800 */
[----:B------:R3:W-:Y:S01]  /*e370*/  @P4 STG.E.U8 desc[UR12][R14.64], R19 ;  /* 0x000000130e004986 */ /* 0x0007e2000c10110c */
[----:B-1----:R-:W-:Y:S01]  /*e380*/  ISETP.LT.AND P4, PT, R3, UR8, !P0 ;  /* 0x0000000803007c0c */ /* 0x002fe2000c781270 */
[----:B------:R-:W1:Y:S01]  /*e390*/  LDCU UR8, c[0x0][0x39c] ;  /* 0x00007380ff0877ac */ /* 0x000e620008000800 */
[C---:B------:R-:W-:Y:S01]  /*e3a0*/  LEA.HI.X.SX32 R17, R21.reuse, R0, 0x1, P6 ;  /* 0x0000000015117211 */ /* 0x040fe200030f0eff */
[----:B--2---:R-:W-:Y:S01]  /*e3b0*/  VIADD R21, R21, UR5 ;  /* 0x0000000515157c36 */ /* 0x004fe20008000000 */
[----:B------:R-:W-:Y:S01]  /*e3c0*/  PRMT R23, R6, 0x7770, RZ ;  /* 0x0000777006177816 */ /* 0x000fe200000000ff */
[C---:B------:R-:W-:Y:S01]  /*e3d0*/  VIADD R3, R158.reuse, 0x71 ;  /* 0x000000719e037836 */ /* 0x040fe20000000000 */
[----:B------:R-:W2:Y:S03]  /*e3e0*/  LDCU UR5, c[0x0][0x3b8] ;  /* 0x00007700ff0577ac */ /* 0x000ea60008000800 */
[----:B------:R1:W-:Y:S01]  /*e3f0*/  @P5 STG.E.U8 desc[UR12][R16.64], R23 ;  /* 0x0000001710005986 */ /* 0x0003e2000c10110c */
[C---:B------:R-:W-:Y:S01]  /*e400*/  IADD3 R12, P5, PT, R21.reuse, R2, RZ ;  /* 0x00000002150c7210 */ /* 0x040fe20007fbe0ff */
[----:B---3--:R-:W-:Y:S01]  /*e410*/  VIADD R19, R21, UR6 ;  /* 0x0000000615137c36 */ /* 0x008fe20008000000 */
[----:B0-----:R-:W-:Y:S01]  /*e420*/  ISETP.LT.AND P6, PT, R3, UR7, !P0 ;  /* 0x0000000703007c0c */ /* 0x001fe2000c7c1270 */
[----:B------:R-:W0:Y:S01]  /*e430*/  LDCU UR7, c[0x0][0x39c] ;  /* 0x00007380ff0777ac */ /* 0x000e220008000800 */
[----:B------:R-:W-:Y:S01]  /*e440*/  LEA.HI.X.SX32 R13, R21, R0, 0x1, P5 ;  /* 0x00000000150d7211 */ /* 0x000fe200028f0eff */
[----:B------:R-:W-:Y:S01]  /*e450*/  VIADD R3, R158, 0x72 ;  /* 0x000000729e037836 */ /* 0x000fe20000000000 */
[----:B------:R-:W-:Y:S01]  /*e460*/  PRMT R21, R6, 0x7771, RZ ;  /* 0x0000777106157816 */ /* 0x000fe200000000ff */
[----:B------:R-:W3:Y:S01]  /*e470*/  LDCU UR6, c[0x0][0x3b8] ;  /* 0x00007700ff0677ac */ /* 0x000ee20008000800 */
[----:B------:R-:W-:-:S03]  /*e480*/  IADD3 R14, P5, PT, R19, R2, RZ ;  /* 0x00000002130e7210 */ /* 0x000fc60007fbe0ff */
[----:B------:R2:W-:Y:S01]  /*e490*/  @P3 STG.E.U8 desc[UR12][R12.64], R21 ;  /* 0x000000150c003986 */ /* 0x0005e2000c10110c */
[----:B-1----:R-:W-:Y:S01]  /*e4a0*/  ISETP.LT.AND P3, PT, R3, UR8, !P0 ;  /* 0x0000000803007c0c */ /* 0x002fe2000c761270 */
[----:B------:R-:W1:Y:S01]  /*e4b0*/  LDCU UR8, c[0x0][0x39c] ;  /* 0x00007380ff0877ac */ /* 0x000e620008000800 */
[C---:B------:R-:W-:Y:S01]  /*e4c0*/  LEA.HI.X.SX32 R15, R19.reuse, R0, 0x1, P5 ;  /* 0x00000000130f7211 */ /* 0x040fe200028f0eff */
[----:B----4-:R-:W-:Y:S01]  /*e4d0*/  VIADD R19, R19, UR4 ;  /* 0x0000000413137c36 */ /* 0x010fe20008000000 */
[----:B------:R-:W-:Y:S01]  /*e4e0*/  PRMT R23, R7, 0x7770, RZ ;  /* 0x0000777007177816 */ /* 0x000fe200000000ff */
[C---:B------:R-:W-:Y:S01]  /*e4f0*/  VIADD R3, R158.reuse, 0x73 ;  /* 0x000000739e037836 */ /* 0x040fe20000000000 */
[----:B------:R-:W4:Y:S02]  /*e500*/  LDCU UR4, c[0x0][0x3b8] ;  /* 0x00007700ff0477ac */ /* 0x000f240008000800 */
[----:B------:R-:W-:Y:S01]  /*e510*/  IADD3 R16, P5, PT, R19, R2, RZ ;  /* 0x0000000213107210 */ /* 0x000fe20007fbe0ff */
[----:B------:R3:W-:Y:S01]  /*e520*/  @P2 STG.E.U8 desc[UR12][R14.64], R23 ;  /* 0x000000170e002986 */ /* 0x0007e2000c10110c */
[----:B0-----:R-:W-:Y:S01]  /*e530*/  ISETP.LT.AND P2, PT, R3, UR7, !P0 ;  /* 0x0000000703007c0c */ /* 0x001fe2000c741270 */
[C---:B--2---:R-:W-:Y:S01]  /*e540*/  VIADD R21, R19.reuse, UR5 ;  /* 0x0000000513157c36 */ /* 0x044fe20008000000 */
[----:B------:R-:W-:Y:S01]  /*e550*/  LEA.HI.X.SX32 R17, R19, R0, 0x1, P5 ;  /* 0x0000000013117211 */ /* 0x000fe200028f0eff */
[----:B------:R-:W0:Y:S01]  /*e560*/  LDCU UR7, c[0x0][0x39c] ;  /* 0x00007380ff0777ac */ /* 0x000e220008000800 */
[----:B------:R-:W-:Y:S01]  /*e570*/  PRMT R19, R7, 0x7771, RZ ;  /* 0x0000777107137816 */ /* 0x000fe200000000ff */
[----:B------:R-:W-:Y:S01]  /*e580*/  VIADD R3, R158, 0x74 ;  /* 0x000000749e037836 */ /* 0x000fe20000000000 */
        /* <DEDUP_REMOVED lines=10> */
[C---:B------:R-:W-:Y:S01]  /*e630*/  IADD3 R14, P5, PT, R21.reuse, R2, RZ ;  /* 0x00000002150e7210 */ /* 0x040fe20007fbe0ff */
[----:B------:R1:W-:Y:S01]  /*e640*/  @P4 STG.E.U8 desc[UR12][R12.64], R23 ;  /* 0x000000170c004986 */ /* 0x0003e2000c10110c */
[----:B----4-:R-:W-:Y:S01]  /*e650*/  VIADD R19, R21, UR4 ;  /* 0x0000000415137c36 */ /* 0x010fe20008000000 */
[----:B0-----:R-:W-:Y:S01]  /*e660*/  ISETP.LT.AND P4, PT, R3, UR7, !P0 ;  /* 0x0000000703007c0c */ /* 0x001fe2000c781270 */
[----:B------:R-:W0:Y:S01]  /*e670*/  LDCU UR4, c[0x0][0x3b8] ;  /* 0x00007700ff0477ac */ /* 0x000e220008000800 */
[----:B------:R-:W-:Y:S01]  /*e680*/  LEA.HI.X.SX32 R15, R21, R0, 0x1, P5 ;  /* 0x00000000150f7211 */ /* 0x000fe200028f0eff */
[----:B------:R-:W-:Y:S01]  /*e690*/  VIADD R3, R158, 0x76 ;  /* 0x000000769e037836 */ /* 0x000fe20000000000 */
[----:B------:R-:W-:Y:S01]  /*e6a0*/  PRMT R21, R8, 0x7773, RZ ;  /* 0x0000777308157816 */ /* 0x000fe200000000ff */
[----:B------:R-:W4:Y:S01]  /*e6b0*/  LDCU UR7, c[0x0][0x39c] ;  /* 0x00007380ff0777ac */ /* 0x000f220008000800 */
[----:B------:R-:W-:-:S03]  /*e6c0*/  IADD3 R16, P5, PT, R19, R2, RZ ;  /* 0x0000000213107210 */ /* 0x000fc60007fbe0ff */
[----:B------:R3:W-:Y:S01]  /*e6d0*/  @P6 STG.E.U8 desc[UR12][R14.64], R21 ;  /* 0x000000150e006986 */ /* 0x0007e2000c10110c */
[----:B-1----:R-:W-:Y:S01]  /*e6e0*/  ISETP.LT.AND P6, PT, R3, UR8, !P0 ;  /* 0x0000000803007c0c */ /* 0x002fe2000c7c1270 */
[----:B------:R-:W1:Y:S01]  /*e6f0*/  LDCU UR8, c[0x0][0x39c] ;  /* 0x00007380ff0877ac */ /* 0x000e620008000800 */
[C---:B------:R-:W-:Y:S01]  /*e700*/  LEA.HI.X.SX32 R17, R19.reuse, R0, 0x1, P5 ;  /* 0x0000000013117211 */ /* 0x040fe200028f0eff */
[----:B--2---:R-:W-:Y:S01]  /*e710*/  VIADD R19, R19, UR5 ;  /* 0x0000000513137c36 */ /* 0x004fe20008000000 */
[----:B------:R-:W-:Y:S01]  /*e720*/  PRMT R23, R9, 0x7772, RZ ;  /* 0x0000777209177816 */ /* 0x000fe200000000ff */
[----:B------:R-:W2:Y:S01]  /*e730*/  LDCU UR5, c[0x0][0x3b8] ;  /* 0x00007700ff0577ac */ /* 0x000ea20008000800 */
[----:B------:R-:W-:Y:S02]  /*e740*/  VIADD R3, R158, 0x77 ;  /* 0x000000779e037836 */ /* 0x000fe40000000000 */
[C---:B------:R-:W-:Y:S01]  /*e750*/  IADD3 R12, P5, PT, R19.reuse, R2, RZ ;  /* 0x00000002130c7210 */ /* 0x040fe20007fbe0ff */
[----:B------:R0:W-:Y:S01]  /*e760*/  @P3 STG.E.U8 desc[UR12][R16.64], R23 ;  /* 0x0000001710003986 */ /* 0x0001e2000c10110c */
[C---:B---3--:R-:W-:Y:S01]  /*e770*/  VIADD R15, R19.reuse, UR6 ;  /* 0x00000006130f7c36 */ /* 0x048fe20008000000 */
[----:B------:R-:W3:Y:S01]  /*e780*/  LDCU UR6, c[0x0][0x3b8] ;  /* 0x00007700ff0677ac */ /* 0x000ee20008000800 */
[----:B------:R-:W-:-:S02]  /*e790*/  LEA.HI.X.SX32 R13, R19, R0, 0x1, P5 ;  /* 0x00000000130d7211 */ /* 0x000fc400028f0eff */
[----:B----4-:R-:W-:Y:S01]  /*e7a0*/  ISETP.LT.AND P3, PT, R3, UR7, !P0 ;  /* 0x0000000703007c0c */ /* 0x010fe2000c761270 */
[----:B------:R-:W4:Y:S01]  /*e7b0*/  LDCU UR7, c[0x0][0x3b8] ;  /* 0x00007700ff0777ac */ /* 0x000f220008000800 */
[----:B------:R-:W-:Y:S01]  /*e7c0*/  IADD3 R8, P5, PT, R15, R2, RZ ;  /* 0x000000020f087210 */ /* 0x000fe20007fbe0ff */
[C---:B------:R-:W-:Y:S01]  /*e7d0*/  VIADD R3, R158.reuse, 0x78 ;  /* 0x000000789e037836 */ /* 0x040fe20000000000 */
[----:B------:R-:W-:Y:S01]  /*e7e0*/  PRMT R21, R9, 0x7773, RZ ;  /* 0x0000777309157816 */ /* 0x000fe200000000ff */
[C---:B0-----:R-:W-:Y:S01]  /*e7f0*/  VIADD R17, R15.reuse, UR4 ;  /* 0x000000040f117c36 */ /* 0x041fe20008000000 */
[----:B------:R-:W-:Y:S01]  /*e800*/  LEA.HI.X.SX32 R9, R15, R0, 0x1, P5 ;  /* 0x000000000f097211 */ /* 0x000fe200028f0eff */
[----:B------:R-:W0:Y:S02]  /*e810*/  LDCU UR4, c[0x0][0x3b8] ;  /* 0x00007700ff0477ac */ /* 0x000e240008000800 */
[----:B------:R3:W-:Y:S01]  /*e820*/  @P2 STG.E.U8 desc[UR12][R12.64], R21 ;  /* 0x000000150c002986 */ /* 0x0007e2000c10110c */
[----:B-1----:R-:W-:Y:S01]  /*e830*/  ISETP.LT.AND P2, PT, R3, UR8, !P0 ;  /* 0x0000000803007c0c */ /* 0x002fe2000c741270 */
[----:B------:R-:W-:Y:S01]  /*e840*/  VIADD R3, R158, 0x79 ;  /* 0x000000799e037836 */ /* 0x000fe20000000000 */
[----:B------:R-:W-:Y:S01]  /*e850*/  IADD3 R14, P5, PT, R17, R2, RZ ;  /* 0x00000002110e7210 */ /* 0x000fe20007fbe0ff */
[----:B------:R-:W1:Y:S01]  /*e860*/  LDCU UR8, c[0x0][0x3b8] ;  /* 0x00007700ff0877ac */ /* 0x000e620008000800 */
[----:B------:R-:W-:-:S02]  /*e870*/  PRMT R19, R10, 0x7772, RZ ;  /* 0x000077720a137816 */ /* 0x000fc400000000ff */
[C---:B------:R-:W-:Y:S01]  /*e880*/  LEA.HI.X.SX32 R15, R17.reuse, R0, 0x1, P5 ;  /* 0x00000000110f7211 */ /* 0x040fe200028f0eff */
[----:B--2---:R-:W-:Y:S01]  /*e890*/  VIADD R17, R17, UR5 ;  /* 0x0000000511117c36 */ /* 0x004fe20008000000 */
[----:B------:R-:W2:Y:S01]  /*e8a0*/  LDCU UR5, c[0x0][0x3b8] ;  /* 0x00007700ff0577ac */ /* 0x000ea20008000800 */
[----:B------:R0:W-:Y:S01]  /*e8b0*/  @P1 STG.E.U8 desc[UR12][R8.64], R19 ;  /* 0x0000001308001986 */ /* 0x0001e2000c10110c */
[----:B------:R-:W-:Y:S01]  /*e8c0*/  ISETP.LT.AND P1, PT, R3, UR9, !P0 ;  /* 0x0000000903007c0c */ /* 0x000fe2000c721270 */
[----:B------:R-:W-:Y:S01]  /*e8d0*/  VIADD R3, R158, 0x7a ;  /* 0x0000007a9e037836 */ /* 0x000fe20000000000 */
[----:B---3--:R-:W-:Y:S01]  /*e8e0*/  PRMT R13, R10, 0x7773, RZ ;  /* 0x000077730a0d7816 */ /* 0x008fe200000000ff */
[----:B------:R-:W3:Y:S01]  /*e8f0*/  LDCU UR9, c[0x0][0x39c] ;  /* 0x00007380ff0977ac */ /* 0x000ee20008000800 */
[----:B------:R-:W-:Y:S02]  /*e900*/  PRMT R21, R11, 0x7772, RZ ;  /* 0x000077720b157816 */ /* 0x000fe400000000ff */
[----:B------:R-:W-:Y:S01]  /*e910*/  ISETP.LT.AND P5, PT, R3, UR10, !P0 ;  /* 0x0000000a03007c0c */ /* 0x000fe2000c7a1270 */
[----:B------:R4:W-:Y:S01]  /*e920*/  @P4 STG.E.U8 desc[UR12][R14.64], R13 ;  /* 0x0000000d0e004986 */ /* 0x0009e2000c10110c */
[----:B------:R-:W1:Y:S01]  /*e930*/  LDCU UR10, c[0x0][0x39c] ;  /* 0x00007380ff0a77ac */ /* 0x000e620008000800 */
[----:B------:R-:W-:Y:S01]  /*e940*/  VIADD R3, R158, 0x7b ;  /* 0x0000007b9e037836 */ /* 0x000fe20000000000 */
[----:B0-----:R-:W-:Y:S01]  /*e950*/  PRMT R19, R11, 0x7773, RZ ;  /* 0x000077730b137816 */ /* 0x001fe200000000ff */
[C---:B------:R-:W-:Y:S01]  /*e960*/  VIADD R11, R17.reuse, UR6 ;  /* 0x00000006110b7c36 */ /* 0x040fe20008000000 */
[C---:B------:R-:W-:Y:S01]  /*e970*/  IADD3 R8, P4, PT, R17.reuse, R2, RZ ;  /* 0x0000000211087210 */ /* 0x040fe20007f9e0ff */
[----:B------:R-:W0:Y:S03]  /*e980*/  LDCU UR6, c[0x0][0x3b8] ;  /* 0x00007700ff0677ac */ /* 0x000e260008000800 */
[----:B------:R-:W-:Y:S01]  /*e990*/  LEA.HI.X.SX32 R9, R17, R0, 0x1, P4 ;  /* 0x0000000011097211 */ /* 0x000fe200020f0eff */
[C---:B----4-:R-:W-:Y:S01]  /*e9a0*/  VIADD R15, R11.reuse, UR7 ;  /* 0x000000070b0f7c36 */ /* 0x050fe20008000000 */
[----:B------:R-:W-:Y:S01]  /*e9b0*/  IADD3 R10, P4, PT, R11, R2, RZ ;  /* 0x000000020b0a7210 */ /* 0x000fe20007f9e0ff */
[----:B------:R-:W4:Y:S02]  /*e9c0*/  LDCU UR7, c[0x0][0x3b8] ;  /* 0x00007700ff0777ac */ /* 0x000f240008000800 */
[----:B------:R0:W-:Y:S01]  /*e9d0*/  @P6 STG.E.U8 desc[UR12][R8.64], R21 ;  /* 0x0000001508006986 */ /* 0x0001e2000c10110c */
[----:B------:R-:W-:-:S02]  /*e9e0*/  PRMT R17, R4, 0x7772, RZ ;  /* 0x0000777204117816 */ /* 0x000fc400000000ff */
[----:B------:R-:W-:Y:S02]  /*e9f0*/  IADD3 R12, P6, PT, R15, R2, RZ ;  /* 0x000000020f0c7210 */ /* 0x000fe40007fde0ff */
[-C--:B------:R-:W-:Y:S02]  /*ea00*/  LEA.HI.X.SX32 R11, R11, R0.reuse, 0x1, P4 ;  /* 0x000000000b0b7211 */ /* 0x080fe400020f0eff */
[C---:B------:R-:W-:Y:S01]  /*ea10*/  LEA.HI.X.SX32 R13, R15.reuse, R0, 0x1, P6 ;  /* 0x000000000f0d7211 */ /* 0x040fe200030f0eff */
[----:B------:R-:W-:Y:S01]  /*ea20*/  VIADD R15, R15, UR4 ;  /* 0x000000040f0f7c36 */ /* 0x000fe20008000000 */
[----:B---3--:R-:W-:Y:S01]  /*ea30*/  ISETP.LT.AND P4, PT, R3, UR9, !P0 ;  /* 0x0000000903007c0c */ /* 0x008fe2000c781270 */
[----:B------:R-:W3:Y:S01]  /*ea40*/  LDCU UR9, c[0x0][0x3b8] ;  /* 0x00007700ff0977ac */ /* 0x000ee20008000800 */
[----:B------:R2:W-:Y:S01]  /*ea50*/  @P3 STG.E.U8 desc[UR12][R10.64], R19 ;  /* 0x000000130a003986 */ /* 0x0005e2000c10110c */
[----:B------:R-:W-:Y:S01]  /*ea60*/  VIADD R3, R158, 0x7c ;  /* 0x0000007c9e037836 */ /* 0x000fe20000000000 */
[C---:B0-----:R-:W-:Y:S01]  /*ea70*/  IADD3 R8, P6, PT, R15.reuse, R2, RZ ;  /* 0x000000020f087210 */ /* 0x041fe20007fde0ff */
[----:B------:R-:W0:Y:S01]  /*ea80*/  LDCU UR4, c[0x0][0x3b8] ;  /* 0x00007700ff0477ac */ /* 0x000e220008000800 */
[----:B------:R0:W-:Y:S02]  /*ea90*/  @P2 STG.E.U8 desc[UR12][R12.64], R17 ;  /* 0x000000110c002986 */ /* 0x0001e4000c10110c */
[----:B------:R-:W-:-:S02]  /*eaa0*/  LEA.HI.X.SX32 R9, R15, R0, 0x1, P6 ;  /* 0x000000000f097211 */ /* 0x000fc400030f0eff */
[----:B-1----:R-:W-:Y:S01]  /*eab0*/  ISETP.LT.AND P3, PT, R3, UR10, !P0 ;  /* 0x0000000a03007c0c */ /* 0x002fe2000c761270 */
[----:B------:R-:W1:Y:S01]  /*eac0*/  LDCU UR10, c[0x0][0x39c] ;  /* 0x00007380ff0a77ac */ /* 0x000e620008000800 */
[----:B------:R-:W-:Y:S01]  /*ead0*/  VIADD R3, R158, 0x7d ;  /* 0x0000007d9e037836 */ /* 0x000fe20000000000 */
[----:B------:R1:W-:Y:S01]  /*eae0*/  @P1 STG.E.U8 desc[UR12][R8.64], R25 ;  /* 0x0000001908001986 */ /* 0x0003e2000c10110c */
[----:B--2---:R-:W-:-:S03]  /*eaf0*/  VIADD R11, R15, UR8 ;  /* 0x000000080f0b7c36 */ /* 0x004fc60008000000 */
[----:B------:R-:W-:Y:S01]  /*eb00*/  ISETP.LT.AND P2, PT, R3, UR11, !P0 ;  /* 0x0000000b03007c0c */ /* 0x000fe2000c741270 */
[C---:B------:R-:W-:Y:S01]  /*eb10*/  VIADD R15, R11.reuse, UR5 ;  /* 0x000000050b0f7c36 */ /* 0x040fe20008000000 */
[----:B------:R-:W2:Y:S01]  /*eb20*/  LDCU UR5, c[0x0][0x39c] ;  /* 0x00007380ff0577ac */ /* 0x000ea20008000800 */
[----:B------:R-:W-:Y:S01]  /*eb30*/  IADD3 R10, P6, PT, R11, R2, RZ ;  /* 0x000000020b0a7210 */ /* 0x000fe20007fde0ff */
[C---:B------:R-:W-:Y:S02]  /*eb40*/  VIADD R3, R158.reuse, 0x7e ;  /* 0x0000007e9e037836 */ /* 0x040fe40000000000 */
[----:B0-----:R-:W-:Y:S01]  /*eb50*/  VIADD R17, R15, UR6 ;  /* 0x000000060f117c36 */ /* 0x001fe20008000000 */
[----:B------:R-:W-:Y:S01]  /*eb60*/  LEA.HI.X.SX32 R11, R11, R0, 0x1, P6 ;  /* 0x000000000b0b7211 */ /* 0x000fe200030f0eff */
[----:B------:R-:W-:Y:S01]  /*eb70*/  VIADD R158, R158, 0x7f ;  /* 0x0000007f9e9e7836 */ /* 0x000fe20000000000 */
[-C--:B------:R-:W-:Y:S01]  /*eb80*/  IADD3 R12, P1, PT, R15, R2.reuse, RZ ;  /* 0x000000020f0c7210 */ /* 0x080fe20007f3e0ff */
[C---:B----4-:R-:W-:Y:S01]  /*eb90*/  VIADD R19, R17.reuse, UR7 ;  /* 0x0000000711137c36 */ /* 0x050fe20008000000 */
[----:B------:R-:W-:-:S02]  /*eba0*/  IADD3 R14, P6, PT, R17, R2, RZ ;  /* 0x00000002110e7210 */ /* 0x000fc40007fde0ff */
[-C--:B------:R-:W-:Y:S01]  /*ebb0*/  LEA.HI.X.SX32 R13, R15, R0.reuse, 0x1, P1 ;  /* 0x000000000f0d7211 */ /* 0x080fe200008f0eff */
[----:B---3--:R-:W-:Y:S01]  /*ebc0*/  VIADD R21, R19, UR9 ;  /* 0x0000000913157c36 */ /* 0x008fe20008000000 */
[----:B------:R-:W-:Y:S02]  /*ebd0*/  LEA.HI.X.SX32 R15, R17, R0, 0x1, P6 ;  /* 0x00000000110f7211 */ /* 0x000fe400030f0eff */
[-C--:B------:R-:W-:Y:S01]  /*ebe0*/  IADD3 R16, P6, PT, R19, R2.reuse, RZ ;  /* 0x0000000213107210 */ /* 0x080fe20007fde0ff */
[C---:B------:R-:W-:Y:S01]  /*ebf0*/  VIADD R23, R21.reuse, UR4 ;  /* 0x0000000415177c36 */ /* 0x040fe20008000000 */
[----:B-1----:R-:W-:Y:S02]  /*ec00*/  IADD3 R8, P1, PT, R21, R2, RZ ;  /* 0x0000000215087210 */ /* 0x002fe40007f3e0ff */
[-C--:B------:R-:W-:Y:S02]  /*ec10*/  LEA.HI.X.SX32 R17, R19, R0.reuse, 0x1, P6 ;  /* 0x0000000013117211 */ /* 0x080fe400030f0eff */
[----:B------:R-:W-:-:S02]  /*ec20*/  LEA.HI.X.SX32 R9, R21, R0, 0x1, P1 ;  /* 0x0000000015097211 */ /* 0x000fc400008f0eff */
[----:B------:R-:W-:Y:S02]  /*ec30*/  IADD3 R2, P6, PT, R23, R2, RZ ;  /* 0x0000000217027210 */ /* 0x000fe40007fde0ff */
[----:B------:R-:W-:Y:S02]  /*ec40*/  ISETP.LT.AND P1, PT, R3, UR10, !P0 ;  /* 0x0000000a03007c0c */ /* 0x000fe4000c721270 */
[----:B--2---:R-:W-:Y:S02]  /*ec50*/  ISETP.LT.AND P0, PT, R158, UR5, !P0 ;  /* 0x000000059e007c0c */ /* 0x004fe4000c701270 */
[----:B------:R-:W-:Y:S02]  /*ec60*/  LEA.HI.X.SX32 R3, R23, R0, 0x1, P6 ;  /* 0x0000000017037211 */ /* 0x000fe400030f0eff */
[C---:B------:R-:W-:Y:S02]  /*ec70*/  PRMT R25, R5.reuse, 0x7772, RZ ;  /* 0x0000777205197816 */ /* 0x040fe400000000ff */
[----:B------:R-:W-:-:S02]  /*ec80*/  PRMT R23, R5, 0x7773, RZ ;  /* 0x0000777305177816 */ /* 0x000fc400000000ff */
[C---:B------:R-:W-:Y:S01]  /*ec90*/  PRMT R21, R6.reuse, 0x7772, RZ ;  /* 0x0000777206157816 */ /* 0x040fe200000000ff */
[----:B------:R0:W-:Y:S01]  /*eca0*/  @P5 STG.E.U8 desc[UR12][R10.64], R25 ;  /* 0x000000190a005986 */ /* 0x0001e2000c10110c */
[----:B------:R-:W-:Y:S02]  /*ecb0*/  PRMT R19, R6, 0x7773, RZ ;  /* 0x0000777306137816 */ /* 0x000fe400000000ff */
[C---:B------:R-:W-:Y:S01]  /*ecc0*/  PRMT R5, R7.reuse, 0x7773, RZ ;  /* 0x0000777307057816 */ /* 0x040fe200000000ff */
[----:B------:R0:W-:Y:S01]  /*ecd0*/  @P4 STG.E.U8 desc[UR12][R12.64], R23 ;  /* 0x000000170c004986 */ /* 0x0001e2000c10110c */
[----:B------:R-:W-:-:S03]  /*ece0*/  PRMT R7, R7, 0x7772, RZ ;  /* 0x0000777207077816 */ /* 0x000fc600000000ff */
[----:B------:R0:W-:Y:S04]  /*ecf0*/  @P3 STG.E.U8 desc[UR12][R14.64], R21 ;  /* 0x000000150e003986 */ /* 0x0001e8000c10110c */
[----:B------:R0:W-:Y:S04]  /*ed00*/  @P2 STG.E.U8 desc[UR12][R16.64], R19 ;  /* 0x0000001310002986 */ /* 0x0001e8000c10110c */
[----:B------:R0:W-:Y:S01]  /*ed10*/  @P1 STG.E.U8 desc[UR12][R8.64], R7 ;  /* 0x0000000708001986 */ /* 0x0001e2000c10110c */
[----:B------:R-:W-:Y:S05]  /*ed20*/  @!P0 EXIT ;  /* 0x000000000000894d */ /* 0x000fea0003800000 */
[----:B------:R-:W-:Y:S01]  /*ed30*/  STG.E.U8 desc[UR12][R2.64], R5 ;  /* 0x0000000502007986 */ /* 0x000fe2000c10110c */
[----:B------:R-:W-:Y:S05]  /*ed40*/  EXIT ;  /* 0x000000000000794d */ /* 0x000fea0003800000 */
.L_x_2:
[----:B------:R-:W-:-:S00]  /*ed50*/  BRA `(.L_x_2) ;  /* 0xfffffffc00fc7947 */ /* 0x000fc0000383ffff */
[----:B------:R-:W-:-:S00]  /*ed60*/  NOP ;  /* 0x0000000000007918 */ /* 0x000fc00000000000 */
        /* <DEDUP_REMOVED lines=9> */
.L_x_3:


//--------------------- .nv.shared.matmul_kernel  --------------------------
	.section	.nv.shared.matmul_kernel,"aw",@nobits
	.sectionflags	@""
	.align	16
	.zero		1024


//--------------------- .nv.shared.reserved.0     --------------------------
	.section	.nv.shared.reserved.0,"aw",@nobits
	.weak		__nv_reservedSMEM_offset_0_alias
	.size		__nv_reservedSMEM_offset_0_alias, 0, 64
	.other		__nv_reservedSMEM_offset_0_alias,@"STO_CUDA_RESERVED_SHARED STV_DEFAULT"
__nv_reservedSMEM_offset_0_alias:
	.zero		0
	.zero		64


//--------------------- .nv.constant0.matmul_kernel --------------------------
	.section	.nv.constant0.matmul_kernel,"a",@progbits
	.sectionflags	@""
	.align	4
.nv.constant0.matmul_kernel:
	.zero		976


//--------------------- SYMBOLS --------------------------

	.type		.nv.reservedSmem.offset0,@object
	.size		.nv.reservedSmem.offset0,0x4
	.type		.nv.reservedSmem.cap,@object
	.size		.nv.reservedSmem.cap,0x4
